//
// Generated by NVIDIA NVVM Compiler
//
// Compiler Build ID: CL-36424714
// Cuda compilation tools, release 13.0, V13.0.88
// Based on NVVM 20.0.0
//

.version 9.0
.target sm_100
.address_size 64

	// .globl	_Z17Bool_andor_kernelILi96ELi32ELi64ELi6ELi4EEvPbS0_S0_iii
// _ZZ17Bool_andor_kernelILi96ELi32ELi64ELi6ELi4EEvPbS0_S0_iiiE2As has been demoted
// _ZZ17Bool_andor_kernelILi96ELi32ELi64ELi6ELi4EEvPbS0_S0_iiiE2Bs has been demoted

.visible .entry _Z17Bool_andor_kernelILi96ELi32ELi64ELi6ELi4EEvPbS0_S0_iii(
	.param .u64 .ptr .align 1 _Z17Bool_andor_kernelILi96ELi32ELi64ELi6ELi4EEvPbS0_S0_iii_param_0,
	.param .u64 .ptr .align 1 _Z17Bool_andor_kernelILi96ELi32ELi64ELi6ELi4EEvPbS0_S0_iii_param_1,
	.param .u64 .ptr .align 1 _Z17Bool_andor_kernelILi96ELi32ELi64ELi6ELi4EEvPbS0_S0_iii_param_2,
	.param .u32 _Z17Bool_andor_kernelILi96ELi32ELi64ELi6ELi4EEvPbS0_S0_iii_param_3,
	.param .u32 _Z17Bool_andor_kernelILi96ELi32ELi64ELi6ELi4EEvPbS0_S0_iii_param_4,
	.param .u32 _Z17Bool_andor_kernelILi96ELi32ELi64ELi6ELi4EEvPbS0_S0_iii_param_5
)
{
	.reg .pred 	%p<4298>;
	.reg .b16 	%rs<1197>;
	.reg .b32 	%r<564>;
	.reg .b64 	%rd<102>;
	// demoted variable
	.shared .align 1 .b8 _ZZ17Bool_andor_kernelILi96ELi32ELi64ELi6ELi4EEvPbS0_S0_iiiE2As[3072];
	// demoted variable
	.shared .align 1 .b8 _ZZ17Bool_andor_kernelILi96ELi32ELi64ELi6ELi4EEvPbS0_S0_iiiE2Bs[2048];
	ld.param.u32 	%r92, [_Z17Bool_andor_kernelILi96ELi32ELi64ELi6ELi4EEvPbS0_S0_iii_param_3];
	ld.param.u32 	%r93, [_Z17Bool_andor_kernelILi96ELi32ELi64ELi6ELi4EEvPbS0_S0_iii_param_4];
	ld.param.u32 	%r94, [_Z17Bool_andor_kernelILi96ELi32ELi64ELi6ELi4EEvPbS0_S0_iii_param_5];
	mov.u32 	%r95, %tid.y;
	shl.b32 	%r96, %r95, 4;
	mov.u32 	%r97, %tid.x;
	add.s32 	%r1, %r96, %r97;
	setp.lt.s32 	%p819, %r94, 1;
	mov.pred 	%p3482, 0;
	mov.pred 	%p3483, %p3482;
	mov.pred 	%p3484, %p3482;
	mov.pred 	%p3485, %p3482;
	mov.pred 	%p3486, %p3482;
	mov.pred 	%p3487, %p3482;
	mov.pred 	%p3488, %p3482;
	mov.pred 	%p3489, %p3482;
	mov.pred 	%p3490, %p3482;
	mov.pred 	%p3491, %p3482;
	mov.pred 	%p3492, %p3482;
	mov.pred 	%p3493, %p3482;
	mov.pred 	%p3494, %p3482;
	mov.pred 	%p3495, %p3482;
	mov.pred 	%p3496, %p3482;
	mov.pred 	%p3497, %p3482;
	mov.pred 	%p3498, %p3482;
	mov.pred 	%p3499, %p3482;
	mov.pred 	%p3500, %p3482;
	mov.pred 	%p3501, %p3482;
	mov.pred 	%p3502, %p3482;
	mov.pred 	%p3503, %p3482;
	mov.pred 	%p3504, %p3482;
	mov.pred 	%p3505, %p3482;
	@%p819 bra 	$L__BB0_2405;
	ld.param.u32 	%r519, [_Z17Bool_andor_kernelILi96ELi32ELi64ELi6ELi4EEvPbS0_S0_iii_param_5];
	shr.u32 	%r99, %r1, 5;
	and.b32  	%r100, %r1, 63;
	mov.u32 	%r101, %ctaid.y;
	mad.lo.s32 	%r102, %r101, 96, %r99;
	add.s32 	%r2, %r519, -32;
	and.b32  	%r551, %r1, 31;
	mov.u32 	%r103, _ZZ17Bool_andor_kernelILi96ELi32ELi64ELi6ELi4EEvPbS0_S0_iiiE2As;
	add.s32 	%r104, %r103, %r551;
	mov.u32 	%r105, %ctaid.x;
	shl.b32 	%r106, %r105, 6;
	or.b32  	%r4, %r100, %r106;
	mov.u32 	%r107, _ZZ17Bool_andor_kernelILi96ELi32ELi64ELi6ELi4EEvPbS0_S0_iiiE2Bs;
	add.s32 	%r108, %r107, %r100;
	and.b32  	%r109, %r1, 32736;
	add.s32 	%r5, %r104, %r109;
	shl.b32 	%r110, %r519, 3;
	shl.b32 	%r111, %r519, 4;
	shl.b32 	%r112, %r519, 5;
	shl.b32 	%r113, %r519, 6;
	add.s32 	%r114, %r102, 88;
	shr.u32 	%r548, %r1, 6;
	and.b32  	%r115, %r1, 32704;
	add.s32 	%r7, %r108, %r115;
	mov.u32 	%r116, %tid.y;
	shl.b32 	%r117, %r116, 5;
	add.s32 	%r8, %r103, %r117;
	mov.u32 	%r118, %tid.x;
	add.s32 	%r9, %r107, %r118;
	mad.lo.s32 	%r563, %r519, %r114, %r551;
	mad.lo.s32 	%r552, %r102, %r519, %r551;
	add.s32 	%r560, %r552, %r113;
	add.s32 	%r562, %r560, %r111;
	add.s32 	%r561, %r560, %r110;
	add.s32 	%r556, %r552, %r112;
	add.s32 	%r558, %r556, %r111;
	add.s32 	%r559, %r558, %r110;
	add.s32 	%r557, %r556, %r110;
	add.s32 	%r554, %r552, %r111;
	add.s32 	%r555, %r554, %r110;
	add.s32 	%r553, %r552, %r110;
	add.s32 	%r119, %r548, 28;
	mad.lo.s32 	%r120, %r93, %r119, %r106;
	add.s32 	%r549, %r120, %r100;
	add.s32 	%r121, %r548, 24;
	mad.lo.s32 	%r122, %r93, %r121, %r106;
	add.s32 	%r547, %r122, %r100;
	add.s32 	%r123, %r548, 20;
	mad.lo.s32 	%r124, %r93, %r123, %r106;
	add.s32 	%r546, %r124, %r100;
	add.s32 	%r125, %r548, 16;
	mad.lo.s32 	%r126, %r93, %r125, %r106;
	add.s32 	%r545, %r126, %r100;
	add.s32 	%r127, %r548, 12;
	mad.lo.s32 	%r128, %r93, %r127, %r106;
	add.s32 	%r544, %r128, %r100;
	add.s32 	%r129, %r548, 8;
	mad.lo.s32 	%r130, %r93, %r129, %r106;
	add.s32 	%r543, %r130, %r100;
	mad.lo.s32 	%r131, %r93, %r548, %r106;
	add.s32 	%r542, %r131, %r100;
	add.s32 	%r132, %r548, 4;
	mad.lo.s32 	%r133, %r93, %r132, %r106;
	add.s32 	%r541, %r133, %r100;
	mov.pred 	%p3482, 0;
	mov.b32 	%r550, 16;
$L__BB0_2:
	ld.param.u64 	%rd99, [_Z17Bool_andor_kernelILi96ELi32ELi64ELi6ELi4EEvPbS0_S0_iii_param_0];
	cvta.to.global.u64 	%rd1, %rd99;
	mov.u32 	%r134, %nctaid.y;
	add.s32 	%r136, %r134, -1;
	mov.u32 	%r137, %ctaid.y;
	setp.eq.s32 	%p821, %r137, %r136;
	add.s32 	%r54, %r550, -16;
	setp.gt.s32 	%p822, %r54, %r2;
	or.pred  	%p823, %p822, %p821;
	@%p823 bra 	$L__BB0_3;
	bra.uni 	$L__BB0_5;
$L__BB0_3:
	ld.param.u32 	%r520, [_Z17Bool_andor_kernelILi96ELi32ELi64ELi6ELi4EEvPbS0_S0_iii_param_5];
	setp.ge.s32 	%p824, %r551, %r520;
	mov.u32 	%r138, %tid.y;
	shl.b32 	%r139, %r138, 4;
	mov.u32 	%r140, %tid.x;
	add.s32 	%r141, %r139, %r140;
	shr.u32 	%r142, %r141, 5;
	mad.lo.s32 	%r143, %r137, 96, %r142;
	setp.ge.s32 	%p825, %r143, %r92;
	mov.b16 	%rs1177, 0;
	or.pred  	%p826, %p825, %p824;
	@%p826 bra 	$L__BB0_6;
	cvt.u64.u32 	%rd15, %r552;
	add.s64 	%rd16, %rd1, %rd15;
	ld.global.nc.u8 	%rs237, [%rd16];
	cvt.u16.u8 	%rs1177, %rs237;
	bra.uni 	$L__BB0_6;
$L__BB0_5:
	cvt.u64.u32 	%rd13, %r552;
	add.s64 	%rd14, %rd1, %rd13;
	ld.global.nc.u8 	%rs235, [%rd14];
	cvt.u16.u8 	%rs1177, %rs235;
$L__BB0_6:
	st.shared.u8 	[%r5], %rs1177;
	setp.gt.s32 	%p827, %r54, %r2;
	mov.u32 	%r144, %ctaid.y;
	mov.u32 	%r146, %nctaid.y;
	add.s32 	%r148, %r146, -1;
	setp.eq.s32 	%p828, %r144, %r148;
	or.pred  	%p829, %p827, %p828;
	@%p829 bra 	$L__BB0_8;
	cvt.u64.u32 	%rd17, %r553;
	add.s64 	%rd18, %rd1, %rd17;
	ld.global.nc.u8 	%rs238, [%rd18];
	cvt.u16.u8 	%rs239, %rs238;
	st.shared.u8 	[%r5+256], %rs239;
	bra.uni 	$L__BB0_11;
$L__BB0_8:
	ld.param.u32 	%r521, [_Z17Bool_andor_kernelILi96ELi32ELi64ELi6ELi4EEvPbS0_S0_iii_param_5];
	setp.ge.s32 	%p830, %r551, %r521;
	mov.u32 	%r149, %tid.y;
	shl.b32 	%r150, %r149, 4;
	mov.u32 	%r151, %tid.x;
	add.s32 	%r152, %r150, %r151;
	shr.u32 	%r153, %r152, 5;
	mov.u32 	%r154, %ctaid.y;
	mad.lo.s32 	%r155, %r154, 96, %r153;
	add.s32 	%r156, %r155, 8;
	setp.ge.s32 	%p831, %r156, %r92;
	mov.b16 	%rs1178, 0;
	or.pred  	%p832, %p831, %p830;
	@%p832 bra 	$L__BB0_10;
	cvt.u64.u32 	%rd19, %r553;
	add.s64 	%rd20, %rd1, %rd19;
	ld.global.nc.u8 	%rs241, [%rd20];
	cvt.u16.u8 	%rs1178, %rs241;
$L__BB0_10:
	st.shared.u8 	[%r5+256], %rs1178;
$L__BB0_11:
	setp.gt.s32 	%p833, %r54, %r2;
	mov.u32 	%r157, %ctaid.y;
	mov.u32 	%r159, %nctaid.y;
	add.s32 	%r161, %r159, -1;
	setp.eq.s32 	%p834, %r157, %r161;
	or.pred  	%p835, %p833, %p834;
	@%p835 bra 	$L__BB0_13;
	cvt.u64.u32 	%rd21, %r554;
	add.s64 	%rd22, %rd1, %rd21;
	ld.global.nc.u8 	%rs242, [%rd22];
	cvt.u16.u8 	%rs243, %rs242;
	st.shared.u8 	[%r5+512], %rs243;
	bra.uni 	$L__BB0_16;
$L__BB0_13:
	ld.param.u32 	%r522, [_Z17Bool_andor_kernelILi96ELi32ELi64ELi6ELi4EEvPbS0_S0_iii_param_5];
	setp.ge.s32 	%p836, %r551, %r522;
	mov.u32 	%r162, %tid.y;
	shl.b32 	%r163, %r162, 4;
	mov.u32 	%r164, %tid.x;
	add.s32 	%r165, %r163, %r164;
	shr.u32 	%r166, %r165, 5;
	mov.u32 	%r167, %ctaid.y;
	mad.lo.s32 	%r168, %r167, 96, %r166;
	add.s32 	%r169, %r168, 16;
	setp.ge.s32 	%p837, %r169, %r92;
	mov.b16 	%rs1179, 0;
	or.pred  	%p838, %p837, %p836;
	@%p838 bra 	$L__BB0_15;
	cvt.u64.u32 	%rd23, %r554;
	add.s64 	%rd24, %rd1, %rd23;
	ld.global.nc.u8 	%rs245, [%rd24];
	cvt.u16.u8 	%rs1179, %rs245;
$L__BB0_15:
	st.shared.u8 	[%r5+512], %rs1179;
$L__BB0_16:
	setp.gt.s32 	%p839, %r54, %r2;
	mov.u32 	%r170, %ctaid.y;
	mov.u32 	%r172, %nctaid.y;
	add.s32 	%r174, %r172, -1;
	setp.eq.s32 	%p840, %r170, %r174;
	or.pred  	%p841, %p839, %p840;
	@%p841 bra 	$L__BB0_18;
	cvt.u64.u32 	%rd25, %r555;
	add.s64 	%rd26, %rd1, %rd25;
	ld.global.nc.u8 	%rs246, [%rd26];
	cvt.u16.u8 	%rs247, %rs246;
	st.shared.u8 	[%r5+768], %rs247;
	bra.uni 	$L__BB0_21;
$L__BB0_18:
	ld.param.u32 	%r523, [_Z17Bool_andor_kernelILi96ELi32ELi64ELi6ELi4EEvPbS0_S0_iii_param_5];
	setp.ge.s32 	%p842, %r551, %r523;
	mov.u32 	%r175, %tid.y;
	shl.b32 	%r176, %r175, 4;
	mov.u32 	%r177, %tid.x;
	add.s32 	%r178, %r176, %r177;
	shr.u32 	%r179, %r178, 5;
	mov.u32 	%r180, %ctaid.y;
	mad.lo.s32 	%r181, %r180, 96, %r179;
	add.s32 	%r182, %r181, 24;
	setp.ge.s32 	%p843, %r182, %r92;
	mov.b16 	%rs1180, 0;
	or.pred  	%p844, %p843, %p842;
	@%p844 bra 	$L__BB0_20;
	cvt.u64.u32 	%rd27, %r555;
	add.s64 	%rd28, %rd1, %rd27;
	ld.global.nc.u8 	%rs249, [%rd28];
	cvt.u16.u8 	%rs1180, %rs249;
$L__BB0_20:
	st.shared.u8 	[%r5+768], %rs1180;
$L__BB0_21:
	setp.gt.s32 	%p845, %r54, %r2;
	mov.u32 	%r183, %ctaid.y;
	mov.u32 	%r185, %nctaid.y;
	add.s32 	%r187, %r185, -1;
	setp.eq.s32 	%p846, %r183, %r187;
	or.pred  	%p847, %p845, %p846;
	@%p847 bra 	$L__BB0_23;
	cvt.u64.u32 	%rd29, %r556;
	add.s64 	%rd30, %rd1, %rd29;
	ld.global.nc.u8 	%rs250, [%rd30];
	cvt.u16.u8 	%rs251, %rs250;
	st.shared.u8 	[%r5+1024], %rs251;
	bra.uni 	$L__BB0_26;
$L__BB0_23:
	ld.param.u32 	%r524, [_Z17Bool_andor_kernelILi96ELi32ELi64ELi6ELi4EEvPbS0_S0_iii_param_5];
	setp.ge.s32 	%p848, %r551, %r524;
	mov.u32 	%r188, %tid.y;
	shl.b32 	%r189, %r188, 4;
	mov.u32 	%r190, %tid.x;
	add.s32 	%r191, %r189, %r190;
	shr.u32 	%r192, %r191, 5;
	mov.u32 	%r193, %ctaid.y;
	mad.lo.s32 	%r194, %r193, 96, %r192;
	add.s32 	%r195, %r194, 32;
	setp.ge.s32 	%p849, %r195, %r92;
	mov.b16 	%rs1181, 0;
	or.pred  	%p850, %p849, %p848;
	@%p850 bra 	$L__BB0_25;
	cvt.u64.u32 	%rd31, %r556;
	add.s64 	%rd32, %rd1, %rd31;
	ld.global.nc.u8 	%rs253, [%rd32];
	cvt.u16.u8 	%rs1181, %rs253;
$L__BB0_25:
	st.shared.u8 	[%r5+1024], %rs1181;
$L__BB0_26:
	setp.gt.s32 	%p851, %r54, %r2;
	mov.u32 	%r196, %ctaid.y;
	mov.u32 	%r198, %nctaid.y;
	add.s32 	%r200, %r198, -1;
	setp.eq.s32 	%p852, %r196, %r200;
	or.pred  	%p853, %p851, %p852;
	@%p853 bra 	$L__BB0_28;
	cvt.u64.u32 	%rd33, %r557;
	add.s64 	%rd34, %rd1, %rd33;
	ld.global.nc.u8 	%rs254, [%rd34];
	cvt.u16.u8 	%rs255, %rs254;
	st.shared.u8 	[%r5+1280], %rs255;
	bra.uni 	$L__BB0_31;
$L__BB0_28:
	ld.param.u32 	%r525, [_Z17Bool_andor_kernelILi96ELi32ELi64ELi6ELi4EEvPbS0_S0_iii_param_5];
	setp.ge.s32 	%p854, %r551, %r525;
	mov.u32 	%r201, %tid.y;
	shl.b32 	%r202, %r201, 4;
	mov.u32 	%r203, %tid.x;
	add.s32 	%r204, %r202, %r203;
	shr.u32 	%r205, %r204, 5;
	mov.u32 	%r206, %ctaid.y;
	mad.lo.s32 	%r207, %r206, 96, %r205;
	add.s32 	%r208, %r207, 40;
	setp.ge.s32 	%p855, %r208, %r92;
	mov.b16 	%rs1182, 0;
	or.pred  	%p856, %p855, %p854;
	@%p856 bra 	$L__BB0_30;
	cvt.u64.u32 	%rd35, %r557;
	add.s64 	%rd36, %rd1, %rd35;
	ld.global.nc.u8 	%rs257, [%rd36];
	cvt.u16.u8 	%rs1182, %rs257;
$L__BB0_30:
	st.shared.u8 	[%r5+1280], %rs1182;
$L__BB0_31:
	setp.gt.s32 	%p857, %r54, %r2;
	mov.u32 	%r209, %ctaid.y;
	mov.u32 	%r211, %nctaid.y;
	add.s32 	%r213, %r211, -1;
	setp.eq.s32 	%p858, %r209, %r213;
	or.pred  	%p859, %p857, %p858;
	@%p859 bra 	$L__BB0_33;
	cvt.u64.u32 	%rd37, %r558;
	add.s64 	%rd38, %rd1, %rd37;
	ld.global.nc.u8 	%rs258, [%rd38];
	cvt.u16.u8 	%rs259, %rs258;
	st.shared.u8 	[%r5+1536], %rs259;
	bra.uni 	$L__BB0_36;
$L__BB0_33:
	ld.param.u32 	%r526, [_Z17Bool_andor_kernelILi96ELi32ELi64ELi6ELi4EEvPbS0_S0_iii_param_5];
	setp.ge.s32 	%p860, %r551, %r526;
	mov.u32 	%r214, %tid.y;
	shl.b32 	%r215, %r214, 4;
	mov.u32 	%r216, %tid.x;
	add.s32 	%r217, %r215, %r216;
	shr.u32 	%r218, %r217, 5;
	mov.u32 	%r219, %ctaid.y;
	mad.lo.s32 	%r220, %r219, 96, %r218;
	add.s32 	%r221, %r220, 48;
	setp.ge.s32 	%p861, %r221, %r92;
	mov.b16 	%rs1183, 0;
	or.pred  	%p862, %p861, %p860;
	@%p862 bra 	$L__BB0_35;
	cvt.u64.u32 	%rd39, %r558;
	add.s64 	%rd40, %rd1, %rd39;
	ld.global.nc.u8 	%rs261, [%rd40];
	cvt.u16.u8 	%rs1183, %rs261;
$L__BB0_35:
	st.shared.u8 	[%r5+1536], %rs1183;
$L__BB0_36:
	setp.gt.s32 	%p863, %r54, %r2;
	mov.u32 	%r222, %ctaid.y;
	mov.u32 	%r224, %nctaid.y;
	add.s32 	%r226, %r224, -1;
	setp.eq.s32 	%p864, %r222, %r226;
	or.pred  	%p865, %p863, %p864;
	@%p865 bra 	$L__BB0_38;
	cvt.u64.u32 	%rd41, %r559;
	add.s64 	%rd42, %rd1, %rd41;
	ld.global.nc.u8 	%rs262, [%rd42];
	cvt.u16.u8 	%rs263, %rs262;
	st.shared.u8 	[%r5+1792], %rs263;
	bra.uni 	$L__BB0_41;
$L__BB0_38:
	ld.param.u32 	%r527, [_Z17Bool_andor_kernelILi96ELi32ELi64ELi6ELi4EEvPbS0_S0_iii_param_5];
	setp.ge.s32 	%p866, %r551, %r527;
	mov.u32 	%r227, %tid.y;
	shl.b32 	%r228, %r227, 4;
	mov.u32 	%r229, %tid.x;
	add.s32 	%r230, %r228, %r229;
	shr.u32 	%r231, %r230, 5;
	mov.u32 	%r232, %ctaid.y;
	mad.lo.s32 	%r233, %r232, 96, %r231;
	add.s32 	%r234, %r233, 56;
	setp.ge.s32 	%p867, %r234, %r92;
	mov.b16 	%rs1184, 0;
	or.pred  	%p868, %p867, %p866;
	@%p868 bra 	$L__BB0_40;
	cvt.u64.u32 	%rd43, %r559;
	add.s64 	%rd44, %rd1, %rd43;
	ld.global.nc.u8 	%rs265, [%rd44];
	cvt.u16.u8 	%rs1184, %rs265;
$L__BB0_40:
	st.shared.u8 	[%r5+1792], %rs1184;
$L__BB0_41:
	setp.gt.s32 	%p869, %r54, %r2;
	mov.u32 	%r235, %ctaid.y;
	mov.u32 	%r237, %nctaid.y;
	add.s32 	%r239, %r237, -1;
	setp.eq.s32 	%p870, %r235, %r239;
	or.pred  	%p871, %p869, %p870;
	@%p871 bra 	$L__BB0_43;
	cvt.u64.u32 	%rd45, %r560;
	add.s64 	%rd46, %rd1, %rd45;
	ld.global.nc.u8 	%rs266, [%rd46];
	cvt.u16.u8 	%rs267, %rs266;
	st.shared.u8 	[%r5+2048], %rs267;
	bra.uni 	$L__BB0_46;
$L__BB0_43:
	ld.param.u32 	%r528, [_Z17Bool_andor_kernelILi96ELi32ELi64ELi6ELi4EEvPbS0_S0_iii_param_5];
	setp.ge.s32 	%p872, %r551, %r528;
	mov.u32 	%r240, %tid.y;
	shl.b32 	%r241, %r240, 4;
	mov.u32 	%r242, %tid.x;
	add.s32 	%r243, %r241, %r242;
	shr.u32 	%r244, %r243, 5;
	mov.u32 	%r245, %ctaid.y;
	mad.lo.s32 	%r246, %r245, 96, %r244;
	add.s32 	%r247, %r246, 64;
	setp.ge.s32 	%p873, %r247, %r92;
	mov.b16 	%rs1185, 0;
	or.pred  	%p874, %p873, %p872;
	@%p874 bra 	$L__BB0_45;
	cvt.u64.u32 	%rd47, %r560;
	add.s64 	%rd48, %rd1, %rd47;
	ld.global.nc.u8 	%rs269, [%rd48];
	cvt.u16.u8 	%rs1185, %rs269;
$L__BB0_45:
	st.shared.u8 	[%r5+2048], %rs1185;
$L__BB0_46:
	setp.gt.s32 	%p875, %r54, %r2;
	mov.u32 	%r248, %ctaid.y;
	mov.u32 	%r250, %nctaid.y;
	add.s32 	%r252, %r250, -1;
	setp.eq.s32 	%p876, %r248, %r252;
	or.pred  	%p877, %p875, %p876;
	@%p877 bra 	$L__BB0_48;
	cvt.u64.u32 	%rd49, %r561;
	add.s64 	%rd50, %rd1, %rd49;
	ld.global.nc.u8 	%rs270, [%rd50];
	cvt.u16.u8 	%rs271, %rs270;
	st.shared.u8 	[%r5+2304], %rs271;
	bra.uni 	$L__BB0_51;
$L__BB0_48:
	ld.param.u32 	%r529, [_Z17Bool_andor_kernelILi96ELi32ELi64ELi6ELi4EEvPbS0_S0_iii_param_5];
	setp.ge.s32 	%p878, %r551, %r529;
	mov.u32 	%r253, %tid.y;
	shl.b32 	%r254, %r253, 4;
	mov.u32 	%r255, %tid.x;
	add.s32 	%r256, %r254, %r255;
	shr.u32 	%r257, %r256, 5;
	mov.u32 	%r258, %ctaid.y;
	mad.lo.s32 	%r259, %r258, 96, %r257;
	add.s32 	%r260, %r259, 72;
	setp.ge.s32 	%p879, %r260, %r92;
	mov.b16 	%rs1186, 0;
	or.pred  	%p880, %p879, %p878;
	@%p880 bra 	$L__BB0_50;
	cvt.u64.u32 	%rd51, %r561;
	add.s64 	%rd52, %rd1, %rd51;
	ld.global.nc.u8 	%rs273, [%rd52];
	cvt.u16.u8 	%rs1186, %rs273;
$L__BB0_50:
	st.shared.u8 	[%r5+2304], %rs1186;
$L__BB0_51:
	setp.gt.s32 	%p881, %r54, %r2;
	mov.u32 	%r261, %ctaid.y;
	mov.u32 	%r263, %nctaid.y;
	add.s32 	%r265, %r263, -1;
	setp.eq.s32 	%p882, %r261, %r265;
	or.pred  	%p883, %p881, %p882;
	@%p883 bra 	$L__BB0_53;
	cvt.u64.u32 	%rd53, %r562;
	add.s64 	%rd54, %rd1, %rd53;
	ld.global.nc.u8 	%rs274, [%rd54];
	cvt.u16.u8 	%rs275, %rs274;
	st.shared.u8 	[%r5+2560], %rs275;
	bra.uni 	$L__BB0_56;
$L__BB0_53:
	ld.param.u32 	%r530, [_Z17Bool_andor_kernelILi96ELi32ELi64ELi6ELi4EEvPbS0_S0_iii_param_5];
	setp.ge.s32 	%p884, %r551, %r530;
	mov.u32 	%r266, %tid.y;
	shl.b32 	%r267, %r266, 4;
	mov.u32 	%r268, %tid.x;
	add.s32 	%r269, %r267, %r268;
	shr.u32 	%r270, %r269, 5;
	mov.u32 	%r271, %ctaid.y;
	mad.lo.s32 	%r272, %r271, 96, %r270;
	add.s32 	%r273, %r272, 80;
	setp.ge.s32 	%p885, %r273, %r92;
	mov.b16 	%rs1187, 0;
	or.pred  	%p886, %p885, %p884;
	@%p886 bra 	$L__BB0_55;
	cvt.u64.u32 	%rd55, %r562;
	add.s64 	%rd56, %rd1, %rd55;
	ld.global.nc.u8 	%rs277, [%rd56];
	cvt.u16.u8 	%rs1187, %rs277;
$L__BB0_55:
	st.shared.u8 	[%r5+2560], %rs1187;
$L__BB0_56:
	setp.gt.s32 	%p887, %r54, %r2;
	mov.u32 	%r274, %ctaid.y;
	mov.u32 	%r276, %nctaid.y;
	add.s32 	%r278, %r276, -1;
	setp.eq.s32 	%p888, %r274, %r278;
	or.pred  	%p889, %p887, %p888;
	@%p889 bra 	$L__BB0_58;
	cvt.u64.u32 	%rd57, %r563;
	add.s64 	%rd58, %rd1, %rd57;
	ld.global.nc.u8 	%rs278, [%rd58];
	cvt.u16.u8 	%rs279, %rs278;
	st.shared.u8 	[%r5+2816], %rs279;
	bra.uni 	$L__BB0_61;
$L__BB0_58:
	ld.param.u32 	%r531, [_Z17Bool_andor_kernelILi96ELi32ELi64ELi6ELi4EEvPbS0_S0_iii_param_5];
	setp.ge.s32 	%p890, %r551, %r531;
	mov.u32 	%r279, %tid.y;
	shl.b32 	%r280, %r279, 4;
	mov.u32 	%r281, %tid.x;
	add.s32 	%r282, %r280, %r281;
	shr.u32 	%r283, %r282, 5;
	mov.u32 	%r284, %ctaid.y;
	mad.lo.s32 	%r285, %r284, 96, %r283;
	add.s32 	%r286, %r285, 88;
	setp.ge.s32 	%p891, %r286, %r92;
	mov.b16 	%rs1188, 0;
	or.pred  	%p892, %p891, %p890;
	@%p892 bra 	$L__BB0_60;
	cvt.u64.u32 	%rd59, %r563;
	add.s64 	%rd60, %rd1, %rd59;
	ld.global.nc.u8 	%rs281, [%rd60];
	cvt.u16.u8 	%rs1188, %rs281;
$L__BB0_60:
	st.shared.u8 	[%r5+2816], %rs1188;
$L__BB0_61:
	ld.param.u64 	%rd100, [_Z17Bool_andor_kernelILi96ELi32ELi64ELi6ELi4EEvPbS0_S0_iii_param_1];
	cvta.to.global.u64 	%rd4, %rd100;
	setp.le.s32 	%p893, %r54, %r2;
	mov.u32 	%r287, %nctaid.x;
	add.s32 	%r288, %r287, -1;
	mov.u32 	%r289, %ctaid.x;
	setp.ne.s32 	%p894, %r289, %r288;
	and.pred  	%p895, %p894, %p893;
	@%p895 bra 	$L__BB0_64;
	ld.param.u32 	%r532, [_Z17Bool_andor_kernelILi96ELi32ELi64ELi6ELi4EEvPbS0_S0_iii_param_5];
	setp.ge.s32 	%p896, %r4, %r93;
	setp.ge.s32 	%p897, %r548, %r532;
	mov.b16 	%rs1189, 0;
	or.pred  	%p898, %p897, %p896;
	@%p898 bra 	$L__BB0_65;
	cvt.s64.s32 	%rd63, %r542;
	add.s64 	%rd64, %rd4, %rd63;
	ld.global.nc.u8 	%rs284, [%rd64];
	cvt.u16.u8 	%rs1189, %rs284;
	bra.uni 	$L__BB0_65;
$L__BB0_64:
	cvt.s64.s32 	%rd61, %r542;
	add.s64 	%rd62, %rd4, %rd61;
	ld.global.nc.u8 	%rs282, [%rd62];
	cvt.u16.u8 	%rs1189, %rs282;
$L__BB0_65:
	st.shared.u8 	[%r7], %rs1189;
	mov.u32 	%r290, %ctaid.x;
	mov.u32 	%r291, %nctaid.x;
	add.s32 	%r292, %r291, -1;
	setp.eq.s32 	%p899, %r290, %r292;
	add.s32 	%r293, %r550, -16;
	setp.gt.s32 	%p900, %r293, %r2;
	or.pred  	%p901, %p899, %p900;
	@%p901 bra 	$L__BB0_67;
	cvt.s64.s32 	%rd65, %r541;
	add.s64 	%rd66, %rd4, %rd65;
	ld.global.nc.u8 	%rs285, [%rd66];
	cvt.u16.u8 	%rs286, %rs285;
	st.shared.u8 	[%r7+256], %rs286;
	bra.uni 	$L__BB0_70;
$L__BB0_67:
	ld.param.u32 	%r533, [_Z17Bool_andor_kernelILi96ELi32ELi64ELi6ELi4EEvPbS0_S0_iii_param_5];
	setp.ge.s32 	%p902, %r4, %r93;
	add.s32 	%r294, %r548, 4;
	setp.ge.s32 	%p903, %r294, %r533;
	mov.b16 	%rs1190, 0;
	or.pred  	%p904, %p903, %p902;
	@%p904 bra 	$L__BB0_69;
	cvt.s64.s32 	%rd67, %r541;
	add.s64 	%rd68, %rd4, %rd67;
	ld.global.nc.u8 	%rs288, [%rd68];
	cvt.u16.u8 	%rs1190, %rs288;
$L__BB0_69:
	st.shared.u8 	[%r7+256], %rs1190;
$L__BB0_70:
	mov.u32 	%r295, %ctaid.x;
	mov.u32 	%r296, %nctaid.x;
	add.s32 	%r297, %r296, -1;
	setp.eq.s32 	%p905, %r295, %r297;
	add.s32 	%r298, %r550, -16;
	setp.gt.s32 	%p906, %r298, %r2;
	or.pred  	%p907, %p905, %p906;
	@%p907 bra 	$L__BB0_72;
	cvt.s64.s32 	%rd69, %r543;
	add.s64 	%rd70, %rd4, %rd69;
	ld.global.nc.u8 	%rs289, [%rd70];
	cvt.u16.u8 	%rs290, %rs289;
	st.shared.u8 	[%r7+512], %rs290;
	bra.uni 	$L__BB0_75;
$L__BB0_72:
	ld.param.u32 	%r534, [_Z17Bool_andor_kernelILi96ELi32ELi64ELi6ELi4EEvPbS0_S0_iii_param_5];
	setp.ge.s32 	%p908, %r4, %r93;
	add.s32 	%r299, %r548, 8;
	setp.ge.s32 	%p909, %r299, %r534;
	mov.b16 	%rs1191, 0;
	or.pred  	%p910, %p909, %p908;
	@%p910 bra 	$L__BB0_74;
	cvt.s64.s32 	%rd71, %r543;
	add.s64 	%rd72, %rd4, %rd71;
	ld.global.nc.u8 	%rs292, [%rd72];
	cvt.u16.u8 	%rs1191, %rs292;
$L__BB0_74:
	st.shared.u8 	[%r7+512], %rs1191;
$L__BB0_75:
	mov.u32 	%r300, %ctaid.x;
	mov.u32 	%r301, %nctaid.x;
	add.s32 	%r302, %r301, -1;
	setp.eq.s32 	%p911, %r300, %r302;
	add.s32 	%r303, %r550, -16;
	setp.gt.s32 	%p912, %r303, %r2;
	or.pred  	%p913, %p911, %p912;
	@%p913 bra 	$L__BB0_77;
	cvt.s64.s32 	%rd73, %r544;
	add.s64 	%rd74, %rd4, %rd73;
	ld.global.nc.u8 	%rs293, [%rd74];
	cvt.u16.u8 	%rs294, %rs293;
	st.shared.u8 	[%r7+768], %rs294;
	bra.uni 	$L__BB0_80;
$L__BB0_77:
	ld.param.u32 	%r535, [_Z17Bool_andor_kernelILi96ELi32ELi64ELi6ELi4EEvPbS0_S0_iii_param_5];
	setp.ge.s32 	%p914, %r4, %r93;
	add.s32 	%r304, %r548, 12;
	setp.ge.s32 	%p915, %r304, %r535;
	mov.b16 	%rs1192, 0;
	or.pred  	%p916, %p915, %p914;
	@%p916 bra 	$L__BB0_79;
	cvt.s64.s32 	%rd75, %r544;
	add.s64 	%rd76, %rd4, %rd75;
	ld.global.nc.u8 	%rs296, [%rd76];
	cvt.u16.u8 	%rs1192, %rs296;
$L__BB0_79:
	st.shared.u8 	[%r7+768], %rs1192;
$L__BB0_80:
	mov.u32 	%r305, %ctaid.x;
	mov.u32 	%r306, %nctaid.x;
	add.s32 	%r307, %r306, -1;
	setp.eq.s32 	%p917, %r305, %r307;
	add.s32 	%r308, %r550, -16;
	setp.gt.s32 	%p918, %r308, %r2;
	or.pred  	%p919, %p917, %p918;
	@%p919 bra 	$L__BB0_82;
	cvt.s64.s32 	%rd77, %r545;
	add.s64 	%rd78, %rd4, %rd77;
	ld.global.nc.u8 	%rs297, [%rd78];
	cvt.u16.u8 	%rs298, %rs297;
	st.shared.u8 	[%r7+1024], %rs298;
	bra.uni 	$L__BB0_85;
$L__BB0_82:
	ld.param.u32 	%r536, [_Z17Bool_andor_kernelILi96ELi32ELi64ELi6ELi4EEvPbS0_S0_iii_param_5];
	setp.ge.s32 	%p920, %r4, %r93;
	add.s32 	%r309, %r548, 16;
	setp.ge.s32 	%p921, %r309, %r536;
	mov.b16 	%rs1193, 0;
	or.pred  	%p922, %p921, %p920;
	@%p922 bra 	$L__BB0_84;
	cvt.s64.s32 	%rd79, %r545;
	add.s64 	%rd80, %rd4, %rd79;
	ld.global.nc.u8 	%rs300, [%rd80];
	cvt.u16.u8 	%rs1193, %rs300;
$L__BB0_84:
	st.shared.u8 	[%r7+1024], %rs1193;
$L__BB0_85:
	mov.u32 	%r310, %ctaid.x;
	mov.u32 	%r311, %nctaid.x;
	add.s32 	%r312, %r311, -1;
	setp.eq.s32 	%p923, %r310, %r312;
	add.s32 	%r313, %r550, -16;
	setp.gt.s32 	%p924, %r313, %r2;
	or.pred  	%p925, %p923, %p924;
	@%p925 bra 	$L__BB0_87;
	cvt.s64.s32 	%rd81, %r546;
	add.s64 	%rd82, %rd4, %rd81;
	ld.global.nc.u8 	%rs301, [%rd82];
	cvt.u16.u8 	%rs302, %rs301;
	st.shared.u8 	[%r7+1280], %rs302;
	bra.uni 	$L__BB0_90;
$L__BB0_87:
	ld.param.u32 	%r537, [_Z17Bool_andor_kernelILi96ELi32ELi64ELi6ELi4EEvPbS0_S0_iii_param_5];
	setp.ge.s32 	%p926, %r4, %r93;
	add.s32 	%r314, %r548, 20;
	setp.ge.s32 	%p927, %r314, %r537;
	mov.b16 	%rs1194, 0;
	or.pred  	%p928, %p927, %p926;
	@%p928 bra 	$L__BB0_89;
	cvt.s64.s32 	%rd83, %r546;
	add.s64 	%rd84, %rd4, %rd83;
	ld.global.nc.u8 	%rs304, [%rd84];
	cvt.u16.u8 	%rs1194, %rs304;
$L__BB0_89:
	st.shared.u8 	[%r7+1280], %rs1194;
$L__BB0_90:
	mov.u32 	%r315, %ctaid.x;
	mov.u32 	%r316, %nctaid.x;
	add.s32 	%r317, %r316, -1;
	setp.eq.s32 	%p929, %r315, %r317;
	add.s32 	%r318, %r550, -16;
	setp.gt.s32 	%p930, %r318, %r2;
	or.pred  	%p931, %p929, %p930;
	@%p931 bra 	$L__BB0_92;
	cvt.s64.s32 	%rd85, %r547;
	add.s64 	%rd86, %rd4, %rd85;
	ld.global.nc.u8 	%rs305, [%rd86];
	cvt.u16.u8 	%rs306, %rs305;
	st.shared.u8 	[%r7+1536], %rs306;
	bra.uni 	$L__BB0_95;
$L__BB0_92:
	ld.param.u32 	%r538, [_Z17Bool_andor_kernelILi96ELi32ELi64ELi6ELi4EEvPbS0_S0_iii_param_5];
	setp.ge.s32 	%p932, %r4, %r93;
	add.s32 	%r319, %r548, 24;
	setp.ge.s32 	%p933, %r319, %r538;
	mov.b16 	%rs1195, 0;
	or.pred  	%p934, %p933, %p932;
	@%p934 bra 	$L__BB0_94;
	cvt.s64.s32 	%rd87, %r547;
	add.s64 	%rd88, %rd4, %rd87;
	ld.global.nc.u8 	%rs308, [%rd88];
	cvt.u16.u8 	%rs1195, %rs308;
$L__BB0_94:
	st.shared.u8 	[%r7+1536], %rs1195;
$L__BB0_95:
	mov.u32 	%r320, %ctaid.x;
	mov.u32 	%r321, %nctaid.x;
	add.s32 	%r322, %r321, -1;
	setp.eq.s32 	%p935, %r320, %r322;
	add.s32 	%r323, %r550, -16;
	setp.gt.s32 	%p936, %r323, %r2;
	or.pred  	%p937, %p935, %p936;
	@%p937 bra 	$L__BB0_97;
	cvt.s64.s32 	%rd89, %r549;
	add.s64 	%rd90, %rd4, %rd89;
	ld.global.nc.u8 	%rs309, [%rd90];
	cvt.u16.u8 	%rs310, %rs309;
	st.shared.u8 	[%r7+1792], %rs310;
	bra.uni 	$L__BB0_100;
$L__BB0_97:
	ld.param.u32 	%r539, [_Z17Bool_andor_kernelILi96ELi32ELi64ELi6ELi4EEvPbS0_S0_iii_param_5];
	setp.ge.s32 	%p938, %r4, %r93;
	add.s32 	%r324, %r548, 28;
	setp.ge.s32 	%p939, %r324, %r539;
	mov.b16 	%rs1196, 0;
	or.pred  	%p940, %p939, %p938;
	@%p940 bra 	$L__BB0_99;
	cvt.s64.s32 	%rd91, %r549;
	add.s64 	%rd92, %rd4, %rd91;
	ld.global.nc.u8 	%rs312, [%rd92];
	cvt.u16.u8 	%rs1196, %rs312;
$L__BB0_99:
	st.shared.u8 	[%r7+1792], %rs1196;
$L__BB0_100:
	bar.sync 	0;
	ld.shared.u8 	%rs43, [%r8];
	setp.eq.s16 	%p941, %rs43, 0;
	@%p941 bra 	$L__BB0_102;
	ld.shared.u8 	%rs313, [%r9];
	setp.ne.s16 	%p943, %rs313, 0;
	mov.pred 	%p3530, -1;
	@%p943 bra 	$L__BB0_103;
$L__BB0_102:
	mov.pred 	%p3530, %p3505;
$L__BB0_103:
	setp.eq.s16 	%p944, %rs43, 0;
	@%p944 bra 	$L__BB0_105;
	ld.shared.u8 	%rs314, [%r9+16];
	setp.ne.s16 	%p946, %rs314, 0;
	mov.pred 	%p3531, -1;
	@%p946 bra 	$L__BB0_106;
$L__BB0_105:
	mov.pred 	%p3531, %p3504;
$L__BB0_106:
	setp.eq.s16 	%p947, %rs43, 0;
	@%p947 bra 	$L__BB0_108;
	ld.shared.u8 	%rs315, [%r9+32];
	setp.ne.s16 	%p949, %rs315, 0;
	mov.pred 	%p3532, -1;
	@%p949 bra 	$L__BB0_109;
$L__BB0_108:
	mov.pred 	%p3532, %p3503;
$L__BB0_109:
	setp.eq.s16 	%p950, %rs43, 0;
	@%p950 bra 	$L__BB0_111;
	ld.shared.u8 	%rs316, [%r9+48];
	setp.ne.s16 	%p952, %rs316, 0;
	mov.pred 	%p3533, -1;
	@%p952 bra 	$L__BB0_112;
$L__BB0_111:
	mov.pred 	%p3533, %p3502;
$L__BB0_112:
	ld.shared.u8 	%rs44, [%r8+512];
	setp.eq.s16 	%p953, %rs44, 0;
	@%p953 bra 	$L__BB0_114;
	ld.shared.u8 	%rs317, [%r9];
	setp.ne.s16 	%p955, %rs317, 0;
	mov.pred 	%p3534, -1;
	@%p955 bra 	$L__BB0_115;
$L__BB0_114:
	mov.pred 	%p3534, %p3501;
$L__BB0_115:
	setp.eq.s16 	%p956, %rs44, 0;
	@%p956 bra 	$L__BB0_117;
	ld.shared.u8 	%rs318, [%r9+16];
	setp.ne.s16 	%p958, %rs318, 0;
	mov.pred 	%p3535, -1;
	@%p958 bra 	$L__BB0_118;
$L__BB0_117:
	mov.pred 	%p3535, %p3500;
$L__BB0_118:
	setp.eq.s16 	%p959, %rs44, 0;
	@%p959 bra 	$L__BB0_120;
	ld.shared.u8 	%rs319, [%r9+32];
	setp.ne.s16 	%p961, %rs319, 0;
	mov.pred 	%p3536, -1;
	@%p961 bra 	$L__BB0_121;
$L__BB0_120:
	mov.pred 	%p3536, %p3499;
$L__BB0_121:
	setp.eq.s16 	%p962, %rs44, 0;
	@%p962 bra 	$L__BB0_123;
	ld.shared.u8 	%rs320, [%r9+48];
	setp.ne.s16 	%p964, %rs320, 0;
	mov.pred 	%p3537, -1;
	@%p964 bra 	$L__BB0_124;
$L__BB0_123:
	mov.pred 	%p3537, %p3498;
$L__BB0_124:
	ld.shared.u8 	%rs45, [%r8+1024];
	setp.eq.s16 	%p965, %rs45, 0;
	@%p965 bra 	$L__BB0_126;
	ld.shared.u8 	%rs321, [%r9];
	setp.ne.s16 	%p967, %rs321, 0;
	mov.pred 	%p3538, -1;
	@%p967 bra 	$L__BB0_127;
$L__BB0_126:
	mov.pred 	%p3538, %p3497;
$L__BB0_127:
	setp.eq.s16 	%p968, %rs45, 0;
	@%p968 bra 	$L__BB0_129;
	ld.shared.u8 	%rs322, [%r9+16];
	setp.ne.s16 	%p970, %rs322, 0;
	mov.pred 	%p3539, -1;
	@%p970 bra 	$L__BB0_130;
$L__BB0_129:
	mov.pred 	%p3539, %p3496;
$L__BB0_130:
	setp.eq.s16 	%p971, %rs45, 0;
	@%p971 bra 	$L__BB0_132;
	ld.shared.u8 	%rs323, [%r9+32];
	setp.ne.s16 	%p973, %rs323, 0;
	mov.pred 	%p3540, -1;
	@%p973 bra 	$L__BB0_133;
$L__BB0_132:
	mov.pred 	%p3540, %p3495;
$L__BB0_133:
	setp.eq.s16 	%p974, %rs45, 0;
	@%p974 bra 	$L__BB0_135;
	ld.shared.u8 	%rs324, [%r9+48];
	setp.ne.s16 	%p976, %rs324, 0;
	mov.pred 	%p3541, -1;
	@%p976 bra 	$L__BB0_136;
$L__BB0_135:
	mov.pred 	%p3541, %p3494;
$L__BB0_136:
	ld.shared.u8 	%rs46, [%r8+1536];
	setp.eq.s16 	%p977, %rs46, 0;
	@%p977 bra 	$L__BB0_138;
	ld.shared.u8 	%rs325, [%r9];
	setp.ne.s16 	%p979, %rs325, 0;
	mov.pred 	%p3542, -1;
	@%p979 bra 	$L__BB0_139;
$L__BB0_138:
	mov.pred 	%p3542, %p3493;
$L__BB0_139:
	setp.eq.s16 	%p980, %rs46, 0;
	@%p980 bra 	$L__BB0_141;
	ld.shared.u8 	%rs326, [%r9+16];
	setp.ne.s16 	%p982, %rs326, 0;
	mov.pred 	%p3543, -1;
	@%p982 bra 	$L__BB0_142;
$L__BB0_141:
	mov.pred 	%p3543, %p3492;
$L__BB0_142:
	setp.eq.s16 	%p983, %rs46, 0;
	@%p983 bra 	$L__BB0_144;
	ld.shared.u8 	%rs327, [%r9+32];
	setp.ne.s16 	%p985, %rs327, 0;
	mov.pred 	%p3544, -1;
	@%p985 bra 	$L__BB0_145;
$L__BB0_144:
	mov.pred 	%p3544, %p3491;
$L__BB0_145:
	setp.eq.s16 	%p986, %rs46, 0;
	@%p986 bra 	$L__BB0_147;
	ld.shared.u8 	%rs328, [%r9+48];
	setp.ne.s16 	%p988, %rs328, 0;
	mov.pred 	%p3545, -1;
	@%p988 bra 	$L__BB0_148;
$L__BB0_147:
	mov.pred 	%p3545, %p3490;
$L__BB0_148:
	ld.shared.u8 	%rs47, [%r8+2048];
	setp.eq.s16 	%p989, %rs47, 0;
	@%p989 bra 	$L__BB0_150;
	ld.shared.u8 	%rs329, [%r9];
	setp.ne.s16 	%p991, %rs329, 0;
	mov.pred 	%p3546, -1;
	@%p991 bra 	$L__BB0_151;
$L__BB0_150:
	mov.pred 	%p3546, %p3489;
$L__BB0_151:
	setp.eq.s16 	%p992, %rs47, 0;
	@%p992 bra 	$L__BB0_153;
	ld.shared.u8 	%rs330, [%r9+16];
	setp.ne.s16 	%p994, %rs330, 0;
	mov.pred 	%p3547, -1;
	@%p994 bra 	$L__BB0_154;
$L__BB0_153:
	mov.pred 	%p3547, %p3488;
$L__BB0_154:
	setp.eq.s16 	%p995, %rs47, 0;
	@%p995 bra 	$L__BB0_156;
	ld.shared.u8 	%rs331, [%r9+32];
	setp.ne.s16 	%p997, %rs331, 0;
	mov.pred 	%p3548, -1;
	@%p997 bra 	$L__BB0_157;
$L__BB0_156:
	mov.pred 	%p3548, %p3487;
$L__BB0_157:
	setp.eq.s16 	%p998, %rs47, 0;
	@%p998 bra 	$L__BB0_159;
	ld.shared.u8 	%rs332, [%r9+48];
	setp.ne.s16 	%p1000, %rs332, 0;
	mov.pred 	%p3549, -1;
	@%p1000 bra 	$L__BB0_160;
$L__BB0_159:
	mov.pred 	%p3549, %p3486;
$L__BB0_160:
	ld.shared.u8 	%rs48, [%r8+2560];
	setp.eq.s16 	%p1001, %rs48, 0;
	@%p1001 bra 	$L__BB0_162;
	ld.shared.u8 	%rs333, [%r9];
	setp.ne.s16 	%p1003, %rs333, 0;
	mov.pred 	%p3550, -1;
	@%p1003 bra 	$L__BB0_163;
$L__BB0_162:
	mov.pred 	%p3550, %p3485;
$L__BB0_163:
	setp.eq.s16 	%p1004, %rs48, 0;
	@%p1004 bra 	$L__BB0_165;
	ld.shared.u8 	%rs334, [%r9+16];
	setp.ne.s16 	%p1006, %rs334, 0;
	mov.pred 	%p3551, -1;
	@%p1006 bra 	$L__BB0_166;
$L__BB0_165:
	mov.pred 	%p3551, %p3484;
$L__BB0_166:
	setp.eq.s16 	%p1007, %rs48, 0;
	@%p1007 bra 	$L__BB0_168;
	ld.shared.u8 	%rs335, [%r9+32];
	setp.ne.s16 	%p1009, %rs335, 0;
	mov.pred 	%p3552, -1;
	@%p1009 bra 	$L__BB0_169;
$L__BB0_168:
	mov.pred 	%p3552, %p3483;
$L__BB0_169:
	setp.eq.s16 	%p1010, %rs48, 0;
	@%p1010 bra 	$L__BB0_171;
	ld.shared.u8 	%rs336, [%r9+48];
	setp.ne.s16 	%p1012, %rs336, 0;
	mov.pred 	%p3553, -1;
	@%p1012 bra 	$L__BB0_172;
$L__BB0_171:
	mov.pred 	%p3553, %p3482;
$L__BB0_172:
	ld.shared.u8 	%rs49, [%r8+1];
	setp.eq.s16 	%p1013, %rs49, 0;
	@%p1013 bra 	$L__BB0_174;
	ld.shared.u8 	%rs337, [%r9+64];
	setp.ne.s16 	%p1015, %rs337, 0;
	mov.pred 	%p3554, -1;
	@%p1015 bra 	$L__BB0_175;
$L__BB0_174:
	mov.pred 	%p3554, %p3530;
$L__BB0_175:
	setp.eq.s16 	%p1016, %rs49, 0;
	@%p1016 bra 	$L__BB0_177;
	ld.shared.u8 	%rs338, [%r9+80];
	setp.ne.s16 	%p1018, %rs338, 0;
	mov.pred 	%p3555, -1;
	@%p1018 bra 	$L__BB0_178;
$L__BB0_177:
	mov.pred 	%p3555, %p3531;
$L__BB0_178:
	setp.eq.s16 	%p1019, %rs49, 0;
	@%p1019 bra 	$L__BB0_180;
	ld.shared.u8 	%rs339, [%r9+96];
	setp.ne.s16 	%p1021, %rs339, 0;
	mov.pred 	%p3556, -1;
	@%p1021 bra 	$L__BB0_181;
$L__BB0_180:
	mov.pred 	%p3556, %p3532;
$L__BB0_181:
	setp.eq.s16 	%p1022, %rs49, 0;
	@%p1022 bra 	$L__BB0_183;
	ld.shared.u8 	%rs340, [%r9+112];
	setp.ne.s16 	%p1024, %rs340, 0;
	mov.pred 	%p3557, -1;
	@%p1024 bra 	$L__BB0_184;
$L__BB0_183:
	mov.pred 	%p3557, %p3533;
$L__BB0_184:
	ld.shared.u8 	%rs50, [%r8+513];
	setp.eq.s16 	%p1025, %rs50, 0;
	@%p1025 bra 	$L__BB0_186;
	ld.shared.u8 	%rs341, [%r9+64];
	setp.ne.s16 	%p1027, %rs341, 0;
	mov.pred 	%p3558, -1;
	@%p1027 bra 	$L__BB0_187;
$L__BB0_186:
	mov.pred 	%p3558, %p3534;
$L__BB0_187:
	setp.eq.s16 	%p1028, %rs50, 0;
	@%p1028 bra 	$L__BB0_189;
	ld.shared.u8 	%rs342, [%r9+80];
	setp.ne.s16 	%p1030, %rs342, 0;
	mov.pred 	%p3559, -1;
	@%p1030 bra 	$L__BB0_190;
$L__BB0_189:
	mov.pred 	%p3559, %p3535;
$L__BB0_190:
	setp.eq.s16 	%p1031, %rs50, 0;
	@%p1031 bra 	$L__BB0_192;
	ld.shared.u8 	%rs343, [%r9+96];
	setp.ne.s16 	%p1033, %rs343, 0;
	mov.pred 	%p3560, -1;
	@%p1033 bra 	$L__BB0_193;
$L__BB0_192:
	mov.pred 	%p3560, %p3536;
$L__BB0_193:
	setp.eq.s16 	%p1034, %rs50, 0;
	@%p1034 bra 	$L__BB0_195;
	ld.shared.u8 	%rs344, [%r9+112];
	setp.ne.s16 	%p1036, %rs344, 0;
	mov.pred 	%p3561, -1;
	@%p1036 bra 	$L__BB0_196;
$L__BB0_195:
	mov.pred 	%p3561, %p3537;
$L__BB0_196:
	ld.shared.u8 	%rs51, [%r8+1025];
	setp.eq.s16 	%p1037, %rs51, 0;
	@%p1037 bra 	$L__BB0_198;
	ld.shared.u8 	%rs345, [%r9+64];
	setp.ne.s16 	%p1039, %rs345, 0;
	mov.pred 	%p3562, -1;
	@%p1039 bra 	$L__BB0_199;
$L__BB0_198:
	mov.pred 	%p3562, %p3538;
$L__BB0_199:
	setp.eq.s16 	%p1040, %rs51, 0;
	@%p1040 bra 	$L__BB0_201;
	ld.shared.u8 	%rs346, [%r9+80];
	setp.ne.s16 	%p1042, %rs346, 0;
	mov.pred 	%p3563, -1;
	@%p1042 bra 	$L__BB0_202;
$L__BB0_201:
	mov.pred 	%p3563, %p3539;
$L__BB0_202:
	setp.eq.s16 	%p1043, %rs51, 0;
	@%p1043 bra 	$L__BB0_204;
	ld.shared.u8 	%rs347, [%r9+96];
	setp.ne.s16 	%p1045, %rs347, 0;
	mov.pred 	%p3564, -1;
	@%p1045 bra 	$L__BB0_205;
$L__BB0_204:
	mov.pred 	%p3564, %p3540;
$L__BB0_205:
	setp.eq.s16 	%p1046, %rs51, 0;
	@%p1046 bra 	$L__BB0_207;
	ld.shared.u8 	%rs348, [%r9+112];
	setp.ne.s16 	%p1048, %rs348, 0;
	mov.pred 	%p3565, -1;
	@%p1048 bra 	$L__BB0_208;
$L__BB0_207:
	mov.pred 	%p3565, %p3541;
$L__BB0_208:
	ld.shared.u8 	%rs52, [%r8+1537];
	setp.eq.s16 	%p1049, %rs52, 0;
	@%p1049 bra 	$L__BB0_210;
	ld.shared.u8 	%rs349, [%r9+64];
	setp.ne.s16 	%p1051, %rs349, 0;
	mov.pred 	%p3566, -1;
	@%p1051 bra 	$L__BB0_211;
$L__BB0_210:
	mov.pred 	%p3566, %p3542;
$L__BB0_211:
	setp.eq.s16 	%p1052, %rs52, 0;
	@%p1052 bra 	$L__BB0_213;
	ld.shared.u8 	%rs350, [%r9+80];
	setp.ne.s16 	%p1054, %rs350, 0;
	mov.pred 	%p3567, -1;
	@%p1054 bra 	$L__BB0_214;
$L__BB0_213:
	mov.pred 	%p3567, %p3543;
$L__BB0_214:
	setp.eq.s16 	%p1055, %rs52, 0;
	@%p1055 bra 	$L__BB0_216;
	ld.shared.u8 	%rs351, [%r9+96];
	setp.ne.s16 	%p1057, %rs351, 0;
	mov.pred 	%p3568, -1;
	@%p1057 bra 	$L__BB0_217;
$L__BB0_216:
	mov.pred 	%p3568, %p3544;
$L__BB0_217:
	setp.eq.s16 	%p1058, %rs52, 0;
	@%p1058 bra 	$L__BB0_219;
	ld.shared.u8 	%rs352, [%r9+112];
	setp.ne.s16 	%p1060, %rs352, 0;
	mov.pred 	%p3569, -1;
	@%p1060 bra 	$L__BB0_220;
$L__BB0_219:
	mov.pred 	%p3569, %p3545;
$L__BB0_220:
	ld.shared.u8 	%rs53, [%r8+2049];
	setp.eq.s16 	%p1061, %rs53, 0;
	@%p1061 bra 	$L__BB0_222;
	ld.shared.u8 	%rs353, [%r9+64];
	setp.ne.s16 	%p1063, %rs353, 0;
	mov.pred 	%p3570, -1;
	@%p1063 bra 	$L__BB0_223;
$L__BB0_222:
	mov.pred 	%p3570, %p3546;
$L__BB0_223:
	setp.eq.s16 	%p1064, %rs53, 0;
	@%p1064 bra 	$L__BB0_225;
	ld.shared.u8 	%rs354, [%r9+80];
	setp.ne.s16 	%p1066, %rs354, 0;
	mov.pred 	%p3571, -1;
	@%p1066 bra 	$L__BB0_226;
$L__BB0_225:
	mov.pred 	%p3571, %p3547;
$L__BB0_226:
	setp.eq.s16 	%p1067, %rs53, 0;
	@%p1067 bra 	$L__BB0_228;
	ld.shared.u8 	%rs355, [%r9+96];
	setp.ne.s16 	%p1069, %rs355, 0;
	mov.pred 	%p3572, -1;
	@%p1069 bra 	$L__BB0_229;
$L__BB0_228:
	mov.pred 	%p3572, %p3548;
$L__BB0_229:
	setp.eq.s16 	%p1070, %rs53, 0;
	@%p1070 bra 	$L__BB0_231;
	ld.shared.u8 	%rs356, [%r9+112];
	setp.ne.s16 	%p1072, %rs356, 0;
	mov.pred 	%p3573, -1;
	@%p1072 bra 	$L__BB0_232;
$L__BB0_231:
	mov.pred 	%p3573, %p3549;
$L__BB0_232:
	ld.shared.u8 	%rs54, [%r8+2561];
	setp.eq.s16 	%p1073, %rs54, 0;
	@%p1073 bra 	$L__BB0_234;
	ld.shared.u8 	%rs357, [%r9+64];
	setp.ne.s16 	%p1075, %rs357, 0;
	mov.pred 	%p3574, -1;
	@%p1075 bra 	$L__BB0_235;
$L__BB0_234:
	mov.pred 	%p3574, %p3550;
$L__BB0_235:
	setp.eq.s16 	%p1076, %rs54, 0;
	@%p1076 bra 	$L__BB0_237;
	ld.shared.u8 	%rs358, [%r9+80];
	setp.ne.s16 	%p1078, %rs358, 0;
	mov.pred 	%p3575, -1;
	@%p1078 bra 	$L__BB0_238;
$L__BB0_237:
	mov.pred 	%p3575, %p3551;
$L__BB0_238:
	setp.eq.s16 	%p1079, %rs54, 0;
	@%p1079 bra 	$L__BB0_240;
	ld.shared.u8 	%rs359, [%r9+96];
	setp.ne.s16 	%p1081, %rs359, 0;
	mov.pred 	%p3576, -1;
	@%p1081 bra 	$L__BB0_241;
$L__BB0_240:
	mov.pred 	%p3576, %p3552;
$L__BB0_241:
	setp.eq.s16 	%p1082, %rs54, 0;
	@%p1082 bra 	$L__BB0_243;
	ld.shared.u8 	%rs360, [%r9+112];
	setp.ne.s16 	%p1084, %rs360, 0;
	mov.pred 	%p3577, -1;
	@%p1084 bra 	$L__BB0_244;
$L__BB0_243:
	mov.pred 	%p3577, %p3553;
$L__BB0_244:
	ld.shared.u8 	%rs55, [%r8+2];
	setp.eq.s16 	%p1085, %rs55, 0;
	@%p1085 bra 	$L__BB0_246;
	ld.shared.u8 	%rs361, [%r9+128];
	setp.ne.s16 	%p1087, %rs361, 0;
	mov.pred 	%p3578, -1;
	@%p1087 bra 	$L__BB0_247;
$L__BB0_246:
	mov.pred 	%p3578, %p3554;
$L__BB0_247:
	setp.eq.s16 	%p1088, %rs55, 0;
	@%p1088 bra 	$L__BB0_249;
	ld.shared.u8 	%rs362, [%r9+144];
	setp.ne.s16 	%p1090, %rs362, 0;
	mov.pred 	%p3579, -1;
	@%p1090 bra 	$L__BB0_250;
$L__BB0_249:
	mov.pred 	%p3579, %p3555;
$L__BB0_250:
	setp.eq.s16 	%p1091, %rs55, 0;
	@%p1091 bra 	$L__BB0_252;
	ld.shared.u8 	%rs363, [%r9+160];
	setp.ne.s16 	%p1093, %rs363, 0;
	mov.pred 	%p3580, -1;
	@%p1093 bra 	$L__BB0_253;
$L__BB0_252:
	mov.pred 	%p3580, %p3556;
$L__BB0_253:
	setp.eq.s16 	%p1094, %rs55, 0;
	@%p1094 bra 	$L__BB0_255;
	ld.shared.u8 	%rs364, [%r9+176];
	setp.ne.s16 	%p1096, %rs364, 0;
	mov.pred 	%p3581, -1;
	@%p1096 bra 	$L__BB0_256;
$L__BB0_255:
	mov.pred 	%p3581, %p3557;
$L__BB0_256:
	ld.shared.u8 	%rs56, [%r8+514];
	setp.eq.s16 	%p1097, %rs56, 0;
	@%p1097 bra 	$L__BB0_258;
	ld.shared.u8 	%rs365, [%r9+128];
	setp.ne.s16 	%p1099, %rs365, 0;
	mov.pred 	%p3582, -1;
	@%p1099 bra 	$L__BB0_259;
$L__BB0_258:
	mov.pred 	%p3582, %p3558;
$L__BB0_259:
	setp.eq.s16 	%p1100, %rs56, 0;
	@%p1100 bra 	$L__BB0_261;
	ld.shared.u8 	%rs366, [%r9+144];
	setp.ne.s16 	%p1102, %rs366, 0;
	mov.pred 	%p3583, -1;
	@%p1102 bra 	$L__BB0_262;
$L__BB0_261:
	mov.pred 	%p3583, %p3559;
$L__BB0_262:
	setp.eq.s16 	%p1103, %rs56, 0;
	@%p1103 bra 	$L__BB0_264;
	ld.shared.u8 	%rs367, [%r9+160];
	setp.ne.s16 	%p1105, %rs367, 0;
	mov.pred 	%p3584, -1;
	@%p1105 bra 	$L__BB0_265;
$L__BB0_264:
	mov.pred 	%p3584, %p3560;
$L__BB0_265:
	setp.eq.s16 	%p1106, %rs56, 0;
	@%p1106 bra 	$L__BB0_267;
	ld.shared.u8 	%rs368, [%r9+176];
	setp.ne.s16 	%p1108, %rs368, 0;
	mov.pred 	%p3585, -1;
	@%p1108 bra 	$L__BB0_268;
$L__BB0_267:
	mov.pred 	%p3585, %p3561;
$L__BB0_268:
	ld.shared.u8 	%rs57, [%r8+1026];
	setp.eq.s16 	%p1109, %rs57, 0;
	@%p1109 bra 	$L__BB0_270;
	ld.shared.u8 	%rs369, [%r9+128];
	setp.ne.s16 	%p1111, %rs369, 0;
	mov.pred 	%p3586, -1;
	@%p1111 bra 	$L__BB0_271;
$L__BB0_270:
	mov.pred 	%p3586, %p3562;
$L__BB0_271:
	setp.eq.s16 	%p1112, %rs57, 0;
	@%p1112 bra 	$L__BB0_273;
	ld.shared.u8 	%rs370, [%r9+144];
	setp.ne.s16 	%p1114, %rs370, 0;
	mov.pred 	%p3587, -1;
	@%p1114 bra 	$L__BB0_274;
$L__BB0_273:
	mov.pred 	%p3587, %p3563;
$L__BB0_274:
	setp.eq.s16 	%p1115, %rs57, 0;
	@%p1115 bra 	$L__BB0_276;
	ld.shared.u8 	%rs371, [%r9+160];
	setp.ne.s16 	%p1117, %rs371, 0;
	mov.pred 	%p3588, -1;
	@%p1117 bra 	$L__BB0_277;
$L__BB0_276:
	mov.pred 	%p3588, %p3564;
$L__BB0_277:
	setp.eq.s16 	%p1118, %rs57, 0;
	@%p1118 bra 	$L__BB0_279;
	ld.shared.u8 	%rs372, [%r9+176];
	setp.ne.s16 	%p1120, %rs372, 0;
	mov.pred 	%p3589, -1;
	@%p1120 bra 	$L__BB0_280;
$L__BB0_279:
	mov.pred 	%p3589, %p3565;
$L__BB0_280:
	ld.shared.u8 	%rs58, [%r8+1538];
	setp.eq.s16 	%p1121, %rs58, 0;
	@%p1121 bra 	$L__BB0_282;
	ld.shared.u8 	%rs373, [%r9+128];
	setp.ne.s16 	%p1123, %rs373, 0;
	mov.pred 	%p3590, -1;
	@%p1123 bra 	$L__BB0_283;
$L__BB0_282:
	mov.pred 	%p3590, %p3566;
$L__BB0_283:
	setp.eq.s16 	%p1124, %rs58, 0;
	@%p1124 bra 	$L__BB0_285;
	ld.shared.u8 	%rs374, [%r9+144];
	setp.ne.s16 	%p1126, %rs374, 0;
	mov.pred 	%p3591, -1;
	@%p1126 bra 	$L__BB0_286;
$L__BB0_285:
	mov.pred 	%p3591, %p3567;
$L__BB0_286:
	setp.eq.s16 	%p1127, %rs58, 0;
	@%p1127 bra 	$L__BB0_288;
	ld.shared.u8 	%rs375, [%r9+160];
	setp.ne.s16 	%p1129, %rs375, 0;
	mov.pred 	%p3592, -1;
	@%p1129 bra 	$L__BB0_289;
$L__BB0_288:
	mov.pred 	%p3592, %p3568;
$L__BB0_289:
	setp.eq.s16 	%p1130, %rs58, 0;
	@%p1130 bra 	$L__BB0_291;
	ld.shared.u8 	%rs376, [%r9+176];
	setp.ne.s16 	%p1132, %rs376, 0;
	mov.pred 	%p3593, -1;
	@%p1132 bra 	$L__BB0_292;
$L__BB0_291:
	mov.pred 	%p3593, %p3569;
$L__BB0_292:
	ld.shared.u8 	%rs59, [%r8+2050];
	setp.eq.s16 	%p1133, %rs59, 0;
	@%p1133 bra 	$L__BB0_294;
	ld.shared.u8 	%rs377, [%r9+128];
	setp.ne.s16 	%p1135, %rs377, 0;
	mov.pred 	%p3594, -1;
	@%p1135 bra 	$L__BB0_295;
$L__BB0_294:
	mov.pred 	%p3594, %p3570;
$L__BB0_295:
	setp.eq.s16 	%p1136, %rs59, 0;
	@%p1136 bra 	$L__BB0_297;
	ld.shared.u8 	%rs378, [%r9+144];
	setp.ne.s16 	%p1138, %rs378, 0;
	mov.pred 	%p3595, -1;
	@%p1138 bra 	$L__BB0_298;
$L__BB0_297:
	mov.pred 	%p3595, %p3571;
$L__BB0_298:
	setp.eq.s16 	%p1139, %rs59, 0;
	@%p1139 bra 	$L__BB0_300;
	ld.shared.u8 	%rs379, [%r9+160];
	setp.ne.s16 	%p1141, %rs379, 0;
	mov.pred 	%p3596, -1;
	@%p1141 bra 	$L__BB0_301;
$L__BB0_300:
	mov.pred 	%p3596, %p3572;
$L__BB0_301:
	setp.eq.s16 	%p1142, %rs59, 0;
	@%p1142 bra 	$L__BB0_303;
	ld.shared.u8 	%rs380, [%r9+176];
	setp.ne.s16 	%p1144, %rs380, 0;
	mov.pred 	%p3597, -1;
	@%p1144 bra 	$L__BB0_304;
$L__BB0_303:
	mov.pred 	%p3597, %p3573;
$L__BB0_304:
	ld.shared.u8 	%rs60, [%r8+2562];
	setp.eq.s16 	%p1145, %rs60, 0;
	@%p1145 bra 	$L__BB0_306;
	ld.shared.u8 	%rs381, [%r9+128];
	setp.ne.s16 	%p1147, %rs381, 0;
	mov.pred 	%p3598, -1;
	@%p1147 bra 	$L__BB0_307;
$L__BB0_306:
	mov.pred 	%p3598, %p3574;
$L__BB0_307:
	setp.eq.s16 	%p1148, %rs60, 0;
	@%p1148 bra 	$L__BB0_309;
	ld.shared.u8 	%rs382, [%r9+144];
	setp.ne.s16 	%p1150, %rs382, 0;
	mov.pred 	%p3599, -1;
	@%p1150 bra 	$L__BB0_310;
$L__BB0_309:
	mov.pred 	%p3599, %p3575;
$L__BB0_310:
	setp.eq.s16 	%p1151, %rs60, 0;
	@%p1151 bra 	$L__BB0_312;
	ld.shared.u8 	%rs383, [%r9+160];
	setp.ne.s16 	%p1153, %rs383, 0;
	mov.pred 	%p3600, -1;
	@%p1153 bra 	$L__BB0_313;
$L__BB0_312:
	mov.pred 	%p3600, %p3576;
$L__BB0_313:
	setp.eq.s16 	%p1154, %rs60, 0;
	@%p1154 bra 	$L__BB0_315;
	ld.shared.u8 	%rs384, [%r9+176];
	setp.ne.s16 	%p1156, %rs384, 0;
	mov.pred 	%p3601, -1;
	@%p1156 bra 	$L__BB0_316;
$L__BB0_315:
	mov.pred 	%p3601, %p3577;
$L__BB0_316:
	ld.shared.u8 	%rs61, [%r8+3];
	setp.eq.s16 	%p1157, %rs61, 0;
	@%p1157 bra 	$L__BB0_318;
	ld.shared.u8 	%rs385, [%r9+192];
	setp.ne.s16 	%p1159, %rs385, 0;
	mov.pred 	%p3602, -1;
	@%p1159 bra 	$L__BB0_319;
$L__BB0_318:
	mov.pred 	%p3602, %p3578;
$L__BB0_319:
	setp.eq.s16 	%p1160, %rs61, 0;
	@%p1160 bra 	$L__BB0_321;
	ld.shared.u8 	%rs386, [%r9+208];
	setp.ne.s16 	%p1162, %rs386, 0;
	mov.pred 	%p3603, -1;
	@%p1162 bra 	$L__BB0_322;
$L__BB0_321:
	mov.pred 	%p3603, %p3579;
$L__BB0_322:
	setp.eq.s16 	%p1163, %rs61, 0;
	@%p1163 bra 	$L__BB0_324;
	ld.shared.u8 	%rs387, [%r9+224];
	setp.ne.s16 	%p1165, %rs387, 0;
	mov.pred 	%p3604, -1;
	@%p1165 bra 	$L__BB0_325;
$L__BB0_324:
	mov.pred 	%p3604, %p3580;
$L__BB0_325:
	setp.eq.s16 	%p1166, %rs61, 0;
	@%p1166 bra 	$L__BB0_327;
	ld.shared.u8 	%rs388, [%r9+240];
	setp.ne.s16 	%p1168, %rs388, 0;
	mov.pred 	%p3605, -1;
	@%p1168 bra 	$L__BB0_328;
$L__BB0_327:
	mov.pred 	%p3605, %p3581;
$L__BB0_328:
	ld.shared.u8 	%rs62, [%r8+515];
	setp.eq.s16 	%p1169, %rs62, 0;
	@%p1169 bra 	$L__BB0_330;
	ld.shared.u8 	%rs389, [%r9+192];
	setp.ne.s16 	%p1171, %rs389, 0;
	mov.pred 	%p3606, -1;
	@%p1171 bra 	$L__BB0_331;
$L__BB0_330:
	mov.pred 	%p3606, %p3582;
$L__BB0_331:
	setp.eq.s16 	%p1172, %rs62, 0;
	@%p1172 bra 	$L__BB0_333;
	ld.shared.u8 	%rs390, [%r9+208];
	setp.ne.s16 	%p1174, %rs390, 0;
	mov.pred 	%p3607, -1;
	@%p1174 bra 	$L__BB0_334;
$L__BB0_333:
	mov.pred 	%p3607, %p3583;
$L__BB0_334:
	setp.eq.s16 	%p1175, %rs62, 0;
	@%p1175 bra 	$L__BB0_336;
	ld.shared.u8 	%rs391, [%r9+224];
	setp.ne.s16 	%p1177, %rs391, 0;
	mov.pred 	%p3608, -1;
	@%p1177 bra 	$L__BB0_337;
$L__BB0_336:
	mov.pred 	%p3608, %p3584;
$L__BB0_337:
	setp.eq.s16 	%p1178, %rs62, 0;
	@%p1178 bra 	$L__BB0_339;
	ld.shared.u8 	%rs392, [%r9+240];
	setp.ne.s16 	%p1180, %rs392, 0;
	mov.pred 	%p3609, -1;
	@%p1180 bra 	$L__BB0_340;
$L__BB0_339:
	mov.pred 	%p3609, %p3585;
$L__BB0_340:
	ld.shared.u8 	%rs63, [%r8+1027];
	setp.eq.s16 	%p1181, %rs63, 0;
	@%p1181 bra 	$L__BB0_342;
	ld.shared.u8 	%rs393, [%r9+192];
	setp.ne.s16 	%p1183, %rs393, 0;
	mov.pred 	%p3610, -1;
	@%p1183 bra 	$L__BB0_343;
$L__BB0_342:
	mov.pred 	%p3610, %p3586;
$L__BB0_343:
	setp.eq.s16 	%p1184, %rs63, 0;
	@%p1184 bra 	$L__BB0_345;
	ld.shared.u8 	%rs394, [%r9+208];
	setp.ne.s16 	%p1186, %rs394, 0;
	mov.pred 	%p3611, -1;
	@%p1186 bra 	$L__BB0_346;
$L__BB0_345:
	mov.pred 	%p3611, %p3587;
$L__BB0_346:
	setp.eq.s16 	%p1187, %rs63, 0;
	@%p1187 bra 	$L__BB0_348;
	ld.shared.u8 	%rs395, [%r9+224];
	setp.ne.s16 	%p1189, %rs395, 0;
	mov.pred 	%p3612, -1;
	@%p1189 bra 	$L__BB0_349;
$L__BB0_348:
	mov.pred 	%p3612, %p3588;
$L__BB0_349:
	setp.eq.s16 	%p1190, %rs63, 0;
	@%p1190 bra 	$L__BB0_351;
	ld.shared.u8 	%rs396, [%r9+240];
	setp.ne.s16 	%p1192, %rs396, 0;
	mov.pred 	%p3613, -1;
	@%p1192 bra 	$L__BB0_352;
$L__BB0_351:
	mov.pred 	%p3613, %p3589;
$L__BB0_352:
	ld.shared.u8 	%rs64, [%r8+1539];
	setp.eq.s16 	%p1193, %rs64, 0;
	@%p1193 bra 	$L__BB0_354;
	ld.shared.u8 	%rs397, [%r9+192];
	setp.ne.s16 	%p1195, %rs397, 0;
	mov.pred 	%p3614, -1;
	@%p1195 bra 	$L__BB0_355;
$L__BB0_354:
	mov.pred 	%p3614, %p3590;
$L__BB0_355:
	setp.eq.s16 	%p1196, %rs64, 0;
	@%p1196 bra 	$L__BB0_357;
	ld.shared.u8 	%rs398, [%r9+208];
	setp.ne.s16 	%p1198, %rs398, 0;
	mov.pred 	%p3615, -1;
	@%p1198 bra 	$L__BB0_358;
$L__BB0_357:
	mov.pred 	%p3615, %p3591;
$L__BB0_358:
	setp.eq.s16 	%p1199, %rs64, 0;
	@%p1199 bra 	$L__BB0_360;
	ld.shared.u8 	%rs399, [%r9+224];
	setp.ne.s16 	%p1201, %rs399, 0;
	mov.pred 	%p3616, -1;
	@%p1201 bra 	$L__BB0_361;
$L__BB0_360:
	mov.pred 	%p3616, %p3592;
$L__BB0_361:
	setp.eq.s16 	%p1202, %rs64, 0;
	@%p1202 bra 	$L__BB0_363;
	ld.shared.u8 	%rs400, [%r9+240];
	setp.ne.s16 	%p1204, %rs400, 0;
	mov.pred 	%p3617, -1;
	@%p1204 bra 	$L__BB0_364;
$L__BB0_363:
	mov.pred 	%p3617, %p3593;
$L__BB0_364:
	ld.shared.u8 	%rs65, [%r8+2051];
	setp.eq.s16 	%p1205, %rs65, 0;
	@%p1205 bra 	$L__BB0_366;
	ld.shared.u8 	%rs401, [%r9+192];
	setp.ne.s16 	%p1207, %rs401, 0;
	mov.pred 	%p3618, -1;
	@%p1207 bra 	$L__BB0_367;
$L__BB0_366:
	mov.pred 	%p3618, %p3594;
$L__BB0_367:
	setp.eq.s16 	%p1208, %rs65, 0;
	@%p1208 bra 	$L__BB0_369;
	ld.shared.u8 	%rs402, [%r9+208];
	setp.ne.s16 	%p1210, %rs402, 0;
	mov.pred 	%p3619, -1;
	@%p1210 bra 	$L__BB0_370;
$L__BB0_369:
	mov.pred 	%p3619, %p3595;
$L__BB0_370:
	setp.eq.s16 	%p1211, %rs65, 0;
	@%p1211 bra 	$L__BB0_372;
	ld.shared.u8 	%rs403, [%r9+224];
	setp.ne.s16 	%p1213, %rs403, 0;
	mov.pred 	%p3620, -1;
	@%p1213 bra 	$L__BB0_373;
$L__BB0_372:
	mov.pred 	%p3620, %p3596;
$L__BB0_373:
	setp.eq.s16 	%p1214, %rs65, 0;
	@%p1214 bra 	$L__BB0_375;
	ld.shared.u8 	%rs404, [%r9+240];
	setp.ne.s16 	%p1216, %rs404, 0;
	mov.pred 	%p3621, -1;
	@%p1216 bra 	$L__BB0_376;
$L__BB0_375:
	mov.pred 	%p3621, %p3597;
$L__BB0_376:
	ld.shared.u8 	%rs66, [%r8+2563];
	setp.eq.s16 	%p1217, %rs66, 0;
	@%p1217 bra 	$L__BB0_378;
	ld.shared.u8 	%rs405, [%r9+192];
	setp.ne.s16 	%p1219, %rs405, 0;
	mov.pred 	%p3622, -1;
	@%p1219 bra 	$L__BB0_379;
$L__BB0_378:
	mov.pred 	%p3622, %p3598;
$L__BB0_379:
	setp.eq.s16 	%p1220, %rs66, 0;
	@%p1220 bra 	$L__BB0_381;
	ld.shared.u8 	%rs406, [%r9+208];
	setp.ne.s16 	%p1222, %rs406, 0;
	mov.pred 	%p3623, -1;
	@%p1222 bra 	$L__BB0_382;
$L__BB0_381:
	mov.pred 	%p3623, %p3599;
$L__BB0_382:
	setp.eq.s16 	%p1223, %rs66, 0;
	@%p1223 bra 	$L__BB0_384;
	ld.shared.u8 	%rs407, [%r9+224];
	setp.ne.s16 	%p1225, %rs407, 0;
	mov.pred 	%p3624, -1;
	@%p1225 bra 	$L__BB0_385;
$L__BB0_384:
	mov.pred 	%p3624, %p3600;
$L__BB0_385:
	setp.eq.s16 	%p1226, %rs66, 0;
	@%p1226 bra 	$L__BB0_387;
	ld.shared.u8 	%rs408, [%r9+240];
	setp.ne.s16 	%p1228, %rs408, 0;
	mov.pred 	%p3625, -1;
	@%p1228 bra 	$L__BB0_388;
$L__BB0_387:
	mov.pred 	%p3625, %p3601;
$L__BB0_388:
	ld.shared.u8 	%rs67, [%r8+4];
	setp.eq.s16 	%p1229, %rs67, 0;
	@%p1229 bra 	$L__BB0_390;
	ld.shared.u8 	%rs409, [%r9+256];
	setp.ne.s16 	%p1231, %rs409, 0;
	mov.pred 	%p3626, -1;
	@%p1231 bra 	$L__BB0_391;
$L__BB0_390:
	mov.pred 	%p3626, %p3602;
$L__BB0_391:
	setp.eq.s16 	%p1232, %rs67, 0;
	@%p1232 bra 	$L__BB0_393;
	ld.shared.u8 	%rs410, [%r9+272];
	setp.ne.s16 	%p1234, %rs410, 0;
	mov.pred 	%p3627, -1;
	@%p1234 bra 	$L__BB0_394;
$L__BB0_393:
	mov.pred 	%p3627, %p3603;
$L__BB0_394:
	setp.eq.s16 	%p1235, %rs67, 0;
	@%p1235 bra 	$L__BB0_396;
	ld.shared.u8 	%rs411, [%r9+288];
	setp.ne.s16 	%p1237, %rs411, 0;
	mov.pred 	%p3628, -1;
	@%p1237 bra 	$L__BB0_397;
$L__BB0_396:
	mov.pred 	%p3628, %p3604;
$L__BB0_397:
	setp.eq.s16 	%p1238, %rs67, 0;
	@%p1238 bra 	$L__BB0_399;
	ld.shared.u8 	%rs412, [%r9+304];
	setp.ne.s16 	%p1240, %rs412, 0;
	mov.pred 	%p3629, -1;
	@%p1240 bra 	$L__BB0_400;
$L__BB0_399:
	mov.pred 	%p3629, %p3605;
$L__BB0_400:
	ld.shared.u8 	%rs68, [%r8+516];
	setp.eq.s16 	%p1241, %rs68, 0;
	@%p1241 bra 	$L__BB0_402;
	ld.shared.u8 	%rs413, [%r9+256];
	setp.ne.s16 	%p1243, %rs413, 0;
	mov.pred 	%p3630, -1;
	@%p1243 bra 	$L__BB0_403;
$L__BB0_402:
	mov.pred 	%p3630, %p3606;
$L__BB0_403:
	setp.eq.s16 	%p1244, %rs68, 0;
	@%p1244 bra 	$L__BB0_405;
	ld.shared.u8 	%rs414, [%r9+272];
	setp.ne.s16 	%p1246, %rs414, 0;
	mov.pred 	%p3631, -1;
	@%p1246 bra 	$L__BB0_406;
$L__BB0_405:
	mov.pred 	%p3631, %p3607;
$L__BB0_406:
	setp.eq.s16 	%p1247, %rs68, 0;
	@%p1247 bra 	$L__BB0_408;
	ld.shared.u8 	%rs415, [%r9+288];
	setp.ne.s16 	%p1249, %rs415, 0;
	mov.pred 	%p3632, -1;
	@%p1249 bra 	$L__BB0_409;
$L__BB0_408:
	mov.pred 	%p3632, %p3608;
$L__BB0_409:
	setp.eq.s16 	%p1250, %rs68, 0;
	@%p1250 bra 	$L__BB0_411;
	ld.shared.u8 	%rs416, [%r9+304];
	setp.ne.s16 	%p1252, %rs416, 0;
	mov.pred 	%p3633, -1;
	@%p1252 bra 	$L__BB0_412;
$L__BB0_411:
	mov.pred 	%p3633, %p3609;
$L__BB0_412:
	ld.shared.u8 	%rs69, [%r8+1028];
	setp.eq.s16 	%p1253, %rs69, 0;
	@%p1253 bra 	$L__BB0_414;
	ld.shared.u8 	%rs417, [%r9+256];
	setp.ne.s16 	%p1255, %rs417, 0;
	mov.pred 	%p3634, -1;
	@%p1255 bra 	$L__BB0_415;
$L__BB0_414:
	mov.pred 	%p3634, %p3610;
$L__BB0_415:
	setp.eq.s16 	%p1256, %rs69, 0;
	@%p1256 bra 	$L__BB0_417;
	ld.shared.u8 	%rs418, [%r9+272];
	setp.ne.s16 	%p1258, %rs418, 0;
	mov.pred 	%p3635, -1;
	@%p1258 bra 	$L__BB0_418;
$L__BB0_417:
	mov.pred 	%p3635, %p3611;
$L__BB0_418:
	setp.eq.s16 	%p1259, %rs69, 0;
	@%p1259 bra 	$L__BB0_420;
	ld.shared.u8 	%rs419, [%r9+288];
	setp.ne.s16 	%p1261, %rs419, 0;
	mov.pred 	%p3636, -1;
	@%p1261 bra 	$L__BB0_421;
$L__BB0_420:
	mov.pred 	%p3636, %p3612;
$L__BB0_421:
	setp.eq.s16 	%p1262, %rs69, 0;
	@%p1262 bra 	$L__BB0_423;
	ld.shared.u8 	%rs420, [%r9+304];
	setp.ne.s16 	%p1264, %rs420, 0;
	mov.pred 	%p3637, -1;
	@%p1264 bra 	$L__BB0_424;
$L__BB0_423:
	mov.pred 	%p3637, %p3613;
$L__BB0_424:
	ld.shared.u8 	%rs70, [%r8+1540];
	setp.eq.s16 	%p1265, %rs70, 0;
	@%p1265 bra 	$L__BB0_426;
	ld.shared.u8 	%rs421, [%r9+256];
	setp.ne.s16 	%p1267, %rs421, 0;
	mov.pred 	%p3638, -1;
	@%p1267 bra 	$L__BB0_427;
$L__BB0_426:
	mov.pred 	%p3638, %p3614;
$L__BB0_427:
	setp.eq.s16 	%p1268, %rs70, 0;
	@%p1268 bra 	$L__BB0_429;
	ld.shared.u8 	%rs422, [%r9+272];
	setp.ne.s16 	%p1270, %rs422, 0;
	mov.pred 	%p3639, -1;
	@%p1270 bra 	$L__BB0_430;
$L__BB0_429:
	mov.pred 	%p3639, %p3615;
$L__BB0_430:
	setp.eq.s16 	%p1271, %rs70, 0;
	@%p1271 bra 	$L__BB0_432;
	ld.shared.u8 	%rs423, [%r9+288];
	setp.ne.s16 	%p1273, %rs423, 0;
	mov.pred 	%p3640, -1;
	@%p1273 bra 	$L__BB0_433;
$L__BB0_432:
	mov.pred 	%p3640, %p3616;
$L__BB0_433:
	setp.eq.s16 	%p1274, %rs70, 0;
	@%p1274 bra 	$L__BB0_435;
	ld.shared.u8 	%rs424, [%r9+304];
	setp.ne.s16 	%p1276, %rs424, 0;
	mov.pred 	%p3641, -1;
	@%p1276 bra 	$L__BB0_436;
$L__BB0_435:
	mov.pred 	%p3641, %p3617;
$L__BB0_436:
	ld.shared.u8 	%rs71, [%r8+2052];
	setp.eq.s16 	%p1277, %rs71, 0;
	@%p1277 bra 	$L__BB0_438;
	ld.shared.u8 	%rs425, [%r9+256];
	setp.ne.s16 	%p1279, %rs425, 0;
	mov.pred 	%p3642, -1;
	@%p1279 bra 	$L__BB0_439;
$L__BB0_438:
	mov.pred 	%p3642, %p3618;
$L__BB0_439:
	setp.eq.s16 	%p1280, %rs71, 0;
	@%p1280 bra 	$L__BB0_441;
	ld.shared.u8 	%rs426, [%r9+272];
	setp.ne.s16 	%p1282, %rs426, 0;
	mov.pred 	%p3643, -1;
	@%p1282 bra 	$L__BB0_442;
$L__BB0_441:
	mov.pred 	%p3643, %p3619;
$L__BB0_442:
	setp.eq.s16 	%p1283, %rs71, 0;
	@%p1283 bra 	$L__BB0_444;
	ld.shared.u8 	%rs427, [%r9+288];
	setp.ne.s16 	%p1285, %rs427, 0;
	mov.pred 	%p3644, -1;
	@%p1285 bra 	$L__BB0_445;
$L__BB0_444:
	mov.pred 	%p3644, %p3620;
$L__BB0_445:
	setp.eq.s16 	%p1286, %rs71, 0;
	@%p1286 bra 	$L__BB0_447;
	ld.shared.u8 	%rs428, [%r9+304];
	setp.ne.s16 	%p1288, %rs428, 0;
	mov.pred 	%p3645, -1;
	@%p1288 bra 	$L__BB0_448;
$L__BB0_447:
	mov.pred 	%p3645, %p3621;
$L__BB0_448:
	ld.shared.u8 	%rs72, [%r8+2564];
	setp.eq.s16 	%p1289, %rs72, 0;
	@%p1289 bra 	$L__BB0_450;
	ld.shared.u8 	%rs429, [%r9+256];
	setp.ne.s16 	%p1291, %rs429, 0;
	mov.pred 	%p3646, -1;
	@%p1291 bra 	$L__BB0_451;
$L__BB0_450:
	mov.pred 	%p3646, %p3622;
$L__BB0_451:
	setp.eq.s16 	%p1292, %rs72, 0;
	@%p1292 bra 	$L__BB0_453;
	ld.shared.u8 	%rs430, [%r9+272];
	setp.ne.s16 	%p1294, %rs430, 0;
	mov.pred 	%p3647, -1;
	@%p1294 bra 	$L__BB0_454;
$L__BB0_453:
	mov.pred 	%p3647, %p3623;
$L__BB0_454:
	setp.eq.s16 	%p1295, %rs72, 0;
	@%p1295 bra 	$L__BB0_456;
	ld.shared.u8 	%rs431, [%r9+288];
	setp.ne.s16 	%p1297, %rs431, 0;
	mov.pred 	%p3648, -1;
	@%p1297 bra 	$L__BB0_457;
$L__BB0_456:
	mov.pred 	%p3648, %p3624;
$L__BB0_457:
	setp.eq.s16 	%p1298, %rs72, 0;
	@%p1298 bra 	$L__BB0_459;
	ld.shared.u8 	%rs432, [%r9+304];
	setp.ne.s16 	%p1300, %rs432, 0;
	mov.pred 	%p3649, -1;
	@%p1300 bra 	$L__BB0_460;
$L__BB0_459:
	mov.pred 	%p3649, %p3625;
$L__BB0_460:
	ld.shared.u8 	%rs73, [%r8+5];
	setp.eq.s16 	%p1301, %rs73, 0;
	@%p1301 bra 	$L__BB0_462;
	ld.shared.u8 	%rs433, [%r9+320];
	setp.ne.s16 	%p1303, %rs433, 0;
	mov.pred 	%p3650, -1;
	@%p1303 bra 	$L__BB0_463;
$L__BB0_462:
	mov.pred 	%p3650, %p3626;
$L__BB0_463:
	setp.eq.s16 	%p1304, %rs73, 0;
	@%p1304 bra 	$L__BB0_465;
	ld.shared.u8 	%rs434, [%r9+336];
	setp.ne.s16 	%p1306, %rs434, 0;
	mov.pred 	%p3651, -1;
	@%p1306 bra 	$L__BB0_466;
$L__BB0_465:
	mov.pred 	%p3651, %p3627;
$L__BB0_466:
	setp.eq.s16 	%p1307, %rs73, 0;
	@%p1307 bra 	$L__BB0_468;
	ld.shared.u8 	%rs435, [%r9+352];
	setp.ne.s16 	%p1309, %rs435, 0;
	mov.pred 	%p3652, -1;
	@%p1309 bra 	$L__BB0_469;
$L__BB0_468:
	mov.pred 	%p3652, %p3628;
$L__BB0_469:
	setp.eq.s16 	%p1310, %rs73, 0;
	@%p1310 bra 	$L__BB0_471;
	ld.shared.u8 	%rs436, [%r9+368];
	setp.ne.s16 	%p1312, %rs436, 0;
	mov.pred 	%p3653, -1;
	@%p1312 bra 	$L__BB0_472;
$L__BB0_471:
	mov.pred 	%p3653, %p3629;
$L__BB0_472:
	ld.shared.u8 	%rs74, [%r8+517];
	setp.eq.s16 	%p1313, %rs74, 0;
	@%p1313 bra 	$L__BB0_474;
	ld.shared.u8 	%rs437, [%r9+320];
	setp.ne.s16 	%p1315, %rs437, 0;
	mov.pred 	%p3654, -1;
	@%p1315 bra 	$L__BB0_475;
$L__BB0_474:
	mov.pred 	%p3654, %p3630;
$L__BB0_475:
	setp.eq.s16 	%p1316, %rs74, 0;
	@%p1316 bra 	$L__BB0_477;
	ld.shared.u8 	%rs438, [%r9+336];
	setp.ne.s16 	%p1318, %rs438, 0;
	mov.pred 	%p3655, -1;
	@%p1318 bra 	$L__BB0_478;
$L__BB0_477:
	mov.pred 	%p3655, %p3631;
$L__BB0_478:
	setp.eq.s16 	%p1319, %rs74, 0;
	@%p1319 bra 	$L__BB0_480;
	ld.shared.u8 	%rs439, [%r9+352];
	setp.ne.s16 	%p1321, %rs439, 0;
	mov.pred 	%p3656, -1;
	@%p1321 bra 	$L__BB0_481;
$L__BB0_480:
	mov.pred 	%p3656, %p3632;
$L__BB0_481:
	setp.eq.s16 	%p1322, %rs74, 0;
	@%p1322 bra 	$L__BB0_483;
	ld.shared.u8 	%rs440, [%r9+368];
	setp.ne.s16 	%p1324, %rs440, 0;
	mov.pred 	%p3657, -1;
	@%p1324 bra 	$L__BB0_484;
$L__BB0_483:
	mov.pred 	%p3657, %p3633;
$L__BB0_484:
	ld.shared.u8 	%rs75, [%r8+1029];
	setp.eq.s16 	%p1325, %rs75, 0;
	@%p1325 bra 	$L__BB0_486;
	ld.shared.u8 	%rs441, [%r9+320];
	setp.ne.s16 	%p1327, %rs441, 0;
	mov.pred 	%p3658, -1;
	@%p1327 bra 	$L__BB0_487;
$L__BB0_486:
	mov.pred 	%p3658, %p3634;
$L__BB0_487:
	setp.eq.s16 	%p1328, %rs75, 0;
	@%p1328 bra 	$L__BB0_489;
	ld.shared.u8 	%rs442, [%r9+336];
	setp.ne.s16 	%p1330, %rs442, 0;
	mov.pred 	%p3659, -1;
	@%p1330 bra 	$L__BB0_490;
$L__BB0_489:
	mov.pred 	%p3659, %p3635;
$L__BB0_490:
	setp.eq.s16 	%p1331, %rs75, 0;
	@%p1331 bra 	$L__BB0_492;
	ld.shared.u8 	%rs443, [%r9+352];
	setp.ne.s16 	%p1333, %rs443, 0;
	mov.pred 	%p3660, -1;
	@%p1333 bra 	$L__BB0_493;
$L__BB0_492:
	mov.pred 	%p3660, %p3636;
$L__BB0_493:
	setp.eq.s16 	%p1334, %rs75, 0;
	@%p1334 bra 	$L__BB0_495;
	ld.shared.u8 	%rs444, [%r9+368];
	setp.ne.s16 	%p1336, %rs444, 0;
	mov.pred 	%p3661, -1;
	@%p1336 bra 	$L__BB0_496;
$L__BB0_495:
	mov.pred 	%p3661, %p3637;
$L__BB0_496:
	ld.shared.u8 	%rs76, [%r8+1541];
	setp.eq.s16 	%p1337, %rs76, 0;
	@%p1337 bra 	$L__BB0_498;
	ld.shared.u8 	%rs445, [%r9+320];
	setp.ne.s16 	%p1339, %rs445, 0;
	mov.pred 	%p3662, -1;
	@%p1339 bra 	$L__BB0_499;
$L__BB0_498:
	mov.pred 	%p3662, %p3638;
$L__BB0_499:
	setp.eq.s16 	%p1340, %rs76, 0;
	@%p1340 bra 	$L__BB0_501;
	ld.shared.u8 	%rs446, [%r9+336];
	setp.ne.s16 	%p1342, %rs446, 0;
	mov.pred 	%p3663, -1;
	@%p1342 bra 	$L__BB0_502;
$L__BB0_501:
	mov.pred 	%p3663, %p3639;
$L__BB0_502:
	setp.eq.s16 	%p1343, %rs76, 0;
	@%p1343 bra 	$L__BB0_504;
	ld.shared.u8 	%rs447, [%r9+352];
	setp.ne.s16 	%p1345, %rs447, 0;
	mov.pred 	%p3664, -1;
	@%p1345 bra 	$L__BB0_505;
$L__BB0_504:
	mov.pred 	%p3664, %p3640;
$L__BB0_505:
	setp.eq.s16 	%p1346, %rs76, 0;
	@%p1346 bra 	$L__BB0_507;
	ld.shared.u8 	%rs448, [%r9+368];
	setp.ne.s16 	%p1348, %rs448, 0;
	mov.pred 	%p3665, -1;
	@%p1348 bra 	$L__BB0_508;
$L__BB0_507:
	mov.pred 	%p3665, %p3641;
$L__BB0_508:
	ld.shared.u8 	%rs77, [%r8+2053];
	setp.eq.s16 	%p1349, %rs77, 0;
	@%p1349 bra 	$L__BB0_510;
	ld.shared.u8 	%rs449, [%r9+320];
	setp.ne.s16 	%p1351, %rs449, 0;
	mov.pred 	%p3666, -1;
	@%p1351 bra 	$L__BB0_511;
$L__BB0_510:
	mov.pred 	%p3666, %p3642;
$L__BB0_511:
	setp.eq.s16 	%p1352, %rs77, 0;
	@%p1352 bra 	$L__BB0_513;
	ld.shared.u8 	%rs450, [%r9+336];
	setp.ne.s16 	%p1354, %rs450, 0;
	mov.pred 	%p3667, -1;
	@%p1354 bra 	$L__BB0_514;
$L__BB0_513:
	mov.pred 	%p3667, %p3643;
$L__BB0_514:
	setp.eq.s16 	%p1355, %rs77, 0;
	@%p1355 bra 	$L__BB0_516;
	ld.shared.u8 	%rs451, [%r9+352];
	setp.ne.s16 	%p1357, %rs451, 0;
	mov.pred 	%p3668, -1;
	@%p1357 bra 	$L__BB0_517;
$L__BB0_516:
	mov.pred 	%p3668, %p3644;
$L__BB0_517:
	setp.eq.s16 	%p1358, %rs77, 0;
	@%p1358 bra 	$L__BB0_519;
	ld.shared.u8 	%rs452, [%r9+368];
	setp.ne.s16 	%p1360, %rs452, 0;
	mov.pred 	%p3669, -1;
	@%p1360 bra 	$L__BB0_520;
$L__BB0_519:
	mov.pred 	%p3669, %p3645;
$L__BB0_520:
	ld.shared.u8 	%rs78, [%r8+2565];
	setp.eq.s16 	%p1361, %rs78, 0;
	@%p1361 bra 	$L__BB0_522;
	ld.shared.u8 	%rs453, [%r9+320];
	setp.ne.s16 	%p1363, %rs453, 0;
	mov.pred 	%p3670, -1;
	@%p1363 bra 	$L__BB0_523;
$L__BB0_522:
	mov.pred 	%p3670, %p3646;
$L__BB0_523:
	setp.eq.s16 	%p1364, %rs78, 0;
	@%p1364 bra 	$L__BB0_525;
	ld.shared.u8 	%rs454, [%r9+336];
	setp.ne.s16 	%p1366, %rs454, 0;
	mov.pred 	%p3671, -1;
	@%p1366 bra 	$L__BB0_526;
$L__BB0_525:
	mov.pred 	%p3671, %p3647;
$L__BB0_526:
	setp.eq.s16 	%p1367, %rs78, 0;
	@%p1367 bra 	$L__BB0_528;
	ld.shared.u8 	%rs455, [%r9+352];
	setp.ne.s16 	%p1369, %rs455, 0;
	mov.pred 	%p3672, -1;
	@%p1369 bra 	$L__BB0_529;
$L__BB0_528:
	mov.pred 	%p3672, %p3648;
$L__BB0_529:
	setp.eq.s16 	%p1370, %rs78, 0;
	@%p1370 bra 	$L__BB0_531;
	ld.shared.u8 	%rs456, [%r9+368];
	setp.ne.s16 	%p1372, %rs456, 0;
	mov.pred 	%p3673, -1;
	@%p1372 bra 	$L__BB0_532;
$L__BB0_531:
	mov.pred 	%p3673, %p3649;
$L__BB0_532:
	ld.shared.u8 	%rs79, [%r8+6];
	setp.eq.s16 	%p1373, %rs79, 0;
	@%p1373 bra 	$L__BB0_534;
	ld.shared.u8 	%rs457, [%r9+384];
	setp.ne.s16 	%p1375, %rs457, 0;
	mov.pred 	%p3674, -1;
	@%p1375 bra 	$L__BB0_535;
$L__BB0_534:
	mov.pred 	%p3674, %p3650;
$L__BB0_535:
	setp.eq.s16 	%p1376, %rs79, 0;
	@%p1376 bra 	$L__BB0_537;
	ld.shared.u8 	%rs458, [%r9+400];
	setp.ne.s16 	%p1378, %rs458, 0;
	mov.pred 	%p3675, -1;
	@%p1378 bra 	$L__BB0_538;
$L__BB0_537:
	mov.pred 	%p3675, %p3651;
$L__BB0_538:
	setp.eq.s16 	%p1379, %rs79, 0;
	@%p1379 bra 	$L__BB0_540;
	ld.shared.u8 	%rs459, [%r9+416];
	setp.ne.s16 	%p1381, %rs459, 0;
	mov.pred 	%p3676, -1;
	@%p1381 bra 	$L__BB0_541;
$L__BB0_540:
	mov.pred 	%p3676, %p3652;
$L__BB0_541:
	setp.eq.s16 	%p1382, %rs79, 0;
	@%p1382 bra 	$L__BB0_543;
	ld.shared.u8 	%rs460, [%r9+432];
	setp.ne.s16 	%p1384, %rs460, 0;
	mov.pred 	%p3677, -1;
	@%p1384 bra 	$L__BB0_544;
$L__BB0_543:
	mov.pred 	%p3677, %p3653;
$L__BB0_544:
	ld.shared.u8 	%rs80, [%r8+518];
	setp.eq.s16 	%p1385, %rs80, 0;
	@%p1385 bra 	$L__BB0_546;
	ld.shared.u8 	%rs461, [%r9+384];
	setp.ne.s16 	%p1387, %rs461, 0;
	mov.pred 	%p3678, -1;
	@%p1387 bra 	$L__BB0_547;
$L__BB0_546:
	mov.pred 	%p3678, %p3654;
$L__BB0_547:
	setp.eq.s16 	%p1388, %rs80, 0;
	@%p1388 bra 	$L__BB0_549;
	ld.shared.u8 	%rs462, [%r9+400];
	setp.ne.s16 	%p1390, %rs462, 0;
	mov.pred 	%p3679, -1;
	@%p1390 bra 	$L__BB0_550;
$L__BB0_549:
	mov.pred 	%p3679, %p3655;
$L__BB0_550:
	setp.eq.s16 	%p1391, %rs80, 0;
	@%p1391 bra 	$L__BB0_552;
	ld.shared.u8 	%rs463, [%r9+416];
	setp.ne.s16 	%p1393, %rs463, 0;
	mov.pred 	%p3680, -1;
	@%p1393 bra 	$L__BB0_553;
$L__BB0_552:
	mov.pred 	%p3680, %p3656;
$L__BB0_553:
	setp.eq.s16 	%p1394, %rs80, 0;
	@%p1394 bra 	$L__BB0_555;
	ld.shared.u8 	%rs464, [%r9+432];
	setp.ne.s16 	%p1396, %rs464, 0;
	mov.pred 	%p3681, -1;
	@%p1396 bra 	$L__BB0_556;
$L__BB0_555:
	mov.pred 	%p3681, %p3657;
$L__BB0_556:
	ld.shared.u8 	%rs81, [%r8+1030];
	setp.eq.s16 	%p1397, %rs81, 0;
	@%p1397 bra 	$L__BB0_558;
	ld.shared.u8 	%rs465, [%r9+384];
	setp.ne.s16 	%p1399, %rs465, 0;
	mov.pred 	%p3682, -1;
	@%p1399 bra 	$L__BB0_559;
$L__BB0_558:
	mov.pred 	%p3682, %p3658;
$L__BB0_559:
	setp.eq.s16 	%p1400, %rs81, 0;
	@%p1400 bra 	$L__BB0_561;
	ld.shared.u8 	%rs466, [%r9+400];
	setp.ne.s16 	%p1402, %rs466, 0;
	mov.pred 	%p3683, -1;
	@%p1402 bra 	$L__BB0_562;
$L__BB0_561:
	mov.pred 	%p3683, %p3659;
$L__BB0_562:
	setp.eq.s16 	%p1403, %rs81, 0;
	@%p1403 bra 	$L__BB0_564;
	ld.shared.u8 	%rs467, [%r9+416];
	setp.ne.s16 	%p1405, %rs467, 0;
	mov.pred 	%p3684, -1;
	@%p1405 bra 	$L__BB0_565;
$L__BB0_564:
	mov.pred 	%p3684, %p3660;
$L__BB0_565:
	setp.eq.s16 	%p1406, %rs81, 0;
	@%p1406 bra 	$L__BB0_567;
	ld.shared.u8 	%rs468, [%r9+432];
	setp.ne.s16 	%p1408, %rs468, 0;
	mov.pred 	%p3685, -1;
	@%p1408 bra 	$L__BB0_568;
$L__BB0_567:
	mov.pred 	%p3685, %p3661;
$L__BB0_568:
	ld.shared.u8 	%rs82, [%r8+1542];
	setp.eq.s16 	%p1409, %rs82, 0;
	@%p1409 bra 	$L__BB0_570;
	ld.shared.u8 	%rs469, [%r9+384];
	setp.ne.s16 	%p1411, %rs469, 0;
	mov.pred 	%p3686, -1;
	@%p1411 bra 	$L__BB0_571;
$L__BB0_570:
	mov.pred 	%p3686, %p3662;
$L__BB0_571:
	setp.eq.s16 	%p1412, %rs82, 0;
	@%p1412 bra 	$L__BB0_573;
	ld.shared.u8 	%rs470, [%r9+400];
	setp.ne.s16 	%p1414, %rs470, 0;
	mov.pred 	%p3687, -1;
	@%p1414 bra 	$L__BB0_574;
$L__BB0_573:
	mov.pred 	%p3687, %p3663;
$L__BB0_574:
	setp.eq.s16 	%p1415, %rs82, 0;
	@%p1415 bra 	$L__BB0_576;
	ld.shared.u8 	%rs471, [%r9+416];
	setp.ne.s16 	%p1417, %rs471, 0;
	mov.pred 	%p3688, -1;
	@%p1417 bra 	$L__BB0_577;
$L__BB0_576:
	mov.pred 	%p3688, %p3664;
$L__BB0_577:
	setp.eq.s16 	%p1418, %rs82, 0;
	@%p1418 bra 	$L__BB0_579;
	ld.shared.u8 	%rs472, [%r9+432];
	setp.ne.s16 	%p1420, %rs472, 0;
	mov.pred 	%p3689, -1;
	@%p1420 bra 	$L__BB0_580;
$L__BB0_579:
	mov.pred 	%p3689, %p3665;
$L__BB0_580:
	ld.shared.u8 	%rs83, [%r8+2054];
	setp.eq.s16 	%p1421, %rs83, 0;
	@%p1421 bra 	$L__BB0_582;
	ld.shared.u8 	%rs473, [%r9+384];
	setp.ne.s16 	%p1423, %rs473, 0;
	mov.pred 	%p3690, -1;
	@%p1423 bra 	$L__BB0_583;
$L__BB0_582:
	mov.pred 	%p3690, %p3666;
$L__BB0_583:
	setp.eq.s16 	%p1424, %rs83, 0;
	@%p1424 bra 	$L__BB0_585;
	ld.shared.u8 	%rs474, [%r9+400];
	setp.ne.s16 	%p1426, %rs474, 0;
	mov.pred 	%p3691, -1;
	@%p1426 bra 	$L__BB0_586;
$L__BB0_585:
	mov.pred 	%p3691, %p3667;
$L__BB0_586:
	setp.eq.s16 	%p1427, %rs83, 0;
	@%p1427 bra 	$L__BB0_588;
	ld.shared.u8 	%rs475, [%r9+416];
	setp.ne.s16 	%p1429, %rs475, 0;
	mov.pred 	%p3692, -1;
	@%p1429 bra 	$L__BB0_589;
$L__BB0_588:
	mov.pred 	%p3692, %p3668;
$L__BB0_589:
	setp.eq.s16 	%p1430, %rs83, 0;
	@%p1430 bra 	$L__BB0_591;
	ld.shared.u8 	%rs476, [%r9+432];
	setp.ne.s16 	%p1432, %rs476, 0;
	mov.pred 	%p3693, -1;
	@%p1432 bra 	$L__BB0_592;
$L__BB0_591:
	mov.pred 	%p3693, %p3669;
$L__BB0_592:
	ld.shared.u8 	%rs84, [%r8+2566];
	setp.eq.s16 	%p1433, %rs84, 0;
	@%p1433 bra 	$L__BB0_594;
	ld.shared.u8 	%rs477, [%r9+384];
	setp.ne.s16 	%p1435, %rs477, 0;
	mov.pred 	%p3694, -1;
	@%p1435 bra 	$L__BB0_595;
$L__BB0_594:
	mov.pred 	%p3694, %p3670;
$L__BB0_595:
	setp.eq.s16 	%p1436, %rs84, 0;
	@%p1436 bra 	$L__BB0_597;
	ld.shared.u8 	%rs478, [%r9+400];
	setp.ne.s16 	%p1438, %rs478, 0;
	mov.pred 	%p3695, -1;
	@%p1438 bra 	$L__BB0_598;
$L__BB0_597:
	mov.pred 	%p3695, %p3671;
$L__BB0_598:
	setp.eq.s16 	%p1439, %rs84, 0;
	@%p1439 bra 	$L__BB0_600;
	ld.shared.u8 	%rs479, [%r9+416];
	setp.ne.s16 	%p1441, %rs479, 0;
	mov.pred 	%p3696, -1;
	@%p1441 bra 	$L__BB0_601;
$L__BB0_600:
	mov.pred 	%p3696, %p3672;
$L__BB0_601:
	setp.eq.s16 	%p1442, %rs84, 0;
	@%p1442 bra 	$L__BB0_603;
	ld.shared.u8 	%rs480, [%r9+432];
	setp.ne.s16 	%p1444, %rs480, 0;
	mov.pred 	%p3697, -1;
	@%p1444 bra 	$L__BB0_604;
$L__BB0_603:
	mov.pred 	%p3697, %p3673;
$L__BB0_604:
	ld.shared.u8 	%rs85, [%r8+7];
	setp.eq.s16 	%p1445, %rs85, 0;
	@%p1445 bra 	$L__BB0_606;
	ld.shared.u8 	%rs481, [%r9+448];
	setp.ne.s16 	%p1447, %rs481, 0;
	mov.pred 	%p3698, -1;
	@%p1447 bra 	$L__BB0_607;
$L__BB0_606:
	mov.pred 	%p3698, %p3674;
$L__BB0_607:
	setp.eq.s16 	%p1448, %rs85, 0;
	@%p1448 bra 	$L__BB0_609;
	ld.shared.u8 	%rs482, [%r9+464];
	setp.ne.s16 	%p1450, %rs482, 0;
	mov.pred 	%p3699, -1;
	@%p1450 bra 	$L__BB0_610;
$L__BB0_609:
	mov.pred 	%p3699, %p3675;
$L__BB0_610:
	setp.eq.s16 	%p1451, %rs85, 0;
	@%p1451 bra 	$L__BB0_612;
	ld.shared.u8 	%rs483, [%r9+480];
	setp.ne.s16 	%p1453, %rs483, 0;
	mov.pred 	%p3700, -1;
	@%p1453 bra 	$L__BB0_613;
$L__BB0_612:
	mov.pred 	%p3700, %p3676;
$L__BB0_613:
	setp.eq.s16 	%p1454, %rs85, 0;
	@%p1454 bra 	$L__BB0_615;
	ld.shared.u8 	%rs484, [%r9+496];
	setp.ne.s16 	%p1456, %rs484, 0;
	mov.pred 	%p3701, -1;
	@%p1456 bra 	$L__BB0_616;
$L__BB0_615:
	mov.pred 	%p3701, %p3677;
$L__BB0_616:
	ld.shared.u8 	%rs86, [%r8+519];
	setp.eq.s16 	%p1457, %rs86, 0;
	@%p1457 bra 	$L__BB0_618;
	ld.shared.u8 	%rs485, [%r9+448];
	setp.ne.s16 	%p1459, %rs485, 0;
	mov.pred 	%p3702, -1;
	@%p1459 bra 	$L__BB0_619;
$L__BB0_618:
	mov.pred 	%p3702, %p3678;
$L__BB0_619:
	setp.eq.s16 	%p1460, %rs86, 0;
	@%p1460 bra 	$L__BB0_621;
	ld.shared.u8 	%rs486, [%r9+464];
	setp.ne.s16 	%p1462, %rs486, 0;
	mov.pred 	%p3703, -1;
	@%p1462 bra 	$L__BB0_622;
$L__BB0_621:
	mov.pred 	%p3703, %p3679;
$L__BB0_622:
	setp.eq.s16 	%p1463, %rs86, 0;
	@%p1463 bra 	$L__BB0_624;
	ld.shared.u8 	%rs487, [%r9+480];
	setp.ne.s16 	%p1465, %rs487, 0;
	mov.pred 	%p3704, -1;
	@%p1465 bra 	$L__BB0_625;
$L__BB0_624:
	mov.pred 	%p3704, %p3680;
$L__BB0_625:
	setp.eq.s16 	%p1466, %rs86, 0;
	@%p1466 bra 	$L__BB0_627;
	ld.shared.u8 	%rs488, [%r9+496];
	setp.ne.s16 	%p1468, %rs488, 0;
	mov.pred 	%p3705, -1;
	@%p1468 bra 	$L__BB0_628;
$L__BB0_627:
	mov.pred 	%p3705, %p3681;
$L__BB0_628:
	ld.shared.u8 	%rs87, [%r8+1031];
	setp.eq.s16 	%p1469, %rs87, 0;
	@%p1469 bra 	$L__BB0_630;
	ld.shared.u8 	%rs489, [%r9+448];
	setp.ne.s16 	%p1471, %rs489, 0;
	mov.pred 	%p3706, -1;
	@%p1471 bra 	$L__BB0_631;
$L__BB0_630:
	mov.pred 	%p3706, %p3682;
$L__BB0_631:
	setp.eq.s16 	%p1472, %rs87, 0;
	@%p1472 bra 	$L__BB0_633;
	ld.shared.u8 	%rs490, [%r9+464];
	setp.ne.s16 	%p1474, %rs490, 0;
	mov.pred 	%p3707, -1;
	@%p1474 bra 	$L__BB0_634;
$L__BB0_633:
	mov.pred 	%p3707, %p3683;
$L__BB0_634:
	setp.eq.s16 	%p1475, %rs87, 0;
	@%p1475 bra 	$L__BB0_636;
	ld.shared.u8 	%rs491, [%r9+480];
	setp.ne.s16 	%p1477, %rs491, 0;
	mov.pred 	%p3708, -1;
	@%p1477 bra 	$L__BB0_637;
$L__BB0_636:
	mov.pred 	%p3708, %p3684;
$L__BB0_637:
	setp.eq.s16 	%p1478, %rs87, 0;
	@%p1478 bra 	$L__BB0_639;
	ld.shared.u8 	%rs492, [%r9+496];
	setp.ne.s16 	%p1480, %rs492, 0;
	mov.pred 	%p3709, -1;
	@%p1480 bra 	$L__BB0_640;
$L__BB0_639:
	mov.pred 	%p3709, %p3685;
$L__BB0_640:
	ld.shared.u8 	%rs88, [%r8+1543];
	setp.eq.s16 	%p1481, %rs88, 0;
	@%p1481 bra 	$L__BB0_642;
	ld.shared.u8 	%rs493, [%r9+448];
	setp.ne.s16 	%p1483, %rs493, 0;
	mov.pred 	%p3710, -1;
	@%p1483 bra 	$L__BB0_643;
$L__BB0_642:
	mov.pred 	%p3710, %p3686;
$L__BB0_643:
	setp.eq.s16 	%p1484, %rs88, 0;
	@%p1484 bra 	$L__BB0_645;
	ld.shared.u8 	%rs494, [%r9+464];
	setp.ne.s16 	%p1486, %rs494, 0;
	mov.pred 	%p3711, -1;
	@%p1486 bra 	$L__BB0_646;
$L__BB0_645:
	mov.pred 	%p3711, %p3687;
$L__BB0_646:
	setp.eq.s16 	%p1487, %rs88, 0;
	@%p1487 bra 	$L__BB0_648;
	ld.shared.u8 	%rs495, [%r9+480];
	setp.ne.s16 	%p1489, %rs495, 0;
	mov.pred 	%p3712, -1;
	@%p1489 bra 	$L__BB0_649;
$L__BB0_648:
	mov.pred 	%p3712, %p3688;
$L__BB0_649:
	setp.eq.s16 	%p1490, %rs88, 0;
	@%p1490 bra 	$L__BB0_651;
	ld.shared.u8 	%rs496, [%r9+496];
	setp.ne.s16 	%p1492, %rs496, 0;
	mov.pred 	%p3713, -1;
	@%p1492 bra 	$L__BB0_652;
$L__BB0_651:
	mov.pred 	%p3713, %p3689;
$L__BB0_652:
	ld.shared.u8 	%rs89, [%r8+2055];
	setp.eq.s16 	%p1493, %rs89, 0;
	@%p1493 bra 	$L__BB0_654;
	ld.shared.u8 	%rs497, [%r9+448];
	setp.ne.s16 	%p1495, %rs497, 0;
	mov.pred 	%p3714, -1;
	@%p1495 bra 	$L__BB0_655;
$L__BB0_654:
	mov.pred 	%p3714, %p3690;
$L__BB0_655:
	setp.eq.s16 	%p1496, %rs89, 0;
	@%p1496 bra 	$L__BB0_657;
	ld.shared.u8 	%rs498, [%r9+464];
	setp.ne.s16 	%p1498, %rs498, 0;
	mov.pred 	%p3715, -1;
	@%p1498 bra 	$L__BB0_658;
$L__BB0_657:
	mov.pred 	%p3715, %p3691;
$L__BB0_658:
	setp.eq.s16 	%p1499, %rs89, 0;
	@%p1499 bra 	$L__BB0_660;
	ld.shared.u8 	%rs499, [%r9+480];
	setp.ne.s16 	%p1501, %rs499, 0;
	mov.pred 	%p3716, -1;
	@%p1501 bra 	$L__BB0_661;
$L__BB0_660:
	mov.pred 	%p3716, %p3692;
$L__BB0_661:
	setp.eq.s16 	%p1502, %rs89, 0;
	@%p1502 bra 	$L__BB0_663;
	ld.shared.u8 	%rs500, [%r9+496];
	setp.ne.s16 	%p1504, %rs500, 0;
	mov.pred 	%p3717, -1;
	@%p1504 bra 	$L__BB0_664;
$L__BB0_663:
	mov.pred 	%p3717, %p3693;
$L__BB0_664:
	ld.shared.u8 	%rs90, [%r8+2567];
	setp.eq.s16 	%p1505, %rs90, 0;
	@%p1505 bra 	$L__BB0_666;
	ld.shared.u8 	%rs501, [%r9+448];
	setp.ne.s16 	%p1507, %rs501, 0;
	mov.pred 	%p3718, -1;
	@%p1507 bra 	$L__BB0_667;
$L__BB0_666:
	mov.pred 	%p3718, %p3694;
$L__BB0_667:
	setp.eq.s16 	%p1508, %rs90, 0;
	@%p1508 bra 	$L__BB0_669;
	ld.shared.u8 	%rs502, [%r9+464];
	setp.ne.s16 	%p1510, %rs502, 0;
	mov.pred 	%p3719, -1;
	@%p1510 bra 	$L__BB0_670;
$L__BB0_669:
	mov.pred 	%p3719, %p3695;
$L__BB0_670:
	setp.eq.s16 	%p1511, %rs90, 0;
	@%p1511 bra 	$L__BB0_672;
	ld.shared.u8 	%rs503, [%r9+480];
	setp.ne.s16 	%p1513, %rs503, 0;
	mov.pred 	%p3720, -1;
	@%p1513 bra 	$L__BB0_673;
$L__BB0_672:
	mov.pred 	%p3720, %p3696;
$L__BB0_673:
	setp.eq.s16 	%p1514, %rs90, 0;
	@%p1514 bra 	$L__BB0_675;
	ld.shared.u8 	%rs504, [%r9+496];
	setp.ne.s16 	%p1516, %rs504, 0;
	mov.pred 	%p3721, -1;
	@%p1516 bra 	$L__BB0_676;
$L__BB0_675:
	mov.pred 	%p3721, %p3697;
$L__BB0_676:
	ld.shared.u8 	%rs91, [%r8+8];
	setp.eq.s16 	%p1517, %rs91, 0;
	@%p1517 bra 	$L__BB0_678;
	ld.shared.u8 	%rs505, [%r9+512];
	setp.ne.s16 	%p1519, %rs505, 0;
	mov.pred 	%p3722, -1;
	@%p1519 bra 	$L__BB0_679;
$L__BB0_678:
	mov.pred 	%p3722, %p3698;
$L__BB0_679:
	setp.eq.s16 	%p1520, %rs91, 0;
	@%p1520 bra 	$L__BB0_681;
	ld.shared.u8 	%rs506, [%r9+528];
	setp.ne.s16 	%p1522, %rs506, 0;
	mov.pred 	%p3723, -1;
	@%p1522 bra 	$L__BB0_682;
$L__BB0_681:
	mov.pred 	%p3723, %p3699;
$L__BB0_682:
	setp.eq.s16 	%p1523, %rs91, 0;
	@%p1523 bra 	$L__BB0_684;
	ld.shared.u8 	%rs507, [%r9+544];
	setp.ne.s16 	%p1525, %rs507, 0;
	mov.pred 	%p3724, -1;
	@%p1525 bra 	$L__BB0_685;
$L__BB0_684:
	mov.pred 	%p3724, %p3700;
$L__BB0_685:
	setp.eq.s16 	%p1526, %rs91, 0;
	@%p1526 bra 	$L__BB0_687;
	ld.shared.u8 	%rs508, [%r9+560];
	setp.ne.s16 	%p1528, %rs508, 0;
	mov.pred 	%p3725, -1;
	@%p1528 bra 	$L__BB0_688;
$L__BB0_687:
	mov.pred 	%p3725, %p3701;
$L__BB0_688:
	ld.shared.u8 	%rs92, [%r8+520];
	setp.eq.s16 	%p1529, %rs92, 0;
	@%p1529 bra 	$L__BB0_690;
	ld.shared.u8 	%rs509, [%r9+512];
	setp.ne.s16 	%p1531, %rs509, 0;
	mov.pred 	%p3726, -1;
	@%p1531 bra 	$L__BB0_691;
$L__BB0_690:
	mov.pred 	%p3726, %p3702;
$L__BB0_691:
	setp.eq.s16 	%p1532, %rs92, 0;
	@%p1532 bra 	$L__BB0_693;
	ld.shared.u8 	%rs510, [%r9+528];
	setp.ne.s16 	%p1534, %rs510, 0;
	mov.pred 	%p3727, -1;
	@%p1534 bra 	$L__BB0_694;
$L__BB0_693:
	mov.pred 	%p3727, %p3703;
$L__BB0_694:
	setp.eq.s16 	%p1535, %rs92, 0;
	@%p1535 bra 	$L__BB0_696;
	ld.shared.u8 	%rs511, [%r9+544];
	setp.ne.s16 	%p1537, %rs511, 0;
	mov.pred 	%p3728, -1;
	@%p1537 bra 	$L__BB0_697;
$L__BB0_696:
	mov.pred 	%p3728, %p3704;
$L__BB0_697:
	setp.eq.s16 	%p1538, %rs92, 0;
	@%p1538 bra 	$L__BB0_699;
	ld.shared.u8 	%rs512, [%r9+560];
	setp.ne.s16 	%p1540, %rs512, 0;
	mov.pred 	%p3729, -1;
	@%p1540 bra 	$L__BB0_700;
$L__BB0_699:
	mov.pred 	%p3729, %p3705;
$L__BB0_700:
	ld.shared.u8 	%rs93, [%r8+1032];
	setp.eq.s16 	%p1541, %rs93, 0;
	@%p1541 bra 	$L__BB0_702;
	ld.shared.u8 	%rs513, [%r9+512];
	setp.ne.s16 	%p1543, %rs513, 0;
	mov.pred 	%p3730, -1;
	@%p1543 bra 	$L__BB0_703;
$L__BB0_702:
	mov.pred 	%p3730, %p3706;
$L__BB0_703:
	setp.eq.s16 	%p1544, %rs93, 0;
	@%p1544 bra 	$L__BB0_705;
	ld.shared.u8 	%rs514, [%r9+528];
	setp.ne.s16 	%p1546, %rs514, 0;
	mov.pred 	%p3731, -1;
	@%p1546 bra 	$L__BB0_706;
$L__BB0_705:
	mov.pred 	%p3731, %p3707;
$L__BB0_706:
	setp.eq.s16 	%p1547, %rs93, 0;
	@%p1547 bra 	$L__BB0_708;
	ld.shared.u8 	%rs515, [%r9+544];
	setp.ne.s16 	%p1549, %rs515, 0;
	mov.pred 	%p3732, -1;
	@%p1549 bra 	$L__BB0_709;
$L__BB0_708:
	mov.pred 	%p3732, %p3708;
$L__BB0_709:
	setp.eq.s16 	%p1550, %rs93, 0;
	@%p1550 bra 	$L__BB0_711;
	ld.shared.u8 	%rs516, [%r9+560];
	setp.ne.s16 	%p1552, %rs516, 0;
	mov.pred 	%p3733, -1;
	@%p1552 bra 	$L__BB0_712;
$L__BB0_711:
	mov.pred 	%p3733, %p3709;
$L__BB0_712:
	ld.shared.u8 	%rs94, [%r8+1544];
	setp.eq.s16 	%p1553, %rs94, 0;
	@%p1553 bra 	$L__BB0_714;
	ld.shared.u8 	%rs517, [%r9+512];
	setp.ne.s16 	%p1555, %rs517, 0;
	mov.pred 	%p3734, -1;
	@%p1555 bra 	$L__BB0_715;
$L__BB0_714:
	mov.pred 	%p3734, %p3710;
$L__BB0_715:
	setp.eq.s16 	%p1556, %rs94, 0;
	@%p1556 bra 	$L__BB0_717;
	ld.shared.u8 	%rs518, [%r9+528];
	setp.ne.s16 	%p1558, %rs518, 0;
	mov.pred 	%p3735, -1;
	@%p1558 bra 	$L__BB0_718;
$L__BB0_717:
	mov.pred 	%p3735, %p3711;
$L__BB0_718:
	setp.eq.s16 	%p1559, %rs94, 0;
	@%p1559 bra 	$L__BB0_720;
	ld.shared.u8 	%rs519, [%r9+544];
	setp.ne.s16 	%p1561, %rs519, 0;
	mov.pred 	%p3736, -1;
	@%p1561 bra 	$L__BB0_721;
$L__BB0_720:
	mov.pred 	%p3736, %p3712;
$L__BB0_721:
	setp.eq.s16 	%p1562, %rs94, 0;
	@%p1562 bra 	$L__BB0_723;
	ld.shared.u8 	%rs520, [%r9+560];
	setp.ne.s16 	%p1564, %rs520, 0;
	mov.pred 	%p3737, -1;
	@%p1564 bra 	$L__BB0_724;
$L__BB0_723:
	mov.pred 	%p3737, %p3713;
$L__BB0_724:
	ld.shared.u8 	%rs95, [%r8+2056];
	setp.eq.s16 	%p1565, %rs95, 0;
	@%p1565 bra 	$L__BB0_726;
	ld.shared.u8 	%rs521, [%r9+512];
	setp.ne.s16 	%p1567, %rs521, 0;
	mov.pred 	%p3738, -1;
	@%p1567 bra 	$L__BB0_727;
$L__BB0_726:
	mov.pred 	%p3738, %p3714;
$L__BB0_727:
	setp.eq.s16 	%p1568, %rs95, 0;
	@%p1568 bra 	$L__BB0_729;
	ld.shared.u8 	%rs522, [%r9+528];
	setp.ne.s16 	%p1570, %rs522, 0;
	mov.pred 	%p3739, -1;
	@%p1570 bra 	$L__BB0_730;
$L__BB0_729:
	mov.pred 	%p3739, %p3715;
$L__BB0_730:
	setp.eq.s16 	%p1571, %rs95, 0;
	@%p1571 bra 	$L__BB0_732;
	ld.shared.u8 	%rs523, [%r9+544];
	setp.ne.s16 	%p1573, %rs523, 0;
	mov.pred 	%p3740, -1;
	@%p1573 bra 	$L__BB0_733;
$L__BB0_732:
	mov.pred 	%p3740, %p3716;
$L__BB0_733:
	setp.eq.s16 	%p1574, %rs95, 0;
	@%p1574 bra 	$L__BB0_735;
	ld.shared.u8 	%rs524, [%r9+560];
	setp.ne.s16 	%p1576, %rs524, 0;
	mov.pred 	%p3741, -1;
	@%p1576 bra 	$L__BB0_736;
$L__BB0_735:
	mov.pred 	%p3741, %p3717;
$L__BB0_736:
	ld.shared.u8 	%rs96, [%r8+2568];
	setp.eq.s16 	%p1577, %rs96, 0;
	@%p1577 bra 	$L__BB0_738;
	ld.shared.u8 	%rs525, [%r9+512];
	setp.ne.s16 	%p1579, %rs525, 0;
	mov.pred 	%p3742, -1;
	@%p1579 bra 	$L__BB0_739;
$L__BB0_738:
	mov.pred 	%p3742, %p3718;
$L__BB0_739:
	setp.eq.s16 	%p1580, %rs96, 0;
	@%p1580 bra 	$L__BB0_741;
	ld.shared.u8 	%rs526, [%r9+528];
	setp.ne.s16 	%p1582, %rs526, 0;
	mov.pred 	%p3743, -1;
	@%p1582 bra 	$L__BB0_742;
$L__BB0_741:
	mov.pred 	%p3743, %p3719;
$L__BB0_742:
	setp.eq.s16 	%p1583, %rs96, 0;
	@%p1583 bra 	$L__BB0_744;
	ld.shared.u8 	%rs527, [%r9+544];
	setp.ne.s16 	%p1585, %rs527, 0;
	mov.pred 	%p3744, -1;
	@%p1585 bra 	$L__BB0_745;
$L__BB0_744:
	mov.pred 	%p3744, %p3720;
$L__BB0_745:
	setp.eq.s16 	%p1586, %rs96, 0;
	@%p1586 bra 	$L__BB0_747;
	ld.shared.u8 	%rs528, [%r9+560];
	setp.ne.s16 	%p1588, %rs528, 0;
	mov.pred 	%p3745, -1;
	@%p1588 bra 	$L__BB0_748;
$L__BB0_747:
	mov.pred 	%p3745, %p3721;
$L__BB0_748:
	ld.shared.u8 	%rs97, [%r8+9];
	setp.eq.s16 	%p1589, %rs97, 0;
	@%p1589 bra 	$L__BB0_750;
	ld.shared.u8 	%rs529, [%r9+576];
	setp.ne.s16 	%p1591, %rs529, 0;
	mov.pred 	%p3746, -1;
	@%p1591 bra 	$L__BB0_751;
$L__BB0_750:
	mov.pred 	%p3746, %p3722;
$L__BB0_751:
	setp.eq.s16 	%p1592, %rs97, 0;
	@%p1592 bra 	$L__BB0_753;
	ld.shared.u8 	%rs530, [%r9+592];
	setp.ne.s16 	%p1594, %rs530, 0;
	mov.pred 	%p3747, -1;
	@%p1594 bra 	$L__BB0_754;
$L__BB0_753:
	mov.pred 	%p3747, %p3723;
$L__BB0_754:
	setp.eq.s16 	%p1595, %rs97, 0;
	@%p1595 bra 	$L__BB0_756;
	ld.shared.u8 	%rs531, [%r9+608];
	setp.ne.s16 	%p1597, %rs531, 0;
	mov.pred 	%p3748, -1;
	@%p1597 bra 	$L__BB0_757;
$L__BB0_756:
	mov.pred 	%p3748, %p3724;
$L__BB0_757:
	setp.eq.s16 	%p1598, %rs97, 0;
	@%p1598 bra 	$L__BB0_759;
	ld.shared.u8 	%rs532, [%r9+624];
	setp.ne.s16 	%p1600, %rs532, 0;
	mov.pred 	%p3749, -1;
	@%p1600 bra 	$L__BB0_760;
$L__BB0_759:
	mov.pred 	%p3749, %p3725;
$L__BB0_760:
	ld.shared.u8 	%rs98, [%r8+521];
	setp.eq.s16 	%p1601, %rs98, 0;
	@%p1601 bra 	$L__BB0_762;
	ld.shared.u8 	%rs533, [%r9+576];
	setp.ne.s16 	%p1603, %rs533, 0;
	mov.pred 	%p3750, -1;
	@%p1603 bra 	$L__BB0_763;
$L__BB0_762:
	mov.pred 	%p3750, %p3726;
$L__BB0_763:
	setp.eq.s16 	%p1604, %rs98, 0;
	@%p1604 bra 	$L__BB0_765;
	ld.shared.u8 	%rs534, [%r9+592];
	setp.ne.s16 	%p1606, %rs534, 0;
	mov.pred 	%p3751, -1;
	@%p1606 bra 	$L__BB0_766;
$L__BB0_765:
	mov.pred 	%p3751, %p3727;
$L__BB0_766:
	setp.eq.s16 	%p1607, %rs98, 0;
	@%p1607 bra 	$L__BB0_768;
	ld.shared.u8 	%rs535, [%r9+608];
	setp.ne.s16 	%p1609, %rs535, 0;
	mov.pred 	%p3752, -1;
	@%p1609 bra 	$L__BB0_769;
$L__BB0_768:
	mov.pred 	%p3752, %p3728;
$L__BB0_769:
	setp.eq.s16 	%p1610, %rs98, 0;
	@%p1610 bra 	$L__BB0_771;
	ld.shared.u8 	%rs536, [%r9+624];
	setp.ne.s16 	%p1612, %rs536, 0;
	mov.pred 	%p3753, -1;
	@%p1612 bra 	$L__BB0_772;
$L__BB0_771:
	mov.pred 	%p3753, %p3729;
$L__BB0_772:
	ld.shared.u8 	%rs99, [%r8+1033];
	setp.eq.s16 	%p1613, %rs99, 0;
	@%p1613 bra 	$L__BB0_774;
	ld.shared.u8 	%rs537, [%r9+576];
	setp.ne.s16 	%p1615, %rs537, 0;
	mov.pred 	%p3754, -1;
	@%p1615 bra 	$L__BB0_775;
$L__BB0_774:
	mov.pred 	%p3754, %p3730;
$L__BB0_775:
	setp.eq.s16 	%p1616, %rs99, 0;
	@%p1616 bra 	$L__BB0_777;
	ld.shared.u8 	%rs538, [%r9+592];
	setp.ne.s16 	%p1618, %rs538, 0;
	mov.pred 	%p3755, -1;
	@%p1618 bra 	$L__BB0_778;
$L__BB0_777:
	mov.pred 	%p3755, %p3731;
$L__BB0_778:
	setp.eq.s16 	%p1619, %rs99, 0;
	@%p1619 bra 	$L__BB0_780;
	ld.shared.u8 	%rs539, [%r9+608];
	setp.ne.s16 	%p1621, %rs539, 0;
	mov.pred 	%p3756, -1;
	@%p1621 bra 	$L__BB0_781;
$L__BB0_780:
	mov.pred 	%p3756, %p3732;
$L__BB0_781:
	setp.eq.s16 	%p1622, %rs99, 0;
	@%p1622 bra 	$L__BB0_783;
	ld.shared.u8 	%rs540, [%r9+624];
	setp.ne.s16 	%p1624, %rs540, 0;
	mov.pred 	%p3757, -1;
	@%p1624 bra 	$L__BB0_784;
$L__BB0_783:
	mov.pred 	%p3757, %p3733;
$L__BB0_784:
	ld.shared.u8 	%rs100, [%r8+1545];
	setp.eq.s16 	%p1625, %rs100, 0;
	@%p1625 bra 	$L__BB0_786;
	ld.shared.u8 	%rs541, [%r9+576];
	setp.ne.s16 	%p1627, %rs541, 0;
	mov.pred 	%p3758, -1;
	@%p1627 bra 	$L__BB0_787;
$L__BB0_786:
	mov.pred 	%p3758, %p3734;
$L__BB0_787:
	setp.eq.s16 	%p1628, %rs100, 0;
	@%p1628 bra 	$L__BB0_789;
	ld.shared.u8 	%rs542, [%r9+592];
	setp.ne.s16 	%p1630, %rs542, 0;
	mov.pred 	%p3759, -1;
	@%p1630 bra 	$L__BB0_790;
$L__BB0_789:
	mov.pred 	%p3759, %p3735;
$L__BB0_790:
	setp.eq.s16 	%p1631, %rs100, 0;
	@%p1631 bra 	$L__BB0_792;
	ld.shared.u8 	%rs543, [%r9+608];
	setp.ne.s16 	%p1633, %rs543, 0;
	mov.pred 	%p3760, -1;
	@%p1633 bra 	$L__BB0_793;
$L__BB0_792:
	mov.pred 	%p3760, %p3736;
$L__BB0_793:
	setp.eq.s16 	%p1634, %rs100, 0;
	@%p1634 bra 	$L__BB0_795;
	ld.shared.u8 	%rs544, [%r9+624];
	setp.ne.s16 	%p1636, %rs544, 0;
	mov.pred 	%p3761, -1;
	@%p1636 bra 	$L__BB0_796;
$L__BB0_795:
	mov.pred 	%p3761, %p3737;
$L__BB0_796:
	ld.shared.u8 	%rs101, [%r8+2057];
	setp.eq.s16 	%p1637, %rs101, 0;
	@%p1637 bra 	$L__BB0_798;
	ld.shared.u8 	%rs545, [%r9+576];
	setp.ne.s16 	%p1639, %rs545, 0;
	mov.pred 	%p3762, -1;
	@%p1639 bra 	$L__BB0_799;
$L__BB0_798:
	mov.pred 	%p3762, %p3738;
$L__BB0_799:
	setp.eq.s16 	%p1640, %rs101, 0;
	@%p1640 bra 	$L__BB0_801;
	ld.shared.u8 	%rs546, [%r9+592];
	setp.ne.s16 	%p1642, %rs546, 0;
	mov.pred 	%p3763, -1;
	@%p1642 bra 	$L__BB0_802;
$L__BB0_801:
	mov.pred 	%p3763, %p3739;
$L__BB0_802:
	setp.eq.s16 	%p1643, %rs101, 0;
	@%p1643 bra 	$L__BB0_804;
	ld.shared.u8 	%rs547, [%r9+608];
	setp.ne.s16 	%p1645, %rs547, 0;
	mov.pred 	%p3764, -1;
	@%p1645 bra 	$L__BB0_805;
$L__BB0_804:
	mov.pred 	%p3764, %p3740;
$L__BB0_805:
	setp.eq.s16 	%p1646, %rs101, 0;
	@%p1646 bra 	$L__BB0_807;
	ld.shared.u8 	%rs548, [%r9+624];
	setp.ne.s16 	%p1648, %rs548, 0;
	mov.pred 	%p3765, -1;
	@%p1648 bra 	$L__BB0_808;
$L__BB0_807:
	mov.pred 	%p3765, %p3741;
$L__BB0_808:
	ld.shared.u8 	%rs102, [%r8+2569];
	setp.eq.s16 	%p1649, %rs102, 0;
	@%p1649 bra 	$L__BB0_810;
	ld.shared.u8 	%rs549, [%r9+576];
	setp.ne.s16 	%p1651, %rs549, 0;
	mov.pred 	%p3766, -1;
	@%p1651 bra 	$L__BB0_811;
$L__BB0_810:
	mov.pred 	%p3766, %p3742;
$L__BB0_811:
	setp.eq.s16 	%p1652, %rs102, 0;
	@%p1652 bra 	$L__BB0_813;
	ld.shared.u8 	%rs550, [%r9+592];
	setp.ne.s16 	%p1654, %rs550, 0;
	mov.pred 	%p3767, -1;
	@%p1654 bra 	$L__BB0_814;
$L__BB0_813:
	mov.pred 	%p3767, %p3743;
$L__BB0_814:
	setp.eq.s16 	%p1655, %rs102, 0;
	@%p1655 bra 	$L__BB0_816;
	ld.shared.u8 	%rs551, [%r9+608];
	setp.ne.s16 	%p1657, %rs551, 0;
	mov.pred 	%p3768, -1;
	@%p1657 bra 	$L__BB0_817;
$L__BB0_816:
	mov.pred 	%p3768, %p3744;
$L__BB0_817:
	setp.eq.s16 	%p1658, %rs102, 0;
	@%p1658 bra 	$L__BB0_819;
	ld.shared.u8 	%rs552, [%r9+624];
	setp.ne.s16 	%p1660, %rs552, 0;
	mov.pred 	%p3769, -1;
	@%p1660 bra 	$L__BB0_820;
$L__BB0_819:
	mov.pred 	%p3769, %p3745;
$L__BB0_820:
	ld.shared.u8 	%rs103, [%r8+10];
	setp.eq.s16 	%p1661, %rs103, 0;
	@%p1661 bra 	$L__BB0_822;
	ld.shared.u8 	%rs553, [%r9+640];
	setp.ne.s16 	%p1663, %rs553, 0;
	mov.pred 	%p3770, -1;
	@%p1663 bra 	$L__BB0_823;
$L__BB0_822:
	mov.pred 	%p3770, %p3746;
$L__BB0_823:
	setp.eq.s16 	%p1664, %rs103, 0;
	@%p1664 bra 	$L__BB0_825;
	ld.shared.u8 	%rs554, [%r9+656];
	setp.ne.s16 	%p1666, %rs554, 0;
	mov.pred 	%p3771, -1;
	@%p1666 bra 	$L__BB0_826;
$L__BB0_825:
	mov.pred 	%p3771, %p3747;
$L__BB0_826:
	setp.eq.s16 	%p1667, %rs103, 0;
	@%p1667 bra 	$L__BB0_828;
	ld.shared.u8 	%rs555, [%r9+672];
	setp.ne.s16 	%p1669, %rs555, 0;
	mov.pred 	%p3772, -1;
	@%p1669 bra 	$L__BB0_829;
$L__BB0_828:
	mov.pred 	%p3772, %p3748;
$L__BB0_829:
	setp.eq.s16 	%p1670, %rs103, 0;
	@%p1670 bra 	$L__BB0_831;
	ld.shared.u8 	%rs556, [%r9+688];
	setp.ne.s16 	%p1672, %rs556, 0;
	mov.pred 	%p3773, -1;
	@%p1672 bra 	$L__BB0_832;
$L__BB0_831:
	mov.pred 	%p3773, %p3749;
$L__BB0_832:
	ld.shared.u8 	%rs104, [%r8+522];
	setp.eq.s16 	%p1673, %rs104, 0;
	@%p1673 bra 	$L__BB0_834;
	ld.shared.u8 	%rs557, [%r9+640];
	setp.ne.s16 	%p1675, %rs557, 0;
	mov.pred 	%p3774, -1;
	@%p1675 bra 	$L__BB0_835;
$L__BB0_834:
	mov.pred 	%p3774, %p3750;
$L__BB0_835:
	setp.eq.s16 	%p1676, %rs104, 0;
	@%p1676 bra 	$L__BB0_837;
	ld.shared.u8 	%rs558, [%r9+656];
	setp.ne.s16 	%p1678, %rs558, 0;
	mov.pred 	%p3775, -1;
	@%p1678 bra 	$L__BB0_838;
$L__BB0_837:
	mov.pred 	%p3775, %p3751;
$L__BB0_838:
	setp.eq.s16 	%p1679, %rs104, 0;
	@%p1679 bra 	$L__BB0_840;
	ld.shared.u8 	%rs559, [%r9+672];
	setp.ne.s16 	%p1681, %rs559, 0;
	mov.pred 	%p3776, -1;
	@%p1681 bra 	$L__BB0_841;
$L__BB0_840:
	mov.pred 	%p3776, %p3752;
$L__BB0_841:
	setp.eq.s16 	%p1682, %rs104, 0;
	@%p1682 bra 	$L__BB0_843;
	ld.shared.u8 	%rs560, [%r9+688];
	setp.ne.s16 	%p1684, %rs560, 0;
	mov.pred 	%p3777, -1;
	@%p1684 bra 	$L__BB0_844;
$L__BB0_843:
	mov.pred 	%p3777, %p3753;
$L__BB0_844:
	ld.shared.u8 	%rs105, [%r8+1034];
	setp.eq.s16 	%p1685, %rs105, 0;
	@%p1685 bra 	$L__BB0_846;
	ld.shared.u8 	%rs561, [%r9+640];
	setp.ne.s16 	%p1687, %rs561, 0;
	mov.pred 	%p3778, -1;
	@%p1687 bra 	$L__BB0_847;
$L__BB0_846:
	mov.pred 	%p3778, %p3754;
$L__BB0_847:
	setp.eq.s16 	%p1688, %rs105, 0;
	@%p1688 bra 	$L__BB0_849;
	ld.shared.u8 	%rs562, [%r9+656];
	setp.ne.s16 	%p1690, %rs562, 0;
	mov.pred 	%p3779, -1;
	@%p1690 bra 	$L__BB0_850;
$L__BB0_849:
	mov.pred 	%p3779, %p3755;
$L__BB0_850:
	setp.eq.s16 	%p1691, %rs105, 0;
	@%p1691 bra 	$L__BB0_852;
	ld.shared.u8 	%rs563, [%r9+672];
	setp.ne.s16 	%p1693, %rs563, 0;
	mov.pred 	%p3780, -1;
	@%p1693 bra 	$L__BB0_853;
$L__BB0_852:
	mov.pred 	%p3780, %p3756;
$L__BB0_853:
	setp.eq.s16 	%p1694, %rs105, 0;
	@%p1694 bra 	$L__BB0_855;
	ld.shared.u8 	%rs564, [%r9+688];
	setp.ne.s16 	%p1696, %rs564, 0;
	mov.pred 	%p3781, -1;
	@%p1696 bra 	$L__BB0_856;
$L__BB0_855:
	mov.pred 	%p3781, %p3757;
$L__BB0_856:
	ld.shared.u8 	%rs106, [%r8+1546];
	setp.eq.s16 	%p1697, %rs106, 0;
	@%p1697 bra 	$L__BB0_858;
	ld.shared.u8 	%rs565, [%r9+640];
	setp.ne.s16 	%p1699, %rs565, 0;
	mov.pred 	%p3782, -1;
	@%p1699 bra 	$L__BB0_859;
$L__BB0_858:
	mov.pred 	%p3782, %p3758;
$L__BB0_859:
	setp.eq.s16 	%p1700, %rs106, 0;
	@%p1700 bra 	$L__BB0_861;
	ld.shared.u8 	%rs566, [%r9+656];
	setp.ne.s16 	%p1702, %rs566, 0;
	mov.pred 	%p3783, -1;
	@%p1702 bra 	$L__BB0_862;
$L__BB0_861:
	mov.pred 	%p3783, %p3759;
$L__BB0_862:
	setp.eq.s16 	%p1703, %rs106, 0;
	@%p1703 bra 	$L__BB0_864;
	ld.shared.u8 	%rs567, [%r9+672];
	setp.ne.s16 	%p1705, %rs567, 0;
	mov.pred 	%p3784, -1;
	@%p1705 bra 	$L__BB0_865;
$L__BB0_864:
	mov.pred 	%p3784, %p3760;
$L__BB0_865:
	setp.eq.s16 	%p1706, %rs106, 0;
	@%p1706 bra 	$L__BB0_867;
	ld.shared.u8 	%rs568, [%r9+688];
	setp.ne.s16 	%p1708, %rs568, 0;
	mov.pred 	%p3785, -1;
	@%p1708 bra 	$L__BB0_868;
$L__BB0_867:
	mov.pred 	%p3785, %p3761;
$L__BB0_868:
	ld.shared.u8 	%rs107, [%r8+2058];
	setp.eq.s16 	%p1709, %rs107, 0;
	@%p1709 bra 	$L__BB0_870;
	ld.shared.u8 	%rs569, [%r9+640];
	setp.ne.s16 	%p1711, %rs569, 0;
	mov.pred 	%p3786, -1;
	@%p1711 bra 	$L__BB0_871;
$L__BB0_870:
	mov.pred 	%p3786, %p3762;
$L__BB0_871:
	setp.eq.s16 	%p1712, %rs107, 0;
	@%p1712 bra 	$L__BB0_873;
	ld.shared.u8 	%rs570, [%r9+656];
	setp.ne.s16 	%p1714, %rs570, 0;
	mov.pred 	%p3787, -1;
	@%p1714 bra 	$L__BB0_874;
$L__BB0_873:
	mov.pred 	%p3787, %p3763;
$L__BB0_874:
	setp.eq.s16 	%p1715, %rs107, 0;
	@%p1715 bra 	$L__BB0_876;
	ld.shared.u8 	%rs571, [%r9+672];
	setp.ne.s16 	%p1717, %rs571, 0;
	mov.pred 	%p3788, -1;
	@%p1717 bra 	$L__BB0_877;
$L__BB0_876:
	mov.pred 	%p3788, %p3764;
$L__BB0_877:
	setp.eq.s16 	%p1718, %rs107, 0;
	@%p1718 bra 	$L__BB0_879;
	ld.shared.u8 	%rs572, [%r9+688];
	setp.ne.s16 	%p1720, %rs572, 0;
	mov.pred 	%p3789, -1;
	@%p1720 bra 	$L__BB0_880;
$L__BB0_879:
	mov.pred 	%p3789, %p3765;
$L__BB0_880:
	ld.shared.u8 	%rs108, [%r8+2570];
	setp.eq.s16 	%p1721, %rs108, 0;
	@%p1721 bra 	$L__BB0_882;
	ld.shared.u8 	%rs573, [%r9+640];
	setp.ne.s16 	%p1723, %rs573, 0;
	mov.pred 	%p3790, -1;
	@%p1723 bra 	$L__BB0_883;
$L__BB0_882:
	mov.pred 	%p3790, %p3766;
$L__BB0_883:
	setp.eq.s16 	%p1724, %rs108, 0;
	@%p1724 bra 	$L__BB0_885;
	ld.shared.u8 	%rs574, [%r9+656];
	setp.ne.s16 	%p1726, %rs574, 0;
	mov.pred 	%p3791, -1;
	@%p1726 bra 	$L__BB0_886;
$L__BB0_885:
	mov.pred 	%p3791, %p3767;
$L__BB0_886:
	setp.eq.s16 	%p1727, %rs108, 0;
	@%p1727 bra 	$L__BB0_888;
	ld.shared.u8 	%rs575, [%r9+672];
	setp.ne.s16 	%p1729, %rs575, 0;
	mov.pred 	%p3792, -1;
	@%p1729 bra 	$L__BB0_889;
$L__BB0_888:
	mov.pred 	%p3792, %p3768;
$L__BB0_889:
	setp.eq.s16 	%p1730, %rs108, 0;
	@%p1730 bra 	$L__BB0_891;
	ld.shared.u8 	%rs576, [%r9+688];
	setp.ne.s16 	%p1732, %rs576, 0;
	mov.pred 	%p3793, -1;
	@%p1732 bra 	$L__BB0_892;
$L__BB0_891:
	mov.pred 	%p3793, %p3769;
$L__BB0_892:
	ld.shared.u8 	%rs109, [%r8+11];
	setp.eq.s16 	%p1733, %rs109, 0;
	@%p1733 bra 	$L__BB0_894;
	ld.shared.u8 	%rs577, [%r9+704];
	setp.ne.s16 	%p1735, %rs577, 0;
	mov.pred 	%p3794, -1;
	@%p1735 bra 	$L__BB0_895;
$L__BB0_894:
	mov.pred 	%p3794, %p3770;
$L__BB0_895:
	setp.eq.s16 	%p1736, %rs109, 0;
	@%p1736 bra 	$L__BB0_897;
	ld.shared.u8 	%rs578, [%r9+720];
	setp.ne.s16 	%p1738, %rs578, 0;
	mov.pred 	%p3795, -1;
	@%p1738 bra 	$L__BB0_898;
$L__BB0_897:
	mov.pred 	%p3795, %p3771;
$L__BB0_898:
	setp.eq.s16 	%p1739, %rs109, 0;
	@%p1739 bra 	$L__BB0_900;
	ld.shared.u8 	%rs579, [%r9+736];
	setp.ne.s16 	%p1741, %rs579, 0;
	mov.pred 	%p3796, -1;
	@%p1741 bra 	$L__BB0_901;
$L__BB0_900:
	mov.pred 	%p3796, %p3772;
$L__BB0_901:
	setp.eq.s16 	%p1742, %rs109, 0;
	@%p1742 bra 	$L__BB0_903;
	ld.shared.u8 	%rs580, [%r9+752];
	setp.ne.s16 	%p1744, %rs580, 0;
	mov.pred 	%p3797, -1;
	@%p1744 bra 	$L__BB0_904;
$L__BB0_903:
	mov.pred 	%p3797, %p3773;
$L__BB0_904:
	ld.shared.u8 	%rs110, [%r8+523];
	setp.eq.s16 	%p1745, %rs110, 0;
	@%p1745 bra 	$L__BB0_906;
	ld.shared.u8 	%rs581, [%r9+704];
	setp.ne.s16 	%p1747, %rs581, 0;
	mov.pred 	%p3798, -1;
	@%p1747 bra 	$L__BB0_907;
$L__BB0_906:
	mov.pred 	%p3798, %p3774;
$L__BB0_907:
	setp.eq.s16 	%p1748, %rs110, 0;
	@%p1748 bra 	$L__BB0_909;
	ld.shared.u8 	%rs582, [%r9+720];
	setp.ne.s16 	%p1750, %rs582, 0;
	mov.pred 	%p3799, -1;
	@%p1750 bra 	$L__BB0_910;
$L__BB0_909:
	mov.pred 	%p3799, %p3775;
$L__BB0_910:
	setp.eq.s16 	%p1751, %rs110, 0;
	@%p1751 bra 	$L__BB0_912;
	ld.shared.u8 	%rs583, [%r9+736];
	setp.ne.s16 	%p1753, %rs583, 0;
	mov.pred 	%p3800, -1;
	@%p1753 bra 	$L__BB0_913;
$L__BB0_912:
	mov.pred 	%p3800, %p3776;
$L__BB0_913:
	setp.eq.s16 	%p1754, %rs110, 0;
	@%p1754 bra 	$L__BB0_915;
	ld.shared.u8 	%rs584, [%r9+752];
	setp.ne.s16 	%p1756, %rs584, 0;
	mov.pred 	%p3801, -1;
	@%p1756 bra 	$L__BB0_916;
$L__BB0_915:
	mov.pred 	%p3801, %p3777;
$L__BB0_916:
	ld.shared.u8 	%rs111, [%r8+1035];
	setp.eq.s16 	%p1757, %rs111, 0;
	@%p1757 bra 	$L__BB0_918;
	ld.shared.u8 	%rs585, [%r9+704];
	setp.ne.s16 	%p1759, %rs585, 0;
	mov.pred 	%p3802, -1;
	@%p1759 bra 	$L__BB0_919;
$L__BB0_918:
	mov.pred 	%p3802, %p3778;
$L__BB0_919:
	setp.eq.s16 	%p1760, %rs111, 0;
	@%p1760 bra 	$L__BB0_921;
	ld.shared.u8 	%rs586, [%r9+720];
	setp.ne.s16 	%p1762, %rs586, 0;
	mov.pred 	%p3803, -1;
	@%p1762 bra 	$L__BB0_922;
$L__BB0_921:
	mov.pred 	%p3803, %p3779;
$L__BB0_922:
	setp.eq.s16 	%p1763, %rs111, 0;
	@%p1763 bra 	$L__BB0_924;
	ld.shared.u8 	%rs587, [%r9+736];
	setp.ne.s16 	%p1765, %rs587, 0;
	mov.pred 	%p3804, -1;
	@%p1765 bra 	$L__BB0_925;
$L__BB0_924:
	mov.pred 	%p3804, %p3780;
$L__BB0_925:
	setp.eq.s16 	%p1766, %rs111, 0;
	@%p1766 bra 	$L__BB0_927;
	ld.shared.u8 	%rs588, [%r9+752];
	setp.ne.s16 	%p1768, %rs588, 0;
	mov.pred 	%p3805, -1;
	@%p1768 bra 	$L__BB0_928;
$L__BB0_927:
	mov.pred 	%p3805, %p3781;
$L__BB0_928:
	ld.shared.u8 	%rs112, [%r8+1547];
	setp.eq.s16 	%p1769, %rs112, 0;
	@%p1769 bra 	$L__BB0_930;
	ld.shared.u8 	%rs589, [%r9+704];
	setp.ne.s16 	%p1771, %rs589, 0;
	mov.pred 	%p3806, -1;
	@%p1771 bra 	$L__BB0_931;
$L__BB0_930:
	mov.pred 	%p3806, %p3782;
$L__BB0_931:
	setp.eq.s16 	%p1772, %rs112, 0;
	@%p1772 bra 	$L__BB0_933;
	ld.shared.u8 	%rs590, [%r9+720];
	setp.ne.s16 	%p1774, %rs590, 0;
	mov.pred 	%p3807, -1;
	@%p1774 bra 	$L__BB0_934;
$L__BB0_933:
	mov.pred 	%p3807, %p3783;
$L__BB0_934:
	setp.eq.s16 	%p1775, %rs112, 0;
	@%p1775 bra 	$L__BB0_936;
	ld.shared.u8 	%rs591, [%r9+736];
	setp.ne.s16 	%p1777, %rs591, 0;
	mov.pred 	%p3808, -1;
	@%p1777 bra 	$L__BB0_937;
$L__BB0_936:
	mov.pred 	%p3808, %p3784;
$L__BB0_937:
	setp.eq.s16 	%p1778, %rs112, 0;
	@%p1778 bra 	$L__BB0_939;
	ld.shared.u8 	%rs592, [%r9+752];
	setp.ne.s16 	%p1780, %rs592, 0;
	mov.pred 	%p3809, -1;
	@%p1780 bra 	$L__BB0_940;
$L__BB0_939:
	mov.pred 	%p3809, %p3785;
$L__BB0_940:
	ld.shared.u8 	%rs113, [%r8+2059];
	setp.eq.s16 	%p1781, %rs113, 0;
	@%p1781 bra 	$L__BB0_942;
	ld.shared.u8 	%rs593, [%r9+704];
	setp.ne.s16 	%p1783, %rs593, 0;
	mov.pred 	%p3810, -1;
	@%p1783 bra 	$L__BB0_943;
$L__BB0_942:
	mov.pred 	%p3810, %p3786;
$L__BB0_943:
	setp.eq.s16 	%p1784, %rs113, 0;
	@%p1784 bra 	$L__BB0_945;
	ld.shared.u8 	%rs594, [%r9+720];
	setp.ne.s16 	%p1786, %rs594, 0;
	mov.pred 	%p3811, -1;
	@%p1786 bra 	$L__BB0_946;
$L__BB0_945:
	mov.pred 	%p3811, %p3787;
$L__BB0_946:
	setp.eq.s16 	%p1787, %rs113, 0;
	@%p1787 bra 	$L__BB0_948;
	ld.shared.u8 	%rs595, [%r9+736];
	setp.ne.s16 	%p1789, %rs595, 0;
	mov.pred 	%p3812, -1;
	@%p1789 bra 	$L__BB0_949;
$L__BB0_948:
	mov.pred 	%p3812, %p3788;
$L__BB0_949:
	setp.eq.s16 	%p1790, %rs113, 0;
	@%p1790 bra 	$L__BB0_951;
	ld.shared.u8 	%rs596, [%r9+752];
	setp.ne.s16 	%p1792, %rs596, 0;
	mov.pred 	%p3813, -1;
	@%p1792 bra 	$L__BB0_952;
$L__BB0_951:
	mov.pred 	%p3813, %p3789;
$L__BB0_952:
	ld.shared.u8 	%rs114, [%r8+2571];
	setp.eq.s16 	%p1793, %rs114, 0;
	@%p1793 bra 	$L__BB0_954;
	ld.shared.u8 	%rs597, [%r9+704];
	setp.ne.s16 	%p1795, %rs597, 0;
	mov.pred 	%p3814, -1;
	@%p1795 bra 	$L__BB0_955;
$L__BB0_954:
	mov.pred 	%p3814, %p3790;
$L__BB0_955:
	setp.eq.s16 	%p1796, %rs114, 0;
	@%p1796 bra 	$L__BB0_957;
	ld.shared.u8 	%rs598, [%r9+720];
	setp.ne.s16 	%p1798, %rs598, 0;
	mov.pred 	%p3815, -1;
	@%p1798 bra 	$L__BB0_958;
$L__BB0_957:
	mov.pred 	%p3815, %p3791;
$L__BB0_958:
	setp.eq.s16 	%p1799, %rs114, 0;
	@%p1799 bra 	$L__BB0_960;
	ld.shared.u8 	%rs599, [%r9+736];
	setp.ne.s16 	%p1801, %rs599, 0;
	mov.pred 	%p3816, -1;
	@%p1801 bra 	$L__BB0_961;
$L__BB0_960:
	mov.pred 	%p3816, %p3792;
$L__BB0_961:
	setp.eq.s16 	%p1802, %rs114, 0;
	@%p1802 bra 	$L__BB0_963;
	ld.shared.u8 	%rs600, [%r9+752];
	setp.ne.s16 	%p1804, %rs600, 0;
	mov.pred 	%p3817, -1;
	@%p1804 bra 	$L__BB0_964;
$L__BB0_963:
	mov.pred 	%p3817, %p3793;
$L__BB0_964:
	ld.shared.u8 	%rs115, [%r8+12];
	setp.eq.s16 	%p1805, %rs115, 0;
	@%p1805 bra 	$L__BB0_966;
	ld.shared.u8 	%rs601, [%r9+768];
	setp.ne.s16 	%p1807, %rs601, 0;
	mov.pred 	%p3818, -1;
	@%p1807 bra 	$L__BB0_967;
$L__BB0_966:
	mov.pred 	%p3818, %p3794;
$L__BB0_967:
	setp.eq.s16 	%p1808, %rs115, 0;
	@%p1808 bra 	$L__BB0_969;
	ld.shared.u8 	%rs602, [%r9+784];
	setp.ne.s16 	%p1810, %rs602, 0;
	mov.pred 	%p3819, -1;
	@%p1810 bra 	$L__BB0_970;
$L__BB0_969:
	mov.pred 	%p3819, %p3795;
$L__BB0_970:
	setp.eq.s16 	%p1811, %rs115, 0;
	@%p1811 bra 	$L__BB0_972;
	ld.shared.u8 	%rs603, [%r9+800];
	setp.ne.s16 	%p1813, %rs603, 0;
	mov.pred 	%p3820, -1;
	@%p1813 bra 	$L__BB0_973;
$L__BB0_972:
	mov.pred 	%p3820, %p3796;
$L__BB0_973:
	setp.eq.s16 	%p1814, %rs115, 0;
	@%p1814 bra 	$L__BB0_975;
	ld.shared.u8 	%rs604, [%r9+816];
	setp.ne.s16 	%p1816, %rs604, 0;
	mov.pred 	%p3821, -1;
	@%p1816 bra 	$L__BB0_976;
$L__BB0_975:
	mov.pred 	%p3821, %p3797;
$L__BB0_976:
	ld.shared.u8 	%rs116, [%r8+524];
	setp.eq.s16 	%p1817, %rs116, 0;
	@%p1817 bra 	$L__BB0_978;
	ld.shared.u8 	%rs605, [%r9+768];
	setp.ne.s16 	%p1819, %rs605, 0;
	mov.pred 	%p3822, -1;
	@%p1819 bra 	$L__BB0_979;
$L__BB0_978:
	mov.pred 	%p3822, %p3798;
$L__BB0_979:
	setp.eq.s16 	%p1820, %rs116, 0;
	@%p1820 bra 	$L__BB0_981;
	ld.shared.u8 	%rs606, [%r9+784];
	setp.ne.s16 	%p1822, %rs606, 0;
	mov.pred 	%p3823, -1;
	@%p1822 bra 	$L__BB0_982;
$L__BB0_981:
	mov.pred 	%p3823, %p3799;
$L__BB0_982:
	setp.eq.s16 	%p1823, %rs116, 0;
	@%p1823 bra 	$L__BB0_984;
	ld.shared.u8 	%rs607, [%r9+800];
	setp.ne.s16 	%p1825, %rs607, 0;
	mov.pred 	%p3824, -1;
	@%p1825 bra 	$L__BB0_985;
$L__BB0_984:
	mov.pred 	%p3824, %p3800;
$L__BB0_985:
	setp.eq.s16 	%p1826, %rs116, 0;
	@%p1826 bra 	$L__BB0_987;
	ld.shared.u8 	%rs608, [%r9+816];
	setp.ne.s16 	%p1828, %rs608, 0;
	mov.pred 	%p3825, -1;
	@%p1828 bra 	$L__BB0_988;
$L__BB0_987:
	mov.pred 	%p3825, %p3801;
$L__BB0_988:
	ld.shared.u8 	%rs117, [%r8+1036];
	setp.eq.s16 	%p1829, %rs117, 0;
	@%p1829 bra 	$L__BB0_990;
	ld.shared.u8 	%rs609, [%r9+768];
	setp.ne.s16 	%p1831, %rs609, 0;
	mov.pred 	%p3826, -1;
	@%p1831 bra 	$L__BB0_991;
$L__BB0_990:
	mov.pred 	%p3826, %p3802;
$L__BB0_991:
	setp.eq.s16 	%p1832, %rs117, 0;
	@%p1832 bra 	$L__BB0_993;
	ld.shared.u8 	%rs610, [%r9+784];
	setp.ne.s16 	%p1834, %rs610, 0;
	mov.pred 	%p3827, -1;
	@%p1834 bra 	$L__BB0_994;
$L__BB0_993:
	mov.pred 	%p3827, %p3803;
$L__BB0_994:
	setp.eq.s16 	%p1835, %rs117, 0;
	@%p1835 bra 	$L__BB0_996;
	ld.shared.u8 	%rs611, [%r9+800];
	setp.ne.s16 	%p1837, %rs611, 0;
	mov.pred 	%p3828, -1;
	@%p1837 bra 	$L__BB0_997;
$L__BB0_996:
	mov.pred 	%p3828, %p3804;
$L__BB0_997:
	setp.eq.s16 	%p1838, %rs117, 0;
	@%p1838 bra 	$L__BB0_999;
	ld.shared.u8 	%rs612, [%r9+816];
	setp.ne.s16 	%p1840, %rs612, 0;
	mov.pred 	%p3829, -1;
	@%p1840 bra 	$L__BB0_1000;
$L__BB0_999:
	mov.pred 	%p3829, %p3805;
$L__BB0_1000:
	ld.shared.u8 	%rs118, [%r8+1548];
	setp.eq.s16 	%p1841, %rs118, 0;
	@%p1841 bra 	$L__BB0_1002;
	ld.shared.u8 	%rs613, [%r9+768];
	setp.ne.s16 	%p1843, %rs613, 0;
	mov.pred 	%p3830, -1;
	@%p1843 bra 	$L__BB0_1003;
$L__BB0_1002:
	mov.pred 	%p3830, %p3806;
$L__BB0_1003:
	setp.eq.s16 	%p1844, %rs118, 0;
	@%p1844 bra 	$L__BB0_1005;
	ld.shared.u8 	%rs614, [%r9+784];
	setp.ne.s16 	%p1846, %rs614, 0;
	mov.pred 	%p3831, -1;
	@%p1846 bra 	$L__BB0_1006;
$L__BB0_1005:
	mov.pred 	%p3831, %p3807;
$L__BB0_1006:
	setp.eq.s16 	%p1847, %rs118, 0;
	@%p1847 bra 	$L__BB0_1008;
	ld.shared.u8 	%rs615, [%r9+800];
	setp.ne.s16 	%p1849, %rs615, 0;
	mov.pred 	%p3832, -1;
	@%p1849 bra 	$L__BB0_1009;
$L__BB0_1008:
	mov.pred 	%p3832, %p3808;
$L__BB0_1009:
	setp.eq.s16 	%p1850, %rs118, 0;
	@%p1850 bra 	$L__BB0_1011;
	ld.shared.u8 	%rs616, [%r9+816];
	setp.ne.s16 	%p1852, %rs616, 0;
	mov.pred 	%p3833, -1;
	@%p1852 bra 	$L__BB0_1012;
$L__BB0_1011:
	mov.pred 	%p3833, %p3809;
$L__BB0_1012:
	ld.shared.u8 	%rs119, [%r8+2060];
	setp.eq.s16 	%p1853, %rs119, 0;
	@%p1853 bra 	$L__BB0_1014;
	ld.shared.u8 	%rs617, [%r9+768];
	setp.ne.s16 	%p1855, %rs617, 0;
	mov.pred 	%p3834, -1;
	@%p1855 bra 	$L__BB0_1015;
$L__BB0_1014:
	mov.pred 	%p3834, %p3810;
$L__BB0_1015:
	setp.eq.s16 	%p1856, %rs119, 0;
	@%p1856 bra 	$L__BB0_1017;
	ld.shared.u8 	%rs618, [%r9+784];
	setp.ne.s16 	%p1858, %rs618, 0;
	mov.pred 	%p3835, -1;
	@%p1858 bra 	$L__BB0_1018;
$L__BB0_1017:
	mov.pred 	%p3835, %p3811;
$L__BB0_1018:
	setp.eq.s16 	%p1859, %rs119, 0;
	@%p1859 bra 	$L__BB0_1020;
	ld.shared.u8 	%rs619, [%r9+800];
	setp.ne.s16 	%p1861, %rs619, 0;
	mov.pred 	%p3836, -1;
	@%p1861 bra 	$L__BB0_1021;
$L__BB0_1020:
	mov.pred 	%p3836, %p3812;
$L__BB0_1021:
	setp.eq.s16 	%p1862, %rs119, 0;
	@%p1862 bra 	$L__BB0_1023;
	ld.shared.u8 	%rs620, [%r9+816];
	setp.ne.s16 	%p1864, %rs620, 0;
	mov.pred 	%p3837, -1;
	@%p1864 bra 	$L__BB0_1024;
$L__BB0_1023:
	mov.pred 	%p3837, %p3813;
$L__BB0_1024:
	ld.shared.u8 	%rs120, [%r8+2572];
	setp.eq.s16 	%p1865, %rs120, 0;
	@%p1865 bra 	$L__BB0_1026;
	ld.shared.u8 	%rs621, [%r9+768];
	setp.ne.s16 	%p1867, %rs621, 0;
	mov.pred 	%p3838, -1;
	@%p1867 bra 	$L__BB0_1027;
$L__BB0_1026:
	mov.pred 	%p3838, %p3814;
$L__BB0_1027:
	setp.eq.s16 	%p1868, %rs120, 0;
	@%p1868 bra 	$L__BB0_1029;
	ld.shared.u8 	%rs622, [%r9+784];
	setp.ne.s16 	%p1870, %rs622, 0;
	mov.pred 	%p3839, -1;
	@%p1870 bra 	$L__BB0_1030;
$L__BB0_1029:
	mov.pred 	%p3839, %p3815;
$L__BB0_1030:
	setp.eq.s16 	%p1871, %rs120, 0;
	@%p1871 bra 	$L__BB0_1032;
	ld.shared.u8 	%rs623, [%r9+800];
	setp.ne.s16 	%p1873, %rs623, 0;
	mov.pred 	%p3840, -1;
	@%p1873 bra 	$L__BB0_1033;
$L__BB0_1032:
	mov.pred 	%p3840, %p3816;
$L__BB0_1033:
	setp.eq.s16 	%p1874, %rs120, 0;
	@%p1874 bra 	$L__BB0_1035;
	ld.shared.u8 	%rs624, [%r9+816];
	setp.ne.s16 	%p1876, %rs624, 0;
	mov.pred 	%p3841, -1;
	@%p1876 bra 	$L__BB0_1036;
$L__BB0_1035:
	mov.pred 	%p3841, %p3817;
$L__BB0_1036:
	ld.shared.u8 	%rs121, [%r8+13];
	setp.eq.s16 	%p1877, %rs121, 0;
	@%p1877 bra 	$L__BB0_1038;
	ld.shared.u8 	%rs625, [%r9+832];
	setp.ne.s16 	%p1879, %rs625, 0;
	mov.pred 	%p3842, -1;
	@%p1879 bra 	$L__BB0_1039;
$L__BB0_1038:
	mov.pred 	%p3842, %p3818;
$L__BB0_1039:
	setp.eq.s16 	%p1880, %rs121, 0;
	@%p1880 bra 	$L__BB0_1041;
	ld.shared.u8 	%rs626, [%r9+848];
	setp.ne.s16 	%p1882, %rs626, 0;
	mov.pred 	%p3843, -1;
	@%p1882 bra 	$L__BB0_1042;
$L__BB0_1041:
	mov.pred 	%p3843, %p3819;
$L__BB0_1042:
	setp.eq.s16 	%p1883, %rs121, 0;
	@%p1883 bra 	$L__BB0_1044;
	ld.shared.u8 	%rs627, [%r9+864];
	setp.ne.s16 	%p1885, %rs627, 0;
	mov.pred 	%p3844, -1;
	@%p1885 bra 	$L__BB0_1045;
$L__BB0_1044:
	mov.pred 	%p3844, %p3820;
$L__BB0_1045:
	setp.eq.s16 	%p1886, %rs121, 0;
	@%p1886 bra 	$L__BB0_1047;
	ld.shared.u8 	%rs628, [%r9+880];
	setp.ne.s16 	%p1888, %rs628, 0;
	mov.pred 	%p3845, -1;
	@%p1888 bra 	$L__BB0_1048;
$L__BB0_1047:
	mov.pred 	%p3845, %p3821;
$L__BB0_1048:
	ld.shared.u8 	%rs122, [%r8+525];
	setp.eq.s16 	%p1889, %rs122, 0;
	@%p1889 bra 	$L__BB0_1050;
	ld.shared.u8 	%rs629, [%r9+832];
	setp.ne.s16 	%p1891, %rs629, 0;
	mov.pred 	%p3846, -1;
	@%p1891 bra 	$L__BB0_1051;
$L__BB0_1050:
	mov.pred 	%p3846, %p3822;
$L__BB0_1051:
	setp.eq.s16 	%p1892, %rs122, 0;
	@%p1892 bra 	$L__BB0_1053;
	ld.shared.u8 	%rs630, [%r9+848];
	setp.ne.s16 	%p1894, %rs630, 0;
	mov.pred 	%p3847, -1;
	@%p1894 bra 	$L__BB0_1054;
$L__BB0_1053:
	mov.pred 	%p3847, %p3823;
$L__BB0_1054:
	setp.eq.s16 	%p1895, %rs122, 0;
	@%p1895 bra 	$L__BB0_1056;
	ld.shared.u8 	%rs631, [%r9+864];
	setp.ne.s16 	%p1897, %rs631, 0;
	mov.pred 	%p3848, -1;
	@%p1897 bra 	$L__BB0_1057;
$L__BB0_1056:
	mov.pred 	%p3848, %p3824;
$L__BB0_1057:
	setp.eq.s16 	%p1898, %rs122, 0;
	@%p1898 bra 	$L__BB0_1059;
	ld.shared.u8 	%rs632, [%r9+880];
	setp.ne.s16 	%p1900, %rs632, 0;
	mov.pred 	%p3849, -1;
	@%p1900 bra 	$L__BB0_1060;
$L__BB0_1059:
	mov.pred 	%p3849, %p3825;
$L__BB0_1060:
	ld.shared.u8 	%rs123, [%r8+1037];
	setp.eq.s16 	%p1901, %rs123, 0;
	@%p1901 bra 	$L__BB0_1062;
	ld.shared.u8 	%rs633, [%r9+832];
	setp.ne.s16 	%p1903, %rs633, 0;
	mov.pred 	%p3850, -1;
	@%p1903 bra 	$L__BB0_1063;
$L__BB0_1062:
	mov.pred 	%p3850, %p3826;
$L__BB0_1063:
	setp.eq.s16 	%p1904, %rs123, 0;
	@%p1904 bra 	$L__BB0_1065;
	ld.shared.u8 	%rs634, [%r9+848];
	setp.ne.s16 	%p1906, %rs634, 0;
	mov.pred 	%p3851, -1;
	@%p1906 bra 	$L__BB0_1066;
$L__BB0_1065:
	mov.pred 	%p3851, %p3827;
$L__BB0_1066:
	setp.eq.s16 	%p1907, %rs123, 0;
	@%p1907 bra 	$L__BB0_1068;
	ld.shared.u8 	%rs635, [%r9+864];
	setp.ne.s16 	%p1909, %rs635, 0;
	mov.pred 	%p3852, -1;
	@%p1909 bra 	$L__BB0_1069;
$L__BB0_1068:
	mov.pred 	%p3852, %p3828;
$L__BB0_1069:
	setp.eq.s16 	%p1910, %rs123, 0;
	@%p1910 bra 	$L__BB0_1071;
	ld.shared.u8 	%rs636, [%r9+880];
	setp.ne.s16 	%p1912, %rs636, 0;
	mov.pred 	%p3853, -1;
	@%p1912 bra 	$L__BB0_1072;
$L__BB0_1071:
	mov.pred 	%p3853, %p3829;
$L__BB0_1072:
	ld.shared.u8 	%rs124, [%r8+1549];
	setp.eq.s16 	%p1913, %rs124, 0;
	@%p1913 bra 	$L__BB0_1074;
	ld.shared.u8 	%rs637, [%r9+832];
	setp.ne.s16 	%p1915, %rs637, 0;
	mov.pred 	%p3854, -1;
	@%p1915 bra 	$L__BB0_1075;
$L__BB0_1074:
	mov.pred 	%p3854, %p3830;
$L__BB0_1075:
	setp.eq.s16 	%p1916, %rs124, 0;
	@%p1916 bra 	$L__BB0_1077;
	ld.shared.u8 	%rs638, [%r9+848];
	setp.ne.s16 	%p1918, %rs638, 0;
	mov.pred 	%p3855, -1;
	@%p1918 bra 	$L__BB0_1078;
$L__BB0_1077:
	mov.pred 	%p3855, %p3831;
$L__BB0_1078:
	setp.eq.s16 	%p1919, %rs124, 0;
	@%p1919 bra 	$L__BB0_1080;
	ld.shared.u8 	%rs639, [%r9+864];
	setp.ne.s16 	%p1921, %rs639, 0;
	mov.pred 	%p3856, -1;
	@%p1921 bra 	$L__BB0_1081;
$L__BB0_1080:
	mov.pred 	%p3856, %p3832;
$L__BB0_1081:
	setp.eq.s16 	%p1922, %rs124, 0;
	@%p1922 bra 	$L__BB0_1083;
	ld.shared.u8 	%rs640, [%r9+880];
	setp.ne.s16 	%p1924, %rs640, 0;
	mov.pred 	%p3857, -1;
	@%p1924 bra 	$L__BB0_1084;
$L__BB0_1083:
	mov.pred 	%p3857, %p3833;
$L__BB0_1084:
	ld.shared.u8 	%rs125, [%r8+2061];
	setp.eq.s16 	%p1925, %rs125, 0;
	@%p1925 bra 	$L__BB0_1086;
	ld.shared.u8 	%rs641, [%r9+832];
	setp.ne.s16 	%p1927, %rs641, 0;
	mov.pred 	%p3858, -1;
	@%p1927 bra 	$L__BB0_1087;
$L__BB0_1086:
	mov.pred 	%p3858, %p3834;
$L__BB0_1087:
	setp.eq.s16 	%p1928, %rs125, 0;
	@%p1928 bra 	$L__BB0_1089;
	ld.shared.u8 	%rs642, [%r9+848];
	setp.ne.s16 	%p1930, %rs642, 0;
	mov.pred 	%p3859, -1;
	@%p1930 bra 	$L__BB0_1090;
$L__BB0_1089:
	mov.pred 	%p3859, %p3835;
$L__BB0_1090:
	setp.eq.s16 	%p1931, %rs125, 0;
	@%p1931 bra 	$L__BB0_1092;
	ld.shared.u8 	%rs643, [%r9+864];
	setp.ne.s16 	%p1933, %rs643, 0;
	mov.pred 	%p3860, -1;
	@%p1933 bra 	$L__BB0_1093;
$L__BB0_1092:
	mov.pred 	%p3860, %p3836;
$L__BB0_1093:
	setp.eq.s16 	%p1934, %rs125, 0;
	@%p1934 bra 	$L__BB0_1095;
	ld.shared.u8 	%rs644, [%r9+880];
	setp.ne.s16 	%p1936, %rs644, 0;
	mov.pred 	%p3861, -1;
	@%p1936 bra 	$L__BB0_1096;
$L__BB0_1095:
	mov.pred 	%p3861, %p3837;
$L__BB0_1096:
	ld.shared.u8 	%rs126, [%r8+2573];
	setp.eq.s16 	%p1937, %rs126, 0;
	@%p1937 bra 	$L__BB0_1098;
	ld.shared.u8 	%rs645, [%r9+832];
	setp.ne.s16 	%p1939, %rs645, 0;
	mov.pred 	%p3862, -1;
	@%p1939 bra 	$L__BB0_1099;
$L__BB0_1098:
	mov.pred 	%p3862, %p3838;
$L__BB0_1099:
	setp.eq.s16 	%p1940, %rs126, 0;
	@%p1940 bra 	$L__BB0_1101;
	ld.shared.u8 	%rs646, [%r9+848];
	setp.ne.s16 	%p1942, %rs646, 0;
	mov.pred 	%p3863, -1;
	@%p1942 bra 	$L__BB0_1102;
$L__BB0_1101:
	mov.pred 	%p3863, %p3839;
$L__BB0_1102:
	setp.eq.s16 	%p1943, %rs126, 0;
	@%p1943 bra 	$L__BB0_1104;
	ld.shared.u8 	%rs647, [%r9+864];
	setp.ne.s16 	%p1945, %rs647, 0;
	mov.pred 	%p3864, -1;
	@%p1945 bra 	$L__BB0_1105;
$L__BB0_1104:
	mov.pred 	%p3864, %p3840;
$L__BB0_1105:
	setp.eq.s16 	%p1946, %rs126, 0;
	@%p1946 bra 	$L__BB0_1107;
	ld.shared.u8 	%rs648, [%r9+880];
	setp.ne.s16 	%p1948, %rs648, 0;
	mov.pred 	%p3865, -1;
	@%p1948 bra 	$L__BB0_1108;
$L__BB0_1107:
	mov.pred 	%p3865, %p3841;
$L__BB0_1108:
	ld.shared.u8 	%rs127, [%r8+14];
	setp.eq.s16 	%p1949, %rs127, 0;
	@%p1949 bra 	$L__BB0_1110;
	ld.shared.u8 	%rs649, [%r9+896];
	setp.ne.s16 	%p1951, %rs649, 0;
	mov.pred 	%p3866, -1;
	@%p1951 bra 	$L__BB0_1111;
$L__BB0_1110:
	mov.pred 	%p3866, %p3842;
$L__BB0_1111:
	setp.eq.s16 	%p1952, %rs127, 0;
	@%p1952 bra 	$L__BB0_1113;
	ld.shared.u8 	%rs650, [%r9+912];
	setp.ne.s16 	%p1954, %rs650, 0;
	mov.pred 	%p3867, -1;
	@%p1954 bra 	$L__BB0_1114;
$L__BB0_1113:
	mov.pred 	%p3867, %p3843;
$L__BB0_1114:
	setp.eq.s16 	%p1955, %rs127, 0;
	@%p1955 bra 	$L__BB0_1116;
	ld.shared.u8 	%rs651, [%r9+928];
	setp.ne.s16 	%p1957, %rs651, 0;
	mov.pred 	%p3868, -1;
	@%p1957 bra 	$L__BB0_1117;
$L__BB0_1116:
	mov.pred 	%p3868, %p3844;
$L__BB0_1117:
	setp.eq.s16 	%p1958, %rs127, 0;
	@%p1958 bra 	$L__BB0_1119;
	ld.shared.u8 	%rs652, [%r9+944];
	setp.ne.s16 	%p1960, %rs652, 0;
	mov.pred 	%p3869, -1;
	@%p1960 bra 	$L__BB0_1120;
$L__BB0_1119:
	mov.pred 	%p3869, %p3845;
$L__BB0_1120:
	ld.shared.u8 	%rs128, [%r8+526];
	setp.eq.s16 	%p1961, %rs128, 0;
	@%p1961 bra 	$L__BB0_1122;
	ld.shared.u8 	%rs653, [%r9+896];
	setp.ne.s16 	%p1963, %rs653, 0;
	mov.pred 	%p3870, -1;
	@%p1963 bra 	$L__BB0_1123;
$L__BB0_1122:
	mov.pred 	%p3870, %p3846;
$L__BB0_1123:
	setp.eq.s16 	%p1964, %rs128, 0;
	@%p1964 bra 	$L__BB0_1125;
	ld.shared.u8 	%rs654, [%r9+912];
	setp.ne.s16 	%p1966, %rs654, 0;
	mov.pred 	%p3871, -1;
	@%p1966 bra 	$L__BB0_1126;
$L__BB0_1125:
	mov.pred 	%p3871, %p3847;
$L__BB0_1126:
	setp.eq.s16 	%p1967, %rs128, 0;
	@%p1967 bra 	$L__BB0_1128;
	ld.shared.u8 	%rs655, [%r9+928];
	setp.ne.s16 	%p1969, %rs655, 0;
	mov.pred 	%p3872, -1;
	@%p1969 bra 	$L__BB0_1129;
$L__BB0_1128:
	mov.pred 	%p3872, %p3848;
$L__BB0_1129:
	setp.eq.s16 	%p1970, %rs128, 0;
	@%p1970 bra 	$L__BB0_1131;
	ld.shared.u8 	%rs656, [%r9+944];
	setp.ne.s16 	%p1972, %rs656, 0;
	mov.pred 	%p3873, -1;
	@%p1972 bra 	$L__BB0_1132;
$L__BB0_1131:
	mov.pred 	%p3873, %p3849;
$L__BB0_1132:
	ld.shared.u8 	%rs129, [%r8+1038];
	setp.eq.s16 	%p1973, %rs129, 0;
	@%p1973 bra 	$L__BB0_1134;
	ld.shared.u8 	%rs657, [%r9+896];
	setp.ne.s16 	%p1975, %rs657, 0;
	mov.pred 	%p3874, -1;
	@%p1975 bra 	$L__BB0_1135;
$L__BB0_1134:
	mov.pred 	%p3874, %p3850;
$L__BB0_1135:
	setp.eq.s16 	%p1976, %rs129, 0;
	@%p1976 bra 	$L__BB0_1137;
	ld.shared.u8 	%rs658, [%r9+912];
	setp.ne.s16 	%p1978, %rs658, 0;
	mov.pred 	%p3875, -1;
	@%p1978 bra 	$L__BB0_1138;
$L__BB0_1137:
	mov.pred 	%p3875, %p3851;
$L__BB0_1138:
	setp.eq.s16 	%p1979, %rs129, 0;
	@%p1979 bra 	$L__BB0_1140;
	ld.shared.u8 	%rs659, [%r9+928];
	setp.ne.s16 	%p1981, %rs659, 0;
	mov.pred 	%p3876, -1;
	@%p1981 bra 	$L__BB0_1141;
$L__BB0_1140:
	mov.pred 	%p3876, %p3852;
$L__BB0_1141:
	setp.eq.s16 	%p1982, %rs129, 0;
	@%p1982 bra 	$L__BB0_1143;
	ld.shared.u8 	%rs660, [%r9+944];
	setp.ne.s16 	%p1984, %rs660, 0;
	mov.pred 	%p3877, -1;
	@%p1984 bra 	$L__BB0_1144;
$L__BB0_1143:
	mov.pred 	%p3877, %p3853;
$L__BB0_1144:
	ld.shared.u8 	%rs130, [%r8+1550];
	setp.eq.s16 	%p1985, %rs130, 0;
	@%p1985 bra 	$L__BB0_1146;
	ld.shared.u8 	%rs661, [%r9+896];
	setp.ne.s16 	%p1987, %rs661, 0;
	mov.pred 	%p3878, -1;
	@%p1987 bra 	$L__BB0_1147;
$L__BB0_1146:
	mov.pred 	%p3878, %p3854;
$L__BB0_1147:
	setp.eq.s16 	%p1988, %rs130, 0;
	@%p1988 bra 	$L__BB0_1149;
	ld.shared.u8 	%rs662, [%r9+912];
	setp.ne.s16 	%p1990, %rs662, 0;
	mov.pred 	%p3879, -1;
	@%p1990 bra 	$L__BB0_1150;
$L__BB0_1149:
	mov.pred 	%p3879, %p3855;
$L__BB0_1150:
	setp.eq.s16 	%p1991, %rs130, 0;
	@%p1991 bra 	$L__BB0_1152;
	ld.shared.u8 	%rs663, [%r9+928];
	setp.ne.s16 	%p1993, %rs663, 0;
	mov.pred 	%p3880, -1;
	@%p1993 bra 	$L__BB0_1153;
$L__BB0_1152:
	mov.pred 	%p3880, %p3856;
$L__BB0_1153:
	setp.eq.s16 	%p1994, %rs130, 0;
	@%p1994 bra 	$L__BB0_1155;
	ld.shared.u8 	%rs664, [%r9+944];
	setp.ne.s16 	%p1996, %rs664, 0;
	mov.pred 	%p3881, -1;
	@%p1996 bra 	$L__BB0_1156;
$L__BB0_1155:
	mov.pred 	%p3881, %p3857;
$L__BB0_1156:
	ld.shared.u8 	%rs131, [%r8+2062];
	setp.eq.s16 	%p1997, %rs131, 0;
	@%p1997 bra 	$L__BB0_1158;
	ld.shared.u8 	%rs665, [%r9+896];
	setp.ne.s16 	%p1999, %rs665, 0;
	mov.pred 	%p3882, -1;
	@%p1999 bra 	$L__BB0_1159;
$L__BB0_1158:
	mov.pred 	%p3882, %p3858;
$L__BB0_1159:
	setp.eq.s16 	%p2000, %rs131, 0;
	@%p2000 bra 	$L__BB0_1161;
	ld.shared.u8 	%rs666, [%r9+912];
	setp.ne.s16 	%p2002, %rs666, 0;
	mov.pred 	%p3883, -1;
	@%p2002 bra 	$L__BB0_1162;
$L__BB0_1161:
	mov.pred 	%p3883, %p3859;
$L__BB0_1162:
	setp.eq.s16 	%p2003, %rs131, 0;
	@%p2003 bra 	$L__BB0_1164;
	ld.shared.u8 	%rs667, [%r9+928];
	setp.ne.s16 	%p2005, %rs667, 0;
	mov.pred 	%p3884, -1;
	@%p2005 bra 	$L__BB0_1165;
$L__BB0_1164:
	mov.pred 	%p3884, %p3860;
$L__BB0_1165:
	setp.eq.s16 	%p2006, %rs131, 0;
	@%p2006 bra 	$L__BB0_1167;
	ld.shared.u8 	%rs668, [%r9+944];
	setp.ne.s16 	%p2008, %rs668, 0;
	mov.pred 	%p3885, -1;
	@%p2008 bra 	$L__BB0_1168;
$L__BB0_1167:
	mov.pred 	%p3885, %p3861;
$L__BB0_1168:
	ld.shared.u8 	%rs132, [%r8+2574];
	setp.eq.s16 	%p2009, %rs132, 0;
	@%p2009 bra 	$L__BB0_1170;
	ld.shared.u8 	%rs669, [%r9+896];
	setp.ne.s16 	%p2011, %rs669, 0;
	mov.pred 	%p3886, -1;
	@%p2011 bra 	$L__BB0_1171;
$L__BB0_1170:
	mov.pred 	%p3886, %p3862;
$L__BB0_1171:
	setp.eq.s16 	%p2012, %rs132, 0;
	@%p2012 bra 	$L__BB0_1173;
	ld.shared.u8 	%rs670, [%r9+912];
	setp.ne.s16 	%p2014, %rs670, 0;
	mov.pred 	%p3887, -1;
	@%p2014 bra 	$L__BB0_1174;
$L__BB0_1173:
	mov.pred 	%p3887, %p3863;
$L__BB0_1174:
	setp.eq.s16 	%p2015, %rs132, 0;
	@%p2015 bra 	$L__BB0_1176;
	ld.shared.u8 	%rs671, [%r9+928];
	setp.ne.s16 	%p2017, %rs671, 0;
	mov.pred 	%p3888, -1;
	@%p2017 bra 	$L__BB0_1177;
$L__BB0_1176:
	mov.pred 	%p3888, %p3864;
$L__BB0_1177:
	setp.eq.s16 	%p2018, %rs132, 0;
	@%p2018 bra 	$L__BB0_1179;
	ld.shared.u8 	%rs672, [%r9+944];
	setp.ne.s16 	%p2020, %rs672, 0;
	mov.pred 	%p3889, -1;
	@%p2020 bra 	$L__BB0_1180;
$L__BB0_1179:
	mov.pred 	%p3889, %p3865;
$L__BB0_1180:
	ld.shared.u8 	%rs133, [%r8+15];
	setp.eq.s16 	%p2021, %rs133, 0;
	@%p2021 bra 	$L__BB0_1182;
	ld.shared.u8 	%rs673, [%r9+960];
	setp.ne.s16 	%p2023, %rs673, 0;
	mov.pred 	%p3890, -1;
	@%p2023 bra 	$L__BB0_1183;
$L__BB0_1182:
	mov.pred 	%p3890, %p3866;
$L__BB0_1183:
	setp.eq.s16 	%p2024, %rs133, 0;
	@%p2024 bra 	$L__BB0_1185;
	ld.shared.u8 	%rs674, [%r9+976];
	setp.ne.s16 	%p2026, %rs674, 0;
	mov.pred 	%p3891, -1;
	@%p2026 bra 	$L__BB0_1186;
$L__BB0_1185:
	mov.pred 	%p3891, %p3867;
$L__BB0_1186:
	setp.eq.s16 	%p2027, %rs133, 0;
	@%p2027 bra 	$L__BB0_1188;
	ld.shared.u8 	%rs675, [%r9+992];
	setp.ne.s16 	%p2029, %rs675, 0;
	mov.pred 	%p3892, -1;
	@%p2029 bra 	$L__BB0_1189;
$L__BB0_1188:
	mov.pred 	%p3892, %p3868;
$L__BB0_1189:
	setp.eq.s16 	%p2030, %rs133, 0;
	@%p2030 bra 	$L__BB0_1191;
	ld.shared.u8 	%rs676, [%r9+1008];
	setp.ne.s16 	%p2032, %rs676, 0;
	mov.pred 	%p3893, -1;
	@%p2032 bra 	$L__BB0_1192;
$L__BB0_1191:
	mov.pred 	%p3893, %p3869;
$L__BB0_1192:
	ld.shared.u8 	%rs134, [%r8+527];
	setp.eq.s16 	%p2033, %rs134, 0;
	@%p2033 bra 	$L__BB0_1194;
	ld.shared.u8 	%rs677, [%r9+960];
	setp.ne.s16 	%p2035, %rs677, 0;
	mov.pred 	%p3894, -1;
	@%p2035 bra 	$L__BB0_1195;
$L__BB0_1194:
	mov.pred 	%p3894, %p3870;
$L__BB0_1195:
	setp.eq.s16 	%p2036, %rs134, 0;
	@%p2036 bra 	$L__BB0_1197;
	ld.shared.u8 	%rs678, [%r9+976];
	setp.ne.s16 	%p2038, %rs678, 0;
	mov.pred 	%p3895, -1;
	@%p2038 bra 	$L__BB0_1198;
$L__BB0_1197:
	mov.pred 	%p3895, %p3871;
$L__BB0_1198:
	setp.eq.s16 	%p2039, %rs134, 0;
	@%p2039 bra 	$L__BB0_1200;
	ld.shared.u8 	%rs679, [%r9+992];
	setp.ne.s16 	%p2041, %rs679, 0;
	mov.pred 	%p3896, -1;
	@%p2041 bra 	$L__BB0_1201;
$L__BB0_1200:
	mov.pred 	%p3896, %p3872;
$L__BB0_1201:
	setp.eq.s16 	%p2042, %rs134, 0;
	@%p2042 bra 	$L__BB0_1203;
	ld.shared.u8 	%rs680, [%r9+1008];
	setp.ne.s16 	%p2044, %rs680, 0;
	mov.pred 	%p3897, -1;
	@%p2044 bra 	$L__BB0_1204;
$L__BB0_1203:
	mov.pred 	%p3897, %p3873;
$L__BB0_1204:
	ld.shared.u8 	%rs135, [%r8+1039];
	setp.eq.s16 	%p2045, %rs135, 0;
	@%p2045 bra 	$L__BB0_1206;
	ld.shared.u8 	%rs681, [%r9+960];
	setp.ne.s16 	%p2047, %rs681, 0;
	mov.pred 	%p3898, -1;
	@%p2047 bra 	$L__BB0_1207;
$L__BB0_1206:
	mov.pred 	%p3898, %p3874;
$L__BB0_1207:
	setp.eq.s16 	%p2048, %rs135, 0;
	@%p2048 bra 	$L__BB0_1209;
	ld.shared.u8 	%rs682, [%r9+976];
	setp.ne.s16 	%p2050, %rs682, 0;
	mov.pred 	%p3899, -1;
	@%p2050 bra 	$L__BB0_1210;
$L__BB0_1209:
	mov.pred 	%p3899, %p3875;
$L__BB0_1210:
	setp.eq.s16 	%p2051, %rs135, 0;
	@%p2051 bra 	$L__BB0_1212;
	ld.shared.u8 	%rs683, [%r9+992];
	setp.ne.s16 	%p2053, %rs683, 0;
	mov.pred 	%p3900, -1;
	@%p2053 bra 	$L__BB0_1213;
$L__BB0_1212:
	mov.pred 	%p3900, %p3876;
$L__BB0_1213:
	setp.eq.s16 	%p2054, %rs135, 0;
	@%p2054 bra 	$L__BB0_1215;
	ld.shared.u8 	%rs684, [%r9+1008];
	setp.ne.s16 	%p2056, %rs684, 0;
	mov.pred 	%p3901, -1;
	@%p2056 bra 	$L__BB0_1216;
$L__BB0_1215:
	mov.pred 	%p3901, %p3877;
$L__BB0_1216:
	ld.shared.u8 	%rs136, [%r8+1551];
	setp.eq.s16 	%p2057, %rs136, 0;
	@%p2057 bra 	$L__BB0_1218;
	ld.shared.u8 	%rs685, [%r9+960];
	setp.ne.s16 	%p2059, %rs685, 0;
	mov.pred 	%p3902, -1;
	@%p2059 bra 	$L__BB0_1219;
$L__BB0_1218:
	mov.pred 	%p3902, %p3878;
$L__BB0_1219:
	setp.eq.s16 	%p2060, %rs136, 0;
	@%p2060 bra 	$L__BB0_1221;
	ld.shared.u8 	%rs686, [%r9+976];
	setp.ne.s16 	%p2062, %rs686, 0;
	mov.pred 	%p3903, -1;
	@%p2062 bra 	$L__BB0_1222;
$L__BB0_1221:
	mov.pred 	%p3903, %p3879;
$L__BB0_1222:
	setp.eq.s16 	%p2063, %rs136, 0;
	@%p2063 bra 	$L__BB0_1224;
	ld.shared.u8 	%rs687, [%r9+992];
	setp.ne.s16 	%p2065, %rs687, 0;
	mov.pred 	%p3904, -1;
	@%p2065 bra 	$L__BB0_1225;
$L__BB0_1224:
	mov.pred 	%p3904, %p3880;
$L__BB0_1225:
	setp.eq.s16 	%p2066, %rs136, 0;
	@%p2066 bra 	$L__BB0_1227;
	ld.shared.u8 	%rs688, [%r9+1008];
	setp.ne.s16 	%p2068, %rs688, 0;
	mov.pred 	%p3905, -1;
	@%p2068 bra 	$L__BB0_1228;
$L__BB0_1227:
	mov.pred 	%p3905, %p3881;
$L__BB0_1228:
	ld.shared.u8 	%rs137, [%r8+2063];
	setp.eq.s16 	%p2069, %rs137, 0;
	@%p2069 bra 	$L__BB0_1230;
	ld.shared.u8 	%rs689, [%r9+960];
	setp.ne.s16 	%p2071, %rs689, 0;
	mov.pred 	%p3906, -1;
	@%p2071 bra 	$L__BB0_1231;
$L__BB0_1230:
	mov.pred 	%p3906, %p3882;
$L__BB0_1231:
	setp.eq.s16 	%p2072, %rs137, 0;
	@%p2072 bra 	$L__BB0_1233;
	ld.shared.u8 	%rs690, [%r9+976];
	setp.ne.s16 	%p2074, %rs690, 0;
	mov.pred 	%p3907, -1;
	@%p2074 bra 	$L__BB0_1234;
$L__BB0_1233:
	mov.pred 	%p3907, %p3883;
$L__BB0_1234:
	setp.eq.s16 	%p2075, %rs137, 0;
	@%p2075 bra 	$L__BB0_1236;
	ld.shared.u8 	%rs691, [%r9+992];
	setp.ne.s16 	%p2077, %rs691, 0;
	mov.pred 	%p3908, -1;
	@%p2077 bra 	$L__BB0_1237;
$L__BB0_1236:
	mov.pred 	%p3908, %p3884;
$L__BB0_1237:
	setp.eq.s16 	%p2078, %rs137, 0;
	@%p2078 bra 	$L__BB0_1239;
	ld.shared.u8 	%rs692, [%r9+1008];
	setp.ne.s16 	%p2080, %rs692, 0;
	mov.pred 	%p3909, -1;
	@%p2080 bra 	$L__BB0_1240;
$L__BB0_1239:
	mov.pred 	%p3909, %p3885;
$L__BB0_1240:
	ld.shared.u8 	%rs138, [%r8+2575];
	setp.eq.s16 	%p2081, %rs138, 0;
	@%p2081 bra 	$L__BB0_1242;
	ld.shared.u8 	%rs693, [%r9+960];
	setp.ne.s16 	%p2083, %rs693, 0;
	mov.pred 	%p3910, -1;
	@%p2083 bra 	$L__BB0_1243;
$L__BB0_1242:
	mov.pred 	%p3910, %p3886;
$L__BB0_1243:
	setp.eq.s16 	%p2084, %rs138, 0;
	@%p2084 bra 	$L__BB0_1245;
	ld.shared.u8 	%rs694, [%r9+976];
	setp.ne.s16 	%p2086, %rs694, 0;
	mov.pred 	%p3911, -1;
	@%p2086 bra 	$L__BB0_1246;
$L__BB0_1245:
	mov.pred 	%p3911, %p3887;
$L__BB0_1246:
	setp.eq.s16 	%p2087, %rs138, 0;
	@%p2087 bra 	$L__BB0_1248;
	ld.shared.u8 	%rs695, [%r9+992];
	setp.ne.s16 	%p2089, %rs695, 0;
	mov.pred 	%p3912, -1;
	@%p2089 bra 	$L__BB0_1249;
$L__BB0_1248:
	mov.pred 	%p3912, %p3888;
$L__BB0_1249:
	setp.eq.s16 	%p2090, %rs138, 0;
	@%p2090 bra 	$L__BB0_1251;
	ld.shared.u8 	%rs696, [%r9+1008];
	setp.ne.s16 	%p2092, %rs696, 0;
	mov.pred 	%p3913, -1;
	@%p2092 bra 	$L__BB0_1252;
$L__BB0_1251:
	mov.pred 	%p3913, %p3889;
$L__BB0_1252:
	ld.shared.u8 	%rs139, [%r8+16];
	setp.eq.s16 	%p2093, %rs139, 0;
	@%p2093 bra 	$L__BB0_1254;
	ld.shared.u8 	%rs697, [%r9+1024];
	setp.ne.s16 	%p2095, %rs697, 0;
	mov.pred 	%p3914, -1;
	@%p2095 bra 	$L__BB0_1255;
$L__BB0_1254:
	mov.pred 	%p3914, %p3890;
$L__BB0_1255:
	setp.eq.s16 	%p2096, %rs139, 0;
	@%p2096 bra 	$L__BB0_1257;
	ld.shared.u8 	%rs698, [%r9+1040];
	setp.ne.s16 	%p2098, %rs698, 0;
	mov.pred 	%p3915, -1;
	@%p2098 bra 	$L__BB0_1258;
$L__BB0_1257:
	mov.pred 	%p3915, %p3891;
$L__BB0_1258:
	setp.eq.s16 	%p2099, %rs139, 0;
	@%p2099 bra 	$L__BB0_1260;
	ld.shared.u8 	%rs699, [%r9+1056];
	setp.ne.s16 	%p2101, %rs699, 0;
	mov.pred 	%p3916, -1;
	@%p2101 bra 	$L__BB0_1261;
$L__BB0_1260:
	mov.pred 	%p3916, %p3892;
$L__BB0_1261:
	setp.eq.s16 	%p2102, %rs139, 0;
	@%p2102 bra 	$L__BB0_1263;
	ld.shared.u8 	%rs700, [%r9+1072];
	setp.ne.s16 	%p2104, %rs700, 0;
	mov.pred 	%p3917, -1;
	@%p2104 bra 	$L__BB0_1264;
$L__BB0_1263:
	mov.pred 	%p3917, %p3893;
$L__BB0_1264:
	ld.shared.u8 	%rs140, [%r8+528];
	setp.eq.s16 	%p2105, %rs140, 0;
	@%p2105 bra 	$L__BB0_1266;
	ld.shared.u8 	%rs701, [%r9+1024];
	setp.ne.s16 	%p2107, %rs701, 0;
	mov.pred 	%p3918, -1;
	@%p2107 bra 	$L__BB0_1267;
$L__BB0_1266:
	mov.pred 	%p3918, %p3894;
$L__BB0_1267:
	setp.eq.s16 	%p2108, %rs140, 0;
	@%p2108 bra 	$L__BB0_1269;
	ld.shared.u8 	%rs702, [%r9+1040];
	setp.ne.s16 	%p2110, %rs702, 0;
	mov.pred 	%p3919, -1;
	@%p2110 bra 	$L__BB0_1270;
$L__BB0_1269:
	mov.pred 	%p3919, %p3895;
$L__BB0_1270:
	setp.eq.s16 	%p2111, %rs140, 0;
	@%p2111 bra 	$L__BB0_1272;
	ld.shared.u8 	%rs703, [%r9+1056];
	setp.ne.s16 	%p2113, %rs703, 0;
	mov.pred 	%p3920, -1;
	@%p2113 bra 	$L__BB0_1273;
$L__BB0_1272:
	mov.pred 	%p3920, %p3896;
$L__BB0_1273:
	setp.eq.s16 	%p2114, %rs140, 0;
	@%p2114 bra 	$L__BB0_1275;
	ld.shared.u8 	%rs704, [%r9+1072];
	setp.ne.s16 	%p2116, %rs704, 0;
	mov.pred 	%p3921, -1;
	@%p2116 bra 	$L__BB0_1276;
$L__BB0_1275:
	mov.pred 	%p3921, %p3897;
$L__BB0_1276:
	ld.shared.u8 	%rs141, [%r8+1040];
	setp.eq.s16 	%p2117, %rs141, 0;
	@%p2117 bra 	$L__BB0_1278;
	ld.shared.u8 	%rs705, [%r9+1024];
	setp.ne.s16 	%p2119, %rs705, 0;
	mov.pred 	%p3922, -1;
	@%p2119 bra 	$L__BB0_1279;
$L__BB0_1278:
	mov.pred 	%p3922, %p3898;
$L__BB0_1279:
	setp.eq.s16 	%p2120, %rs141, 0;
	@%p2120 bra 	$L__BB0_1281;
	ld.shared.u8 	%rs706, [%r9+1040];
	setp.ne.s16 	%p2122, %rs706, 0;
	mov.pred 	%p3923, -1;
	@%p2122 bra 	$L__BB0_1282;
$L__BB0_1281:
	mov.pred 	%p3923, %p3899;
$L__BB0_1282:
	setp.eq.s16 	%p2123, %rs141, 0;
	@%p2123 bra 	$L__BB0_1284;
	ld.shared.u8 	%rs707, [%r9+1056];
	setp.ne.s16 	%p2125, %rs707, 0;
	mov.pred 	%p3924, -1;
	@%p2125 bra 	$L__BB0_1285;
$L__BB0_1284:
	mov.pred 	%p3924, %p3900;
$L__BB0_1285:
	setp.eq.s16 	%p2126, %rs141, 0;
	@%p2126 bra 	$L__BB0_1287;
	ld.shared.u8 	%rs708, [%r9+1072];
	setp.ne.s16 	%p2128, %rs708, 0;
	mov.pred 	%p3925, -1;
	@%p2128 bra 	$L__BB0_1288;
$L__BB0_1287:
	mov.pred 	%p3925, %p3901;
$L__BB0_1288:
	ld.shared.u8 	%rs142, [%r8+1552];
	setp.eq.s16 	%p2129, %rs142, 0;
	@%p2129 bra 	$L__BB0_1290;
	ld.shared.u8 	%rs709, [%r9+1024];
	setp.ne.s16 	%p2131, %rs709, 0;
	mov.pred 	%p3926, -1;
	@%p2131 bra 	$L__BB0_1291;
$L__BB0_1290:
	mov.pred 	%p3926, %p3902;
$L__BB0_1291:
	setp.eq.s16 	%p2132, %rs142, 0;
	@%p2132 bra 	$L__BB0_1293;
	ld.shared.u8 	%rs710, [%r9+1040];
	setp.ne.s16 	%p2134, %rs710, 0;
	mov.pred 	%p3927, -1;
	@%p2134 bra 	$L__BB0_1294;
$L__BB0_1293:
	mov.pred 	%p3927, %p3903;
$L__BB0_1294:
	setp.eq.s16 	%p2135, %rs142, 0;
	@%p2135 bra 	$L__BB0_1296;
	ld.shared.u8 	%rs711, [%r9+1056];
	setp.ne.s16 	%p2137, %rs711, 0;
	mov.pred 	%p3928, -1;
	@%p2137 bra 	$L__BB0_1297;
$L__BB0_1296:
	mov.pred 	%p3928, %p3904;
$L__BB0_1297:
	setp.eq.s16 	%p2138, %rs142, 0;
	@%p2138 bra 	$L__BB0_1299;
	ld.shared.u8 	%rs712, [%r9+1072];
	setp.ne.s16 	%p2140, %rs712, 0;
	mov.pred 	%p3929, -1;
	@%p2140 bra 	$L__BB0_1300;
$L__BB0_1299:
	mov.pred 	%p3929, %p3905;
$L__BB0_1300:
	ld.shared.u8 	%rs143, [%r8+2064];
	setp.eq.s16 	%p2141, %rs143, 0;
	@%p2141 bra 	$L__BB0_1302;
	ld.shared.u8 	%rs713, [%r9+1024];
	setp.ne.s16 	%p2143, %rs713, 0;
	mov.pred 	%p3930, -1;
	@%p2143 bra 	$L__BB0_1303;
$L__BB0_1302:
	mov.pred 	%p3930, %p3906;
$L__BB0_1303:
	setp.eq.s16 	%p2144, %rs143, 0;
	@%p2144 bra 	$L__BB0_1305;
	ld.shared.u8 	%rs714, [%r9+1040];
	setp.ne.s16 	%p2146, %rs714, 0;
	mov.pred 	%p3931, -1;
	@%p2146 bra 	$L__BB0_1306;
$L__BB0_1305:
	mov.pred 	%p3931, %p3907;
$L__BB0_1306:
	setp.eq.s16 	%p2147, %rs143, 0;
	@%p2147 bra 	$L__BB0_1308;
	ld.shared.u8 	%rs715, [%r9+1056];
	setp.ne.s16 	%p2149, %rs715, 0;
	mov.pred 	%p3932, -1;
	@%p2149 bra 	$L__BB0_1309;
$L__BB0_1308:
	mov.pred 	%p3932, %p3908;
$L__BB0_1309:
	setp.eq.s16 	%p2150, %rs143, 0;
	@%p2150 bra 	$L__BB0_1311;
	ld.shared.u8 	%rs716, [%r9+1072];
	setp.ne.s16 	%p2152, %rs716, 0;
	mov.pred 	%p3933, -1;
	@%p2152 bra 	$L__BB0_1312;
$L__BB0_1311:
	mov.pred 	%p3933, %p3909;
$L__BB0_1312:
	ld.shared.u8 	%rs144, [%r8+2576];
	setp.eq.s16 	%p2153, %rs144, 0;
	@%p2153 bra 	$L__BB0_1314;
	ld.shared.u8 	%rs717, [%r9+1024];
	setp.ne.s16 	%p2155, %rs717, 0;
	mov.pred 	%p3934, -1;
	@%p2155 bra 	$L__BB0_1315;
$L__BB0_1314:
	mov.pred 	%p3934, %p3910;
$L__BB0_1315:
	setp.eq.s16 	%p2156, %rs144, 0;
	@%p2156 bra 	$L__BB0_1317;
	ld.shared.u8 	%rs718, [%r9+1040];
	setp.ne.s16 	%p2158, %rs718, 0;
	mov.pred 	%p3935, -1;
	@%p2158 bra 	$L__BB0_1318;
$L__BB0_1317:
	mov.pred 	%p3935, %p3911;
$L__BB0_1318:
	setp.eq.s16 	%p2159, %rs144, 0;
	@%p2159 bra 	$L__BB0_1320;
	ld.shared.u8 	%rs719, [%r9+1056];
	setp.ne.s16 	%p2161, %rs719, 0;
	mov.pred 	%p3936, -1;
	@%p2161 bra 	$L__BB0_1321;
$L__BB0_1320:
	mov.pred 	%p3936, %p3912;
$L__BB0_1321:
	setp.eq.s16 	%p2162, %rs144, 0;
	@%p2162 bra 	$L__BB0_1323;
	ld.shared.u8 	%rs720, [%r9+1072];
	setp.ne.s16 	%p2164, %rs720, 0;
	mov.pred 	%p3937, -1;
	@%p2164 bra 	$L__BB0_1324;
$L__BB0_1323:
	mov.pred 	%p3937, %p3913;
$L__BB0_1324:
	ld.shared.u8 	%rs145, [%r8+17];
	setp.eq.s16 	%p2165, %rs145, 0;
	@%p2165 bra 	$L__BB0_1326;
	ld.shared.u8 	%rs721, [%r9+1088];
	setp.ne.s16 	%p2167, %rs721, 0;
	mov.pred 	%p3938, -1;
	@%p2167 bra 	$L__BB0_1327;
$L__BB0_1326:
	mov.pred 	%p3938, %p3914;
$L__BB0_1327:
	setp.eq.s16 	%p2168, %rs145, 0;
	@%p2168 bra 	$L__BB0_1329;
	ld.shared.u8 	%rs722, [%r9+1104];
	setp.ne.s16 	%p2170, %rs722, 0;
	mov.pred 	%p3939, -1;
	@%p2170 bra 	$L__BB0_1330;
$L__BB0_1329:
	mov.pred 	%p3939, %p3915;
$L__BB0_1330:
	setp.eq.s16 	%p2171, %rs145, 0;
	@%p2171 bra 	$L__BB0_1332;
	ld.shared.u8 	%rs723, [%r9+1120];
	setp.ne.s16 	%p2173, %rs723, 0;
	mov.pred 	%p3940, -1;
	@%p2173 bra 	$L__BB0_1333;
$L__BB0_1332:
	mov.pred 	%p3940, %p3916;
$L__BB0_1333:
	setp.eq.s16 	%p2174, %rs145, 0;
	@%p2174 bra 	$L__BB0_1335;
	ld.shared.u8 	%rs724, [%r9+1136];
	setp.ne.s16 	%p2176, %rs724, 0;
	mov.pred 	%p3941, -1;
	@%p2176 bra 	$L__BB0_1336;
$L__BB0_1335:
	mov.pred 	%p3941, %p3917;
$L__BB0_1336:
	ld.shared.u8 	%rs146, [%r8+529];
	setp.eq.s16 	%p2177, %rs146, 0;
	@%p2177 bra 	$L__BB0_1338;
	ld.shared.u8 	%rs725, [%r9+1088];
	setp.ne.s16 	%p2179, %rs725, 0;
	mov.pred 	%p3942, -1;
	@%p2179 bra 	$L__BB0_1339;
$L__BB0_1338:
	mov.pred 	%p3942, %p3918;
$L__BB0_1339:
	setp.eq.s16 	%p2180, %rs146, 0;
	@%p2180 bra 	$L__BB0_1341;
	ld.shared.u8 	%rs726, [%r9+1104];
	setp.ne.s16 	%p2182, %rs726, 0;
	mov.pred 	%p3943, -1;
	@%p2182 bra 	$L__BB0_1342;
$L__BB0_1341:
	mov.pred 	%p3943, %p3919;
$L__BB0_1342:
	setp.eq.s16 	%p2183, %rs146, 0;
	@%p2183 bra 	$L__BB0_1344;
	ld.shared.u8 	%rs727, [%r9+1120];
	setp.ne.s16 	%p2185, %rs727, 0;
	mov.pred 	%p3944, -1;
	@%p2185 bra 	$L__BB0_1345;
$L__BB0_1344:
	mov.pred 	%p3944, %p3920;
$L__BB0_1345:
	setp.eq.s16 	%p2186, %rs146, 0;
	@%p2186 bra 	$L__BB0_1347;
	ld.shared.u8 	%rs728, [%r9+1136];
	setp.ne.s16 	%p2188, %rs728, 0;
	mov.pred 	%p3945, -1;
	@%p2188 bra 	$L__BB0_1348;
$L__BB0_1347:
	mov.pred 	%p3945, %p3921;
$L__BB0_1348:
	ld.shared.u8 	%rs147, [%r8+1041];
	setp.eq.s16 	%p2189, %rs147, 0;
	@%p2189 bra 	$L__BB0_1350;
	ld.shared.u8 	%rs729, [%r9+1088];
	setp.ne.s16 	%p2191, %rs729, 0;
	mov.pred 	%p3946, -1;
	@%p2191 bra 	$L__BB0_1351;
$L__BB0_1350:
	mov.pred 	%p3946, %p3922;
$L__BB0_1351:
	setp.eq.s16 	%p2192, %rs147, 0;
	@%p2192 bra 	$L__BB0_1353;
	ld.shared.u8 	%rs730, [%r9+1104];
	setp.ne.s16 	%p2194, %rs730, 0;
	mov.pred 	%p3947, -1;
	@%p2194 bra 	$L__BB0_1354;
$L__BB0_1353:
	mov.pred 	%p3947, %p3923;
$L__BB0_1354:
	setp.eq.s16 	%p2195, %rs147, 0;
	@%p2195 bra 	$L__BB0_1356;
	ld.shared.u8 	%rs731, [%r9+1120];
	setp.ne.s16 	%p2197, %rs731, 0;
	mov.pred 	%p3948, -1;
	@%p2197 bra 	$L__BB0_1357;
$L__BB0_1356:
	mov.pred 	%p3948, %p3924;
$L__BB0_1357:
	setp.eq.s16 	%p2198, %rs147, 0;
	@%p2198 bra 	$L__BB0_1359;
	ld.shared.u8 	%rs732, [%r9+1136];
	setp.ne.s16 	%p2200, %rs732, 0;
	mov.pred 	%p3949, -1;
	@%p2200 bra 	$L__BB0_1360;
$L__BB0_1359:
	mov.pred 	%p3949, %p3925;
$L__BB0_1360:
	ld.shared.u8 	%rs148, [%r8+1553];
	setp.eq.s16 	%p2201, %rs148, 0;
	@%p2201 bra 	$L__BB0_1362;
	ld.shared.u8 	%rs733, [%r9+1088];
	setp.ne.s16 	%p2203, %rs733, 0;
	mov.pred 	%p3950, -1;
	@%p2203 bra 	$L__BB0_1363;
$L__BB0_1362:
	mov.pred 	%p3950, %p3926;
$L__BB0_1363:
	setp.eq.s16 	%p2204, %rs148, 0;
	@%p2204 bra 	$L__BB0_1365;
	ld.shared.u8 	%rs734, [%r9+1104];
	setp.ne.s16 	%p2206, %rs734, 0;
	mov.pred 	%p3951, -1;
	@%p2206 bra 	$L__BB0_1366;
$L__BB0_1365:
	mov.pred 	%p3951, %p3927;
$L__BB0_1366:
	setp.eq.s16 	%p2207, %rs148, 0;
	@%p2207 bra 	$L__BB0_1368;
	ld.shared.u8 	%rs735, [%r9+1120];
	setp.ne.s16 	%p2209, %rs735, 0;
	mov.pred 	%p3952, -1;
	@%p2209 bra 	$L__BB0_1369;
$L__BB0_1368:
	mov.pred 	%p3952, %p3928;
$L__BB0_1369:
	setp.eq.s16 	%p2210, %rs148, 0;
	@%p2210 bra 	$L__BB0_1371;
	ld.shared.u8 	%rs736, [%r9+1136];
	setp.ne.s16 	%p2212, %rs736, 0;
	mov.pred 	%p3953, -1;
	@%p2212 bra 	$L__BB0_1372;
$L__BB0_1371:
	mov.pred 	%p3953, %p3929;
$L__BB0_1372:
	ld.shared.u8 	%rs149, [%r8+2065];
	setp.eq.s16 	%p2213, %rs149, 0;
	@%p2213 bra 	$L__BB0_1374;
	ld.shared.u8 	%rs737, [%r9+1088];
	setp.ne.s16 	%p2215, %rs737, 0;
	mov.pred 	%p3954, -1;
	@%p2215 bra 	$L__BB0_1375;
$L__BB0_1374:
	mov.pred 	%p3954, %p3930;
$L__BB0_1375:
	setp.eq.s16 	%p2216, %rs149, 0;
	@%p2216 bra 	$L__BB0_1377;
	ld.shared.u8 	%rs738, [%r9+1104];
	setp.ne.s16 	%p2218, %rs738, 0;
	mov.pred 	%p3955, -1;
	@%p2218 bra 	$L__BB0_1378;
$L__BB0_1377:
	mov.pred 	%p3955, %p3931;
$L__BB0_1378:
	setp.eq.s16 	%p2219, %rs149, 0;
	@%p2219 bra 	$L__BB0_1380;
	ld.shared.u8 	%rs739, [%r9+1120];
	setp.ne.s16 	%p2221, %rs739, 0;
	mov.pred 	%p3956, -1;
	@%p2221 bra 	$L__BB0_1381;
$L__BB0_1380:
	mov.pred 	%p3956, %p3932;
$L__BB0_1381:
	setp.eq.s16 	%p2222, %rs149, 0;
	@%p2222 bra 	$L__BB0_1383;
	ld.shared.u8 	%rs740, [%r9+1136];
	setp.ne.s16 	%p2224, %rs740, 0;
	mov.pred 	%p3957, -1;
	@%p2224 bra 	$L__BB0_1384;
$L__BB0_1383:
	mov.pred 	%p3957, %p3933;
$L__BB0_1384:
	ld.shared.u8 	%rs150, [%r8+2577];
	setp.eq.s16 	%p2225, %rs150, 0;
	@%p2225 bra 	$L__BB0_1386;
	ld.shared.u8 	%rs741, [%r9+1088];
	setp.ne.s16 	%p2227, %rs741, 0;
	mov.pred 	%p3958, -1;
	@%p2227 bra 	$L__BB0_1387;
$L__BB0_1386:
	mov.pred 	%p3958, %p3934;
$L__BB0_1387:
	setp.eq.s16 	%p2228, %rs150, 0;
	@%p2228 bra 	$L__BB0_1389;
	ld.shared.u8 	%rs742, [%r9+1104];
	setp.ne.s16 	%p2230, %rs742, 0;
	mov.pred 	%p3959, -1;
	@%p2230 bra 	$L__BB0_1390;
$L__BB0_1389:
	mov.pred 	%p3959, %p3935;
$L__BB0_1390:
	setp.eq.s16 	%p2231, %rs150, 0;
	@%p2231 bra 	$L__BB0_1392;
	ld.shared.u8 	%rs743, [%r9+1120];
	setp.ne.s16 	%p2233, %rs743, 0;
	mov.pred 	%p3960, -1;
	@%p2233 bra 	$L__BB0_1393;
$L__BB0_1392:
	mov.pred 	%p3960, %p3936;
$L__BB0_1393:
	setp.eq.s16 	%p2234, %rs150, 0;
	@%p2234 bra 	$L__BB0_1395;
	ld.shared.u8 	%rs744, [%r9+1136];
	setp.ne.s16 	%p2236, %rs744, 0;
	mov.pred 	%p3961, -1;
	@%p2236 bra 	$L__BB0_1396;
$L__BB0_1395:
	mov.pred 	%p3961, %p3937;
$L__BB0_1396:
	ld.shared.u8 	%rs151, [%r8+18];
	setp.eq.s16 	%p2237, %rs151, 0;
	@%p2237 bra 	$L__BB0_1398;
	ld.shared.u8 	%rs745, [%r9+1152];
	setp.ne.s16 	%p2239, %rs745, 0;
	mov.pred 	%p3962, -1;
	@%p2239 bra 	$L__BB0_1399;
$L__BB0_1398:
	mov.pred 	%p3962, %p3938;
$L__BB0_1399:
	setp.eq.s16 	%p2240, %rs151, 0;
	@%p2240 bra 	$L__BB0_1401;
	ld.shared.u8 	%rs746, [%r9+1168];
	setp.ne.s16 	%p2242, %rs746, 0;
	mov.pred 	%p3963, -1;
	@%p2242 bra 	$L__BB0_1402;
$L__BB0_1401:
	mov.pred 	%p3963, %p3939;
$L__BB0_1402:
	setp.eq.s16 	%p2243, %rs151, 0;
	@%p2243 bra 	$L__BB0_1404;
	ld.shared.u8 	%rs747, [%r9+1184];
	setp.ne.s16 	%p2245, %rs747, 0;
	mov.pred 	%p3964, -1;
	@%p2245 bra 	$L__BB0_1405;
$L__BB0_1404:
	mov.pred 	%p3964, %p3940;
$L__BB0_1405:
	setp.eq.s16 	%p2246, %rs151, 0;
	@%p2246 bra 	$L__BB0_1407;
	ld.shared.u8 	%rs748, [%r9+1200];
	setp.ne.s16 	%p2248, %rs748, 0;
	mov.pred 	%p3965, -1;
	@%p2248 bra 	$L__BB0_1408;
$L__BB0_1407:
	mov.pred 	%p3965, %p3941;
$L__BB0_1408:
	ld.shared.u8 	%rs152, [%r8+530];
	setp.eq.s16 	%p2249, %rs152, 0;
	@%p2249 bra 	$L__BB0_1410;
	ld.shared.u8 	%rs749, [%r9+1152];
	setp.ne.s16 	%p2251, %rs749, 0;
	mov.pred 	%p3966, -1;
	@%p2251 bra 	$L__BB0_1411;
$L__BB0_1410:
	mov.pred 	%p3966, %p3942;
$L__BB0_1411:
	setp.eq.s16 	%p2252, %rs152, 0;
	@%p2252 bra 	$L__BB0_1413;
	ld.shared.u8 	%rs750, [%r9+1168];
	setp.ne.s16 	%p2254, %rs750, 0;
	mov.pred 	%p3967, -1;
	@%p2254 bra 	$L__BB0_1414;
$L__BB0_1413:
	mov.pred 	%p3967, %p3943;
$L__BB0_1414:
	setp.eq.s16 	%p2255, %rs152, 0;
	@%p2255 bra 	$L__BB0_1416;
	ld.shared.u8 	%rs751, [%r9+1184];
	setp.ne.s16 	%p2257, %rs751, 0;
	mov.pred 	%p3968, -1;
	@%p2257 bra 	$L__BB0_1417;
$L__BB0_1416:
	mov.pred 	%p3968, %p3944;
$L__BB0_1417:
	setp.eq.s16 	%p2258, %rs152, 0;
	@%p2258 bra 	$L__BB0_1419;
	ld.shared.u8 	%rs752, [%r9+1200];
	setp.ne.s16 	%p2260, %rs752, 0;
	mov.pred 	%p3969, -1;
	@%p2260 bra 	$L__BB0_1420;
$L__BB0_1419:
	mov.pred 	%p3969, %p3945;
$L__BB0_1420:
	ld.shared.u8 	%rs153, [%r8+1042];
	setp.eq.s16 	%p2261, %rs153, 0;
	@%p2261 bra 	$L__BB0_1422;
	ld.shared.u8 	%rs753, [%r9+1152];
	setp.ne.s16 	%p2263, %rs753, 0;
	mov.pred 	%p3970, -1;
	@%p2263 bra 	$L__BB0_1423;
$L__BB0_1422:
	mov.pred 	%p3970, %p3946;
$L__BB0_1423:
	setp.eq.s16 	%p2264, %rs153, 0;
	@%p2264 bra 	$L__BB0_1425;
	ld.shared.u8 	%rs754, [%r9+1168];
	setp.ne.s16 	%p2266, %rs754, 0;
	mov.pred 	%p3971, -1;
	@%p2266 bra 	$L__BB0_1426;
$L__BB0_1425:
	mov.pred 	%p3971, %p3947;
$L__BB0_1426:
	setp.eq.s16 	%p2267, %rs153, 0;
	@%p2267 bra 	$L__BB0_1428;
	ld.shared.u8 	%rs755, [%r9+1184];
	setp.ne.s16 	%p2269, %rs755, 0;
	mov.pred 	%p3972, -1;
	@%p2269 bra 	$L__BB0_1429;
$L__BB0_1428:
	mov.pred 	%p3972, %p3948;
$L__BB0_1429:
	setp.eq.s16 	%p2270, %rs153, 0;
	@%p2270 bra 	$L__BB0_1431;
	ld.shared.u8 	%rs756, [%r9+1200];
	setp.ne.s16 	%p2272, %rs756, 0;
	mov.pred 	%p3973, -1;
	@%p2272 bra 	$L__BB0_1432;
$L__BB0_1431:
	mov.pred 	%p3973, %p3949;
$L__BB0_1432:
	ld.shared.u8 	%rs154, [%r8+1554];
	setp.eq.s16 	%p2273, %rs154, 0;
	@%p2273 bra 	$L__BB0_1434;
	ld.shared.u8 	%rs757, [%r9+1152];
	setp.ne.s16 	%p2275, %rs757, 0;
	mov.pred 	%p3974, -1;
	@%p2275 bra 	$L__BB0_1435;
$L__BB0_1434:
	mov.pred 	%p3974, %p3950;
$L__BB0_1435:
	setp.eq.s16 	%p2276, %rs154, 0;
	@%p2276 bra 	$L__BB0_1437;
	ld.shared.u8 	%rs758, [%r9+1168];
	setp.ne.s16 	%p2278, %rs758, 0;
	mov.pred 	%p3975, -1;
	@%p2278 bra 	$L__BB0_1438;
$L__BB0_1437:
	mov.pred 	%p3975, %p3951;
$L__BB0_1438:
	setp.eq.s16 	%p2279, %rs154, 0;
	@%p2279 bra 	$L__BB0_1440;
	ld.shared.u8 	%rs759, [%r9+1184];
	setp.ne.s16 	%p2281, %rs759, 0;
	mov.pred 	%p3976, -1;
	@%p2281 bra 	$L__BB0_1441;
$L__BB0_1440:
	mov.pred 	%p3976, %p3952;
$L__BB0_1441:
	setp.eq.s16 	%p2282, %rs154, 0;
	@%p2282 bra 	$L__BB0_1443;
	ld.shared.u8 	%rs760, [%r9+1200];
	setp.ne.s16 	%p2284, %rs760, 0;
	mov.pred 	%p3977, -1;
	@%p2284 bra 	$L__BB0_1444;
$L__BB0_1443:
	mov.pred 	%p3977, %p3953;
$L__BB0_1444:
	ld.shared.u8 	%rs155, [%r8+2066];
	setp.eq.s16 	%p2285, %rs155, 0;
	@%p2285 bra 	$L__BB0_1446;
	ld.shared.u8 	%rs761, [%r9+1152];
	setp.ne.s16 	%p2287, %rs761, 0;
	mov.pred 	%p3978, -1;
	@%p2287 bra 	$L__BB0_1447;
$L__BB0_1446:
	mov.pred 	%p3978, %p3954;
$L__BB0_1447:
	setp.eq.s16 	%p2288, %rs155, 0;
	@%p2288 bra 	$L__BB0_1449;
	ld.shared.u8 	%rs762, [%r9+1168];
	setp.ne.s16 	%p2290, %rs762, 0;
	mov.pred 	%p3979, -1;
	@%p2290 bra 	$L__BB0_1450;
$L__BB0_1449:
	mov.pred 	%p3979, %p3955;
$L__BB0_1450:
	setp.eq.s16 	%p2291, %rs155, 0;
	@%p2291 bra 	$L__BB0_1452;
	ld.shared.u8 	%rs763, [%r9+1184];
	setp.ne.s16 	%p2293, %rs763, 0;
	mov.pred 	%p3980, -1;
	@%p2293 bra 	$L__BB0_1453;
$L__BB0_1452:
	mov.pred 	%p3980, %p3956;
$L__BB0_1453:
	setp.eq.s16 	%p2294, %rs155, 0;
	@%p2294 bra 	$L__BB0_1455;
	ld.shared.u8 	%rs764, [%r9+1200];
	setp.ne.s16 	%p2296, %rs764, 0;
	mov.pred 	%p3981, -1;
	@%p2296 bra 	$L__BB0_1456;
$L__BB0_1455:
	mov.pred 	%p3981, %p3957;
$L__BB0_1456:
	ld.shared.u8 	%rs156, [%r8+2578];
	setp.eq.s16 	%p2297, %rs156, 0;
	@%p2297 bra 	$L__BB0_1458;
	ld.shared.u8 	%rs765, [%r9+1152];
	setp.ne.s16 	%p2299, %rs765, 0;
	mov.pred 	%p3982, -1;
	@%p2299 bra 	$L__BB0_1459;
$L__BB0_1458:
	mov.pred 	%p3982, %p3958;
$L__BB0_1459:
	setp.eq.s16 	%p2300, %rs156, 0;
	@%p2300 bra 	$L__BB0_1461;
	ld.shared.u8 	%rs766, [%r9+1168];
	setp.ne.s16 	%p2302, %rs766, 0;
	mov.pred 	%p3983, -1;
	@%p2302 bra 	$L__BB0_1462;
$L__BB0_1461:
	mov.pred 	%p3983, %p3959;
$L__BB0_1462:
	setp.eq.s16 	%p2303, %rs156, 0;
	@%p2303 bra 	$L__BB0_1464;
	ld.shared.u8 	%rs767, [%r9+1184];
	setp.ne.s16 	%p2305, %rs767, 0;
	mov.pred 	%p3984, -1;
	@%p2305 bra 	$L__BB0_1465;
$L__BB0_1464:
	mov.pred 	%p3984, %p3960;
$L__BB0_1465:
	setp.eq.s16 	%p2306, %rs156, 0;
	@%p2306 bra 	$L__BB0_1467;
	ld.shared.u8 	%rs768, [%r9+1200];
	setp.ne.s16 	%p2308, %rs768, 0;
	mov.pred 	%p3985, -1;
	@%p2308 bra 	$L__BB0_1468;
$L__BB0_1467:
	mov.pred 	%p3985, %p3961;
$L__BB0_1468:
	ld.shared.u8 	%rs157, [%r8+19];
	setp.eq.s16 	%p2309, %rs157, 0;
	@%p2309 bra 	$L__BB0_1470;
	ld.shared.u8 	%rs769, [%r9+1216];
	setp.ne.s16 	%p2311, %rs769, 0;
	mov.pred 	%p3986, -1;
	@%p2311 bra 	$L__BB0_1471;
$L__BB0_1470:
	mov.pred 	%p3986, %p3962;
$L__BB0_1471:
	setp.eq.s16 	%p2312, %rs157, 0;
	@%p2312 bra 	$L__BB0_1473;
	ld.shared.u8 	%rs770, [%r9+1232];
	setp.ne.s16 	%p2314, %rs770, 0;
	mov.pred 	%p3987, -1;
	@%p2314 bra 	$L__BB0_1474;
$L__BB0_1473:
	mov.pred 	%p3987, %p3963;
$L__BB0_1474:
	setp.eq.s16 	%p2315, %rs157, 0;
	@%p2315 bra 	$L__BB0_1476;
	ld.shared.u8 	%rs771, [%r9+1248];
	setp.ne.s16 	%p2317, %rs771, 0;
	mov.pred 	%p3988, -1;
	@%p2317 bra 	$L__BB0_1477;
$L__BB0_1476:
	mov.pred 	%p3988, %p3964;
$L__BB0_1477:
	setp.eq.s16 	%p2318, %rs157, 0;
	@%p2318 bra 	$L__BB0_1479;
	ld.shared.u8 	%rs772, [%r9+1264];
	setp.ne.s16 	%p2320, %rs772, 0;
	mov.pred 	%p3989, -1;
	@%p2320 bra 	$L__BB0_1480;
$L__BB0_1479:
	mov.pred 	%p3989, %p3965;
$L__BB0_1480:
	ld.shared.u8 	%rs158, [%r8+531];
	setp.eq.s16 	%p2321, %rs158, 0;
	@%p2321 bra 	$L__BB0_1482;
	ld.shared.u8 	%rs773, [%r9+1216];
	setp.ne.s16 	%p2323, %rs773, 0;
	mov.pred 	%p3990, -1;
	@%p2323 bra 	$L__BB0_1483;
$L__BB0_1482:
	mov.pred 	%p3990, %p3966;
$L__BB0_1483:
	setp.eq.s16 	%p2324, %rs158, 0;
	@%p2324 bra 	$L__BB0_1485;
	ld.shared.u8 	%rs774, [%r9+1232];
	setp.ne.s16 	%p2326, %rs774, 0;
	mov.pred 	%p3991, -1;
	@%p2326 bra 	$L__BB0_1486;
$L__BB0_1485:
	mov.pred 	%p3991, %p3967;
$L__BB0_1486:
	setp.eq.s16 	%p2327, %rs158, 0;
	@%p2327 bra 	$L__BB0_1488;
	ld.shared.u8 	%rs775, [%r9+1248];
	setp.ne.s16 	%p2329, %rs775, 0;
	mov.pred 	%p3992, -1;
	@%p2329 bra 	$L__BB0_1489;
$L__BB0_1488:
	mov.pred 	%p3992, %p3968;
$L__BB0_1489:
	setp.eq.s16 	%p2330, %rs158, 0;
	@%p2330 bra 	$L__BB0_1491;
	ld.shared.u8 	%rs776, [%r9+1264];
	setp.ne.s16 	%p2332, %rs776, 0;
	mov.pred 	%p3993, -1;
	@%p2332 bra 	$L__BB0_1492;
$L__BB0_1491:
	mov.pred 	%p3993, %p3969;
$L__BB0_1492:
	ld.shared.u8 	%rs159, [%r8+1043];
	setp.eq.s16 	%p2333, %rs159, 0;
	@%p2333 bra 	$L__BB0_1494;
	ld.shared.u8 	%rs777, [%r9+1216];
	setp.ne.s16 	%p2335, %rs777, 0;
	mov.pred 	%p3994, -1;
	@%p2335 bra 	$L__BB0_1495;
$L__BB0_1494:
	mov.pred 	%p3994, %p3970;
$L__BB0_1495:
	setp.eq.s16 	%p2336, %rs159, 0;
	@%p2336 bra 	$L__BB0_1497;
	ld.shared.u8 	%rs778, [%r9+1232];
	setp.ne.s16 	%p2338, %rs778, 0;
	mov.pred 	%p3995, -1;
	@%p2338 bra 	$L__BB0_1498;
$L__BB0_1497:
	mov.pred 	%p3995, %p3971;
$L__BB0_1498:
	setp.eq.s16 	%p2339, %rs159, 0;
	@%p2339 bra 	$L__BB0_1500;
	ld.shared.u8 	%rs779, [%r9+1248];
	setp.ne.s16 	%p2341, %rs779, 0;
	mov.pred 	%p3996, -1;
	@%p2341 bra 	$L__BB0_1501;
$L__BB0_1500:
	mov.pred 	%p3996, %p3972;
$L__BB0_1501:
	setp.eq.s16 	%p2342, %rs159, 0;
	@%p2342 bra 	$L__BB0_1503;
	ld.shared.u8 	%rs780, [%r9+1264];
	setp.ne.s16 	%p2344, %rs780, 0;
	mov.pred 	%p3997, -1;
	@%p2344 bra 	$L__BB0_1504;
$L__BB0_1503:
	mov.pred 	%p3997, %p3973;
$L__BB0_1504:
	ld.shared.u8 	%rs160, [%r8+1555];
	setp.eq.s16 	%p2345, %rs160, 0;
	@%p2345 bra 	$L__BB0_1506;
	ld.shared.u8 	%rs781, [%r9+1216];
	setp.ne.s16 	%p2347, %rs781, 0;
	mov.pred 	%p3998, -1;
	@%p2347 bra 	$L__BB0_1507;
$L__BB0_1506:
	mov.pred 	%p3998, %p3974;
$L__BB0_1507:
	setp.eq.s16 	%p2348, %rs160, 0;
	@%p2348 bra 	$L__BB0_1509;
	ld.shared.u8 	%rs782, [%r9+1232];
	setp.ne.s16 	%p2350, %rs782, 0;
	mov.pred 	%p3999, -1;
	@%p2350 bra 	$L__BB0_1510;
$L__BB0_1509:
	mov.pred 	%p3999, %p3975;
$L__BB0_1510:
	setp.eq.s16 	%p2351, %rs160, 0;
	@%p2351 bra 	$L__BB0_1512;
	ld.shared.u8 	%rs783, [%r9+1248];
	setp.ne.s16 	%p2353, %rs783, 0;
	mov.pred 	%p4000, -1;
	@%p2353 bra 	$L__BB0_1513;
$L__BB0_1512:
	mov.pred 	%p4000, %p3976;
$L__BB0_1513:
	setp.eq.s16 	%p2354, %rs160, 0;
	@%p2354 bra 	$L__BB0_1515;
	ld.shared.u8 	%rs784, [%r9+1264];
	setp.ne.s16 	%p2356, %rs784, 0;
	mov.pred 	%p4001, -1;
	@%p2356 bra 	$L__BB0_1516;
$L__BB0_1515:
	mov.pred 	%p4001, %p3977;
$L__BB0_1516:
	ld.shared.u8 	%rs161, [%r8+2067];
	setp.eq.s16 	%p2357, %rs161, 0;
	@%p2357 bra 	$L__BB0_1518;
	ld.shared.u8 	%rs785, [%r9+1216];
	setp.ne.s16 	%p2359, %rs785, 0;
	mov.pred 	%p4002, -1;
	@%p2359 bra 	$L__BB0_1519;
$L__BB0_1518:
	mov.pred 	%p4002, %p3978;
$L__BB0_1519:
	setp.eq.s16 	%p2360, %rs161, 0;
	@%p2360 bra 	$L__BB0_1521;
	ld.shared.u8 	%rs786, [%r9+1232];
	setp.ne.s16 	%p2362, %rs786, 0;
	mov.pred 	%p4003, -1;
	@%p2362 bra 	$L__BB0_1522;
$L__BB0_1521:
	mov.pred 	%p4003, %p3979;
$L__BB0_1522:
	setp.eq.s16 	%p2363, %rs161, 0;
	@%p2363 bra 	$L__BB0_1524;
	ld.shared.u8 	%rs787, [%r9+1248];
	setp.ne.s16 	%p2365, %rs787, 0;
	mov.pred 	%p4004, -1;
	@%p2365 bra 	$L__BB0_1525;
$L__BB0_1524:
	mov.pred 	%p4004, %p3980;
$L__BB0_1525:
	setp.eq.s16 	%p2366, %rs161, 0;
	@%p2366 bra 	$L__BB0_1527;
	ld.shared.u8 	%rs788, [%r9+1264];
	setp.ne.s16 	%p2368, %rs788, 0;
	mov.pred 	%p4005, -1;
	@%p2368 bra 	$L__BB0_1528;
$L__BB0_1527:
	mov.pred 	%p4005, %p3981;
$L__BB0_1528:
	ld.shared.u8 	%rs162, [%r8+2579];
	setp.eq.s16 	%p2369, %rs162, 0;
	@%p2369 bra 	$L__BB0_1530;
	ld.shared.u8 	%rs789, [%r9+1216];
	setp.ne.s16 	%p2371, %rs789, 0;
	mov.pred 	%p4006, -1;
	@%p2371 bra 	$L__BB0_1531;
$L__BB0_1530:
	mov.pred 	%p4006, %p3982;
$L__BB0_1531:
	setp.eq.s16 	%p2372, %rs162, 0;
	@%p2372 bra 	$L__BB0_1533;
	ld.shared.u8 	%rs790, [%r9+1232];
	setp.ne.s16 	%p2374, %rs790, 0;
	mov.pred 	%p4007, -1;
	@%p2374 bra 	$L__BB0_1534;
$L__BB0_1533:
	mov.pred 	%p4007, %p3983;
$L__BB0_1534:
	setp.eq.s16 	%p2375, %rs162, 0;
	@%p2375 bra 	$L__BB0_1536;
	ld.shared.u8 	%rs791, [%r9+1248];
	setp.ne.s16 	%p2377, %rs791, 0;
	mov.pred 	%p4008, -1;
	@%p2377 bra 	$L__BB0_1537;
$L__BB0_1536:
	mov.pred 	%p4008, %p3984;
$L__BB0_1537:
	setp.eq.s16 	%p2378, %rs162, 0;
	@%p2378 bra 	$L__BB0_1539;
	ld.shared.u8 	%rs792, [%r9+1264];
	setp.ne.s16 	%p2380, %rs792, 0;
	mov.pred 	%p4009, -1;
	@%p2380 bra 	$L__BB0_1540;
$L__BB0_1539:
	mov.pred 	%p4009, %p3985;
$L__BB0_1540:
	ld.shared.u8 	%rs163, [%r8+20];
	setp.eq.s16 	%p2381, %rs163, 0;
	@%p2381 bra 	$L__BB0_1542;
	ld.shared.u8 	%rs793, [%r9+1280];
	setp.ne.s16 	%p2383, %rs793, 0;
	mov.pred 	%p4010, -1;
	@%p2383 bra 	$L__BB0_1543;
$L__BB0_1542:
	mov.pred 	%p4010, %p3986;
$L__BB0_1543:
	setp.eq.s16 	%p2384, %rs163, 0;
	@%p2384 bra 	$L__BB0_1545;
	ld.shared.u8 	%rs794, [%r9+1296];
	setp.ne.s16 	%p2386, %rs794, 0;
	mov.pred 	%p4011, -1;
	@%p2386 bra 	$L__BB0_1546;
$L__BB0_1545:
	mov.pred 	%p4011, %p3987;
$L__BB0_1546:
	setp.eq.s16 	%p2387, %rs163, 0;
	@%p2387 bra 	$L__BB0_1548;
	ld.shared.u8 	%rs795, [%r9+1312];
	setp.ne.s16 	%p2389, %rs795, 0;
	mov.pred 	%p4012, -1;
	@%p2389 bra 	$L__BB0_1549;
$L__BB0_1548:
	mov.pred 	%p4012, %p3988;
$L__BB0_1549:
	setp.eq.s16 	%p2390, %rs163, 0;
	@%p2390 bra 	$L__BB0_1551;
	ld.shared.u8 	%rs796, [%r9+1328];
	setp.ne.s16 	%p2392, %rs796, 0;
	mov.pred 	%p4013, -1;
	@%p2392 bra 	$L__BB0_1552;
$L__BB0_1551:
	mov.pred 	%p4013, %p3989;
$L__BB0_1552:
	ld.shared.u8 	%rs164, [%r8+532];
	setp.eq.s16 	%p2393, %rs164, 0;
	@%p2393 bra 	$L__BB0_1554;
	ld.shared.u8 	%rs797, [%r9+1280];
	setp.ne.s16 	%p2395, %rs797, 0;
	mov.pred 	%p4014, -1;
	@%p2395 bra 	$L__BB0_1555;
$L__BB0_1554:
	mov.pred 	%p4014, %p3990;
$L__BB0_1555:
	setp.eq.s16 	%p2396, %rs164, 0;
	@%p2396 bra 	$L__BB0_1557;
	ld.shared.u8 	%rs798, [%r9+1296];
	setp.ne.s16 	%p2398, %rs798, 0;
	mov.pred 	%p4015, -1;
	@%p2398 bra 	$L__BB0_1558;
$L__BB0_1557:
	mov.pred 	%p4015, %p3991;
$L__BB0_1558:
	setp.eq.s16 	%p2399, %rs164, 0;
	@%p2399 bra 	$L__BB0_1560;
	ld.shared.u8 	%rs799, [%r9+1312];
	setp.ne.s16 	%p2401, %rs799, 0;
	mov.pred 	%p4016, -1;
	@%p2401 bra 	$L__BB0_1561;
$L__BB0_1560:
	mov.pred 	%p4016, %p3992;
$L__BB0_1561:
	setp.eq.s16 	%p2402, %rs164, 0;
	@%p2402 bra 	$L__BB0_1563;
	ld.shared.u8 	%rs800, [%r9+1328];
	setp.ne.s16 	%p2404, %rs800, 0;
	mov.pred 	%p4017, -1;
	@%p2404 bra 	$L__BB0_1564;
$L__BB0_1563:
	mov.pred 	%p4017, %p3993;
$L__BB0_1564:
	ld.shared.u8 	%rs165, [%r8+1044];
	setp.eq.s16 	%p2405, %rs165, 0;
	@%p2405 bra 	$L__BB0_1566;
	ld.shared.u8 	%rs801, [%r9+1280];
	setp.ne.s16 	%p2407, %rs801, 0;
	mov.pred 	%p4018, -1;
	@%p2407 bra 	$L__BB0_1567;
$L__BB0_1566:
	mov.pred 	%p4018, %p3994;
$L__BB0_1567:
	setp.eq.s16 	%p2408, %rs165, 0;
	@%p2408 bra 	$L__BB0_1569;
	ld.shared.u8 	%rs802, [%r9+1296];
	setp.ne.s16 	%p2410, %rs802, 0;
	mov.pred 	%p4019, -1;
	@%p2410 bra 	$L__BB0_1570;
$L__BB0_1569:
	mov.pred 	%p4019, %p3995;
$L__BB0_1570:
	setp.eq.s16 	%p2411, %rs165, 0;
	@%p2411 bra 	$L__BB0_1572;
	ld.shared.u8 	%rs803, [%r9+1312];
	setp.ne.s16 	%p2413, %rs803, 0;
	mov.pred 	%p4020, -1;
	@%p2413 bra 	$L__BB0_1573;
$L__BB0_1572:
	mov.pred 	%p4020, %p3996;
$L__BB0_1573:
	setp.eq.s16 	%p2414, %rs165, 0;
	@%p2414 bra 	$L__BB0_1575;
	ld.shared.u8 	%rs804, [%r9+1328];
	setp.ne.s16 	%p2416, %rs804, 0;
	mov.pred 	%p4021, -1;
	@%p2416 bra 	$L__BB0_1576;
$L__BB0_1575:
	mov.pred 	%p4021, %p3997;
$L__BB0_1576:
	ld.shared.u8 	%rs166, [%r8+1556];
	setp.eq.s16 	%p2417, %rs166, 0;
	@%p2417 bra 	$L__BB0_1578;
	ld.shared.u8 	%rs805, [%r9+1280];
	setp.ne.s16 	%p2419, %rs805, 0;
	mov.pred 	%p4022, -1;
	@%p2419 bra 	$L__BB0_1579;
$L__BB0_1578:
	mov.pred 	%p4022, %p3998;
$L__BB0_1579:
	setp.eq.s16 	%p2420, %rs166, 0;
	@%p2420 bra 	$L__BB0_1581;
	ld.shared.u8 	%rs806, [%r9+1296];
	setp.ne.s16 	%p2422, %rs806, 0;
	mov.pred 	%p4023, -1;
	@%p2422 bra 	$L__BB0_1582;
$L__BB0_1581:
	mov.pred 	%p4023, %p3999;
$L__BB0_1582:
	setp.eq.s16 	%p2423, %rs166, 0;
	@%p2423 bra 	$L__BB0_1584;
	ld.shared.u8 	%rs807, [%r9+1312];
	setp.ne.s16 	%p2425, %rs807, 0;
	mov.pred 	%p4024, -1;
	@%p2425 bra 	$L__BB0_1585;
$L__BB0_1584:
	mov.pred 	%p4024, %p4000;
$L__BB0_1585:
	setp.eq.s16 	%p2426, %rs166, 0;
	@%p2426 bra 	$L__BB0_1587;
	ld.shared.u8 	%rs808, [%r9+1328];
	setp.ne.s16 	%p2428, %rs808, 0;
	mov.pred 	%p4025, -1;
	@%p2428 bra 	$L__BB0_1588;
$L__BB0_1587:
	mov.pred 	%p4025, %p4001;
$L__BB0_1588:
	ld.shared.u8 	%rs167, [%r8+2068];
	setp.eq.s16 	%p2429, %rs167, 0;
	@%p2429 bra 	$L__BB0_1590;
	ld.shared.u8 	%rs809, [%r9+1280];
	setp.ne.s16 	%p2431, %rs809, 0;
	mov.pred 	%p4026, -1;
	@%p2431 bra 	$L__BB0_1591;
$L__BB0_1590:
	mov.pred 	%p4026, %p4002;
$L__BB0_1591:
	setp.eq.s16 	%p2432, %rs167, 0;
	@%p2432 bra 	$L__BB0_1593;
	ld.shared.u8 	%rs810, [%r9+1296];
	setp.ne.s16 	%p2434, %rs810, 0;
	mov.pred 	%p4027, -1;
	@%p2434 bra 	$L__BB0_1594;
$L__BB0_1593:
	mov.pred 	%p4027, %p4003;
$L__BB0_1594:
	setp.eq.s16 	%p2435, %rs167, 0;
	@%p2435 bra 	$L__BB0_1596;
	ld.shared.u8 	%rs811, [%r9+1312];
	setp.ne.s16 	%p2437, %rs811, 0;
	mov.pred 	%p4028, -1;
	@%p2437 bra 	$L__BB0_1597;
$L__BB0_1596:
	mov.pred 	%p4028, %p4004;
$L__BB0_1597:
	setp.eq.s16 	%p2438, %rs167, 0;
	@%p2438 bra 	$L__BB0_1599;
	ld.shared.u8 	%rs812, [%r9+1328];
	setp.ne.s16 	%p2440, %rs812, 0;
	mov.pred 	%p4029, -1;
	@%p2440 bra 	$L__BB0_1600;
$L__BB0_1599:
	mov.pred 	%p4029, %p4005;
$L__BB0_1600:
	ld.shared.u8 	%rs168, [%r8+2580];
	setp.eq.s16 	%p2441, %rs168, 0;
	@%p2441 bra 	$L__BB0_1602;
	ld.shared.u8 	%rs813, [%r9+1280];
	setp.ne.s16 	%p2443, %rs813, 0;
	mov.pred 	%p4030, -1;
	@%p2443 bra 	$L__BB0_1603;
$L__BB0_1602:
	mov.pred 	%p4030, %p4006;
$L__BB0_1603:
	setp.eq.s16 	%p2444, %rs168, 0;
	@%p2444 bra 	$L__BB0_1605;
	ld.shared.u8 	%rs814, [%r9+1296];
	setp.ne.s16 	%p2446, %rs814, 0;
	mov.pred 	%p4031, -1;
	@%p2446 bra 	$L__BB0_1606;
$L__BB0_1605:
	mov.pred 	%p4031, %p4007;
$L__BB0_1606:
	setp.eq.s16 	%p2447, %rs168, 0;
	@%p2447 bra 	$L__BB0_1608;
	ld.shared.u8 	%rs815, [%r9+1312];
	setp.ne.s16 	%p2449, %rs815, 0;
	mov.pred 	%p4032, -1;
	@%p2449 bra 	$L__BB0_1609;
$L__BB0_1608:
	mov.pred 	%p4032, %p4008;
$L__BB0_1609:
	setp.eq.s16 	%p2450, %rs168, 0;
	@%p2450 bra 	$L__BB0_1611;
	ld.shared.u8 	%rs816, [%r9+1328];
	setp.ne.s16 	%p2452, %rs816, 0;
	mov.pred 	%p4033, -1;
	@%p2452 bra 	$L__BB0_1612;
$L__BB0_1611:
	mov.pred 	%p4033, %p4009;
$L__BB0_1612:
	ld.shared.u8 	%rs169, [%r8+21];
	setp.eq.s16 	%p2453, %rs169, 0;
	@%p2453 bra 	$L__BB0_1614;
	ld.shared.u8 	%rs817, [%r9+1344];
	setp.ne.s16 	%p2455, %rs817, 0;
	mov.pred 	%p4034, -1;
	@%p2455 bra 	$L__BB0_1615;
$L__BB0_1614:
	mov.pred 	%p4034, %p4010;
$L__BB0_1615:
	setp.eq.s16 	%p2456, %rs169, 0;
	@%p2456 bra 	$L__BB0_1617;
	ld.shared.u8 	%rs818, [%r9+1360];
	setp.ne.s16 	%p2458, %rs818, 0;
	mov.pred 	%p4035, -1;
	@%p2458 bra 	$L__BB0_1618;
$L__BB0_1617:
	mov.pred 	%p4035, %p4011;
$L__BB0_1618:
	setp.eq.s16 	%p2459, %rs169, 0;
	@%p2459 bra 	$L__BB0_1620;
	ld.shared.u8 	%rs819, [%r9+1376];
	setp.ne.s16 	%p2461, %rs819, 0;
	mov.pred 	%p4036, -1;
	@%p2461 bra 	$L__BB0_1621;
$L__BB0_1620:
	mov.pred 	%p4036, %p4012;
$L__BB0_1621:
	setp.eq.s16 	%p2462, %rs169, 0;
	@%p2462 bra 	$L__BB0_1623;
	ld.shared.u8 	%rs820, [%r9+1392];
	setp.ne.s16 	%p2464, %rs820, 0;
	mov.pred 	%p4037, -1;
	@%p2464 bra 	$L__BB0_1624;
$L__BB0_1623:
	mov.pred 	%p4037, %p4013;
$L__BB0_1624:
	ld.shared.u8 	%rs170, [%r8+533];
	setp.eq.s16 	%p2465, %rs170, 0;
	@%p2465 bra 	$L__BB0_1626;
	ld.shared.u8 	%rs821, [%r9+1344];
	setp.ne.s16 	%p2467, %rs821, 0;
	mov.pred 	%p4038, -1;
	@%p2467 bra 	$L__BB0_1627;
$L__BB0_1626:
	mov.pred 	%p4038, %p4014;
$L__BB0_1627:
	setp.eq.s16 	%p2468, %rs170, 0;
	@%p2468 bra 	$L__BB0_1629;
	ld.shared.u8 	%rs822, [%r9+1360];
	setp.ne.s16 	%p2470, %rs822, 0;
	mov.pred 	%p4039, -1;
	@%p2470 bra 	$L__BB0_1630;
$L__BB0_1629:
	mov.pred 	%p4039, %p4015;
$L__BB0_1630:
	setp.eq.s16 	%p2471, %rs170, 0;
	@%p2471 bra 	$L__BB0_1632;
	ld.shared.u8 	%rs823, [%r9+1376];
	setp.ne.s16 	%p2473, %rs823, 0;
	mov.pred 	%p4040, -1;
	@%p2473 bra 	$L__BB0_1633;
$L__BB0_1632:
	mov.pred 	%p4040, %p4016;
$L__BB0_1633:
	setp.eq.s16 	%p2474, %rs170, 0;
	@%p2474 bra 	$L__BB0_1635;
	ld.shared.u8 	%rs824, [%r9+1392];
	setp.ne.s16 	%p2476, %rs824, 0;
	mov.pred 	%p4041, -1;
	@%p2476 bra 	$L__BB0_1636;
$L__BB0_1635:
	mov.pred 	%p4041, %p4017;
$L__BB0_1636:
	ld.shared.u8 	%rs171, [%r8+1045];
	setp.eq.s16 	%p2477, %rs171, 0;
	@%p2477 bra 	$L__BB0_1638;
	ld.shared.u8 	%rs825, [%r9+1344];
	setp.ne.s16 	%p2479, %rs825, 0;
	mov.pred 	%p4042, -1;
	@%p2479 bra 	$L__BB0_1639;
$L__BB0_1638:
	mov.pred 	%p4042, %p4018;
$L__BB0_1639:
	setp.eq.s16 	%p2480, %rs171, 0;
	@%p2480 bra 	$L__BB0_1641;
	ld.shared.u8 	%rs826, [%r9+1360];
	setp.ne.s16 	%p2482, %rs826, 0;
	mov.pred 	%p4043, -1;
	@%p2482 bra 	$L__BB0_1642;
$L__BB0_1641:
	mov.pred 	%p4043, %p4019;
$L__BB0_1642:
	setp.eq.s16 	%p2483, %rs171, 0;
	@%p2483 bra 	$L__BB0_1644;
	ld.shared.u8 	%rs827, [%r9+1376];
	setp.ne.s16 	%p2485, %rs827, 0;
	mov.pred 	%p4044, -1;
	@%p2485 bra 	$L__BB0_1645;
$L__BB0_1644:
	mov.pred 	%p4044, %p4020;
$L__BB0_1645:
	setp.eq.s16 	%p2486, %rs171, 0;
	@%p2486 bra 	$L__BB0_1647;
	ld.shared.u8 	%rs828, [%r9+1392];
	setp.ne.s16 	%p2488, %rs828, 0;
	mov.pred 	%p4045, -1;
	@%p2488 bra 	$L__BB0_1648;
$L__BB0_1647:
	mov.pred 	%p4045, %p4021;
$L__BB0_1648:
	ld.shared.u8 	%rs172, [%r8+1557];
	setp.eq.s16 	%p2489, %rs172, 0;
	@%p2489 bra 	$L__BB0_1650;
	ld.shared.u8 	%rs829, [%r9+1344];
	setp.ne.s16 	%p2491, %rs829, 0;
	mov.pred 	%p4046, -1;
	@%p2491 bra 	$L__BB0_1651;
$L__BB0_1650:
	mov.pred 	%p4046, %p4022;
$L__BB0_1651:
	setp.eq.s16 	%p2492, %rs172, 0;
	@%p2492 bra 	$L__BB0_1653;
	ld.shared.u8 	%rs830, [%r9+1360];
	setp.ne.s16 	%p2494, %rs830, 0;
	mov.pred 	%p4047, -1;
	@%p2494 bra 	$L__BB0_1654;
$L__BB0_1653:
	mov.pred 	%p4047, %p4023;
$L__BB0_1654:
	setp.eq.s16 	%p2495, %rs172, 0;
	@%p2495 bra 	$L__BB0_1656;
	ld.shared.u8 	%rs831, [%r9+1376];
	setp.ne.s16 	%p2497, %rs831, 0;
	mov.pred 	%p4048, -1;
	@%p2497 bra 	$L__BB0_1657;
$L__BB0_1656:
	mov.pred 	%p4048, %p4024;
$L__BB0_1657:
	setp.eq.s16 	%p2498, %rs172, 0;
	@%p2498 bra 	$L__BB0_1659;
	ld.shared.u8 	%rs832, [%r9+1392];
	setp.ne.s16 	%p2500, %rs832, 0;
	mov.pred 	%p4049, -1;
	@%p2500 bra 	$L__BB0_1660;
$L__BB0_1659:
	mov.pred 	%p4049, %p4025;
$L__BB0_1660:
	ld.shared.u8 	%rs173, [%r8+2069];
	setp.eq.s16 	%p2501, %rs173, 0;
	@%p2501 bra 	$L__BB0_1662;
	ld.shared.u8 	%rs833, [%r9+1344];
	setp.ne.s16 	%p2503, %rs833, 0;
	mov.pred 	%p4050, -1;
	@%p2503 bra 	$L__BB0_1663;
$L__BB0_1662:
	mov.pred 	%p4050, %p4026;
$L__BB0_1663:
	setp.eq.s16 	%p2504, %rs173, 0;
	@%p2504 bra 	$L__BB0_1665;
	ld.shared.u8 	%rs834, [%r9+1360];
	setp.ne.s16 	%p2506, %rs834, 0;
	mov.pred 	%p4051, -1;
	@%p2506 bra 	$L__BB0_1666;
$L__BB0_1665:
	mov.pred 	%p4051, %p4027;
$L__BB0_1666:
	setp.eq.s16 	%p2507, %rs173, 0;
	@%p2507 bra 	$L__BB0_1668;
	ld.shared.u8 	%rs835, [%r9+1376];
	setp.ne.s16 	%p2509, %rs835, 0;
	mov.pred 	%p4052, -1;
	@%p2509 bra 	$L__BB0_1669;
$L__BB0_1668:
	mov.pred 	%p4052, %p4028;
$L__BB0_1669:
	setp.eq.s16 	%p2510, %rs173, 0;
	@%p2510 bra 	$L__BB0_1671;
	ld.shared.u8 	%rs836, [%r9+1392];
	setp.ne.s16 	%p2512, %rs836, 0;
	mov.pred 	%p4053, -1;
	@%p2512 bra 	$L__BB0_1672;
$L__BB0_1671:
	mov.pred 	%p4053, %p4029;
$L__BB0_1672:
	ld.shared.u8 	%rs174, [%r8+2581];
	setp.eq.s16 	%p2513, %rs174, 0;
	@%p2513 bra 	$L__BB0_1674;
	ld.shared.u8 	%rs837, [%r9+1344];
	setp.ne.s16 	%p2515, %rs837, 0;
	mov.pred 	%p4054, -1;
	@%p2515 bra 	$L__BB0_1675;
$L__BB0_1674:
	mov.pred 	%p4054, %p4030;
$L__BB0_1675:
	setp.eq.s16 	%p2516, %rs174, 0;
	@%p2516 bra 	$L__BB0_1677;
	ld.shared.u8 	%rs838, [%r9+1360];
	setp.ne.s16 	%p2518, %rs838, 0;
	mov.pred 	%p4055, -1;
	@%p2518 bra 	$L__BB0_1678;
$L__BB0_1677:
	mov.pred 	%p4055, %p4031;
$L__BB0_1678:
	setp.eq.s16 	%p2519, %rs174, 0;
	@%p2519 bra 	$L__BB0_1680;
	ld.shared.u8 	%rs839, [%r9+1376];
	setp.ne.s16 	%p2521, %rs839, 0;
	mov.pred 	%p4056, -1;
	@%p2521 bra 	$L__BB0_1681;
$L__BB0_1680:
	mov.pred 	%p4056, %p4032;
$L__BB0_1681:
	setp.eq.s16 	%p2522, %rs174, 0;
	@%p2522 bra 	$L__BB0_1683;
	ld.shared.u8 	%rs840, [%r9+1392];
	setp.ne.s16 	%p2524, %rs840, 0;
	mov.pred 	%p4057, -1;
	@%p2524 bra 	$L__BB0_1684;
$L__BB0_1683:
	mov.pred 	%p4057, %p4033;
$L__BB0_1684:
	ld.shared.u8 	%rs175, [%r8+22];
	setp.eq.s16 	%p2525, %rs175, 0;
	@%p2525 bra 	$L__BB0_1686;
	ld.shared.u8 	%rs841, [%r9+1408];
	setp.ne.s16 	%p2527, %rs841, 0;
	mov.pred 	%p4058, -1;
	@%p2527 bra 	$L__BB0_1687;
$L__BB0_1686:
	mov.pred 	%p4058, %p4034;
$L__BB0_1687:
	setp.eq.s16 	%p2528, %rs175, 0;
	@%p2528 bra 	$L__BB0_1689;
	ld.shared.u8 	%rs842, [%r9+1424];
	setp.ne.s16 	%p2530, %rs842, 0;
	mov.pred 	%p4059, -1;
	@%p2530 bra 	$L__BB0_1690;
$L__BB0_1689:
	mov.pred 	%p4059, %p4035;
$L__BB0_1690:
	setp.eq.s16 	%p2531, %rs175, 0;
	@%p2531 bra 	$L__BB0_1692;
	ld.shared.u8 	%rs843, [%r9+1440];
	setp.ne.s16 	%p2533, %rs843, 0;
	mov.pred 	%p4060, -1;
	@%p2533 bra 	$L__BB0_1693;
$L__BB0_1692:
	mov.pred 	%p4060, %p4036;
$L__BB0_1693:
	setp.eq.s16 	%p2534, %rs175, 0;
	@%p2534 bra 	$L__BB0_1695;
	ld.shared.u8 	%rs844, [%r9+1456];
	setp.ne.s16 	%p2536, %rs844, 0;
	mov.pred 	%p4061, -1;
	@%p2536 bra 	$L__BB0_1696;
$L__BB0_1695:
	mov.pred 	%p4061, %p4037;
$L__BB0_1696:
	ld.shared.u8 	%rs176, [%r8+534];
	setp.eq.s16 	%p2537, %rs176, 0;
	@%p2537 bra 	$L__BB0_1698;
	ld.shared.u8 	%rs845, [%r9+1408];
	setp.ne.s16 	%p2539, %rs845, 0;
	mov.pred 	%p4062, -1;
	@%p2539 bra 	$L__BB0_1699;
$L__BB0_1698:
	mov.pred 	%p4062, %p4038;
$L__BB0_1699:
	setp.eq.s16 	%p2540, %rs176, 0;
	@%p2540 bra 	$L__BB0_1701;
	ld.shared.u8 	%rs846, [%r9+1424];
	setp.ne.s16 	%p2542, %rs846, 0;
	mov.pred 	%p4063, -1;
	@%p2542 bra 	$L__BB0_1702;
$L__BB0_1701:
	mov.pred 	%p4063, %p4039;
$L__BB0_1702:
	setp.eq.s16 	%p2543, %rs176, 0;
	@%p2543 bra 	$L__BB0_1704;
	ld.shared.u8 	%rs847, [%r9+1440];
	setp.ne.s16 	%p2545, %rs847, 0;
	mov.pred 	%p4064, -1;
	@%p2545 bra 	$L__BB0_1705;
$L__BB0_1704:
	mov.pred 	%p4064, %p4040;
$L__BB0_1705:
	setp.eq.s16 	%p2546, %rs176, 0;
	@%p2546 bra 	$L__BB0_1707;
	ld.shared.u8 	%rs848, [%r9+1456];
	setp.ne.s16 	%p2548, %rs848, 0;
	mov.pred 	%p4065, -1;
	@%p2548 bra 	$L__BB0_1708;
$L__BB0_1707:
	mov.pred 	%p4065, %p4041;
$L__BB0_1708:
	ld.shared.u8 	%rs177, [%r8+1046];
	setp.eq.s16 	%p2549, %rs177, 0;
	@%p2549 bra 	$L__BB0_1710;
	ld.shared.u8 	%rs849, [%r9+1408];
	setp.ne.s16 	%p2551, %rs849, 0;
	mov.pred 	%p4066, -1;
	@%p2551 bra 	$L__BB0_1711;
$L__BB0_1710:
	mov.pred 	%p4066, %p4042;
$L__BB0_1711:
	setp.eq.s16 	%p2552, %rs177, 0;
	@%p2552 bra 	$L__BB0_1713;
	ld.shared.u8 	%rs850, [%r9+1424];
	setp.ne.s16 	%p2554, %rs850, 0;
	mov.pred 	%p4067, -1;
	@%p2554 bra 	$L__BB0_1714;
$L__BB0_1713:
	mov.pred 	%p4067, %p4043;
$L__BB0_1714:
	setp.eq.s16 	%p2555, %rs177, 0;
	@%p2555 bra 	$L__BB0_1716;
	ld.shared.u8 	%rs851, [%r9+1440];
	setp.ne.s16 	%p2557, %rs851, 0;
	mov.pred 	%p4068, -1;
	@%p2557 bra 	$L__BB0_1717;
$L__BB0_1716:
	mov.pred 	%p4068, %p4044;
$L__BB0_1717:
	setp.eq.s16 	%p2558, %rs177, 0;
	@%p2558 bra 	$L__BB0_1719;
	ld.shared.u8 	%rs852, [%r9+1456];
	setp.ne.s16 	%p2560, %rs852, 0;
	mov.pred 	%p4069, -1;
	@%p2560 bra 	$L__BB0_1720;
$L__BB0_1719:
	mov.pred 	%p4069, %p4045;
$L__BB0_1720:
	ld.shared.u8 	%rs178, [%r8+1558];
	setp.eq.s16 	%p2561, %rs178, 0;
	@%p2561 bra 	$L__BB0_1722;
	ld.shared.u8 	%rs853, [%r9+1408];
	setp.ne.s16 	%p2563, %rs853, 0;
	mov.pred 	%p4070, -1;
	@%p2563 bra 	$L__BB0_1723;
$L__BB0_1722:
	mov.pred 	%p4070, %p4046;
$L__BB0_1723:
	setp.eq.s16 	%p2564, %rs178, 0;
	@%p2564 bra 	$L__BB0_1725;
	ld.shared.u8 	%rs854, [%r9+1424];
	setp.ne.s16 	%p2566, %rs854, 0;
	mov.pred 	%p4071, -1;
	@%p2566 bra 	$L__BB0_1726;
$L__BB0_1725:
	mov.pred 	%p4071, %p4047;
$L__BB0_1726:
	setp.eq.s16 	%p2567, %rs178, 0;
	@%p2567 bra 	$L__BB0_1728;
	ld.shared.u8 	%rs855, [%r9+1440];
	setp.ne.s16 	%p2569, %rs855, 0;
	mov.pred 	%p4072, -1;
	@%p2569 bra 	$L__BB0_1729;
$L__BB0_1728:
	mov.pred 	%p4072, %p4048;
$L__BB0_1729:
	setp.eq.s16 	%p2570, %rs178, 0;
	@%p2570 bra 	$L__BB0_1731;
	ld.shared.u8 	%rs856, [%r9+1456];
	setp.ne.s16 	%p2572, %rs856, 0;
	mov.pred 	%p4073, -1;
	@%p2572 bra 	$L__BB0_1732;
$L__BB0_1731:
	mov.pred 	%p4073, %p4049;
$L__BB0_1732:
	ld.shared.u8 	%rs179, [%r8+2070];
	setp.eq.s16 	%p2573, %rs179, 0;
	@%p2573 bra 	$L__BB0_1734;
	ld.shared.u8 	%rs857, [%r9+1408];
	setp.ne.s16 	%p2575, %rs857, 0;
	mov.pred 	%p4074, -1;
	@%p2575 bra 	$L__BB0_1735;
$L__BB0_1734:
	mov.pred 	%p4074, %p4050;
$L__BB0_1735:
	setp.eq.s16 	%p2576, %rs179, 0;
	@%p2576 bra 	$L__BB0_1737;
	ld.shared.u8 	%rs858, [%r9+1424];
	setp.ne.s16 	%p2578, %rs858, 0;
	mov.pred 	%p4075, -1;
	@%p2578 bra 	$L__BB0_1738;
$L__BB0_1737:
	mov.pred 	%p4075, %p4051;
$L__BB0_1738:
	setp.eq.s16 	%p2579, %rs179, 0;
	@%p2579 bra 	$L__BB0_1740;
	ld.shared.u8 	%rs859, [%r9+1440];
	setp.ne.s16 	%p2581, %rs859, 0;
	mov.pred 	%p4076, -1;
	@%p2581 bra 	$L__BB0_1741;
$L__BB0_1740:
	mov.pred 	%p4076, %p4052;
$L__BB0_1741:
	setp.eq.s16 	%p2582, %rs179, 0;
	@%p2582 bra 	$L__BB0_1743;
	ld.shared.u8 	%rs860, [%r9+1456];
	setp.ne.s16 	%p2584, %rs860, 0;
	mov.pred 	%p4077, -1;
	@%p2584 bra 	$L__BB0_1744;
$L__BB0_1743:
	mov.pred 	%p4077, %p4053;
$L__BB0_1744:
	ld.shared.u8 	%rs180, [%r8+2582];
	setp.eq.s16 	%p2585, %rs180, 0;
	@%p2585 bra 	$L__BB0_1746;
	ld.shared.u8 	%rs861, [%r9+1408];
	setp.ne.s16 	%p2587, %rs861, 0;
	mov.pred 	%p4078, -1;
	@%p2587 bra 	$L__BB0_1747;
$L__BB0_1746:
	mov.pred 	%p4078, %p4054;
$L__BB0_1747:
	setp.eq.s16 	%p2588, %rs180, 0;
	@%p2588 bra 	$L__BB0_1749;
	ld.shared.u8 	%rs862, [%r9+1424];
	setp.ne.s16 	%p2590, %rs862, 0;
	mov.pred 	%p4079, -1;
	@%p2590 bra 	$L__BB0_1750;
$L__BB0_1749:
	mov.pred 	%p4079, %p4055;
$L__BB0_1750:
	setp.eq.s16 	%p2591, %rs180, 0;
	@%p2591 bra 	$L__BB0_1752;
	ld.shared.u8 	%rs863, [%r9+1440];
	setp.ne.s16 	%p2593, %rs863, 0;
	mov.pred 	%p4080, -1;
	@%p2593 bra 	$L__BB0_1753;
$L__BB0_1752:
	mov.pred 	%p4080, %p4056;
$L__BB0_1753:
	setp.eq.s16 	%p2594, %rs180, 0;
	@%p2594 bra 	$L__BB0_1755;
	ld.shared.u8 	%rs864, [%r9+1456];
	setp.ne.s16 	%p2596, %rs864, 0;
	mov.pred 	%p4081, -1;
	@%p2596 bra 	$L__BB0_1756;
$L__BB0_1755:
	mov.pred 	%p4081, %p4057;
$L__BB0_1756:
	ld.shared.u8 	%rs181, [%r8+23];
	setp.eq.s16 	%p2597, %rs181, 0;
	@%p2597 bra 	$L__BB0_1758;
	ld.shared.u8 	%rs865, [%r9+1472];
	setp.ne.s16 	%p2599, %rs865, 0;
	mov.pred 	%p4082, -1;
	@%p2599 bra 	$L__BB0_1759;
$L__BB0_1758:
	mov.pred 	%p4082, %p4058;
$L__BB0_1759:
	setp.eq.s16 	%p2600, %rs181, 0;
	@%p2600 bra 	$L__BB0_1761;
	ld.shared.u8 	%rs866, [%r9+1488];
	setp.ne.s16 	%p2602, %rs866, 0;
	mov.pred 	%p4083, -1;
	@%p2602 bra 	$L__BB0_1762;
$L__BB0_1761:
	mov.pred 	%p4083, %p4059;
$L__BB0_1762:
	setp.eq.s16 	%p2603, %rs181, 0;
	@%p2603 bra 	$L__BB0_1764;
	ld.shared.u8 	%rs867, [%r9+1504];
	setp.ne.s16 	%p2605, %rs867, 0;
	mov.pred 	%p4084, -1;
	@%p2605 bra 	$L__BB0_1765;
$L__BB0_1764:
	mov.pred 	%p4084, %p4060;
$L__BB0_1765:
	setp.eq.s16 	%p2606, %rs181, 0;
	@%p2606 bra 	$L__BB0_1767;
	ld.shared.u8 	%rs868, [%r9+1520];
	setp.ne.s16 	%p2608, %rs868, 0;
	mov.pred 	%p4085, -1;
	@%p2608 bra 	$L__BB0_1768;
$L__BB0_1767:
	mov.pred 	%p4085, %p4061;
$L__BB0_1768:
	ld.shared.u8 	%rs182, [%r8+535];
	setp.eq.s16 	%p2609, %rs182, 0;
	@%p2609 bra 	$L__BB0_1770;
	ld.shared.u8 	%rs869, [%r9+1472];
	setp.ne.s16 	%p2611, %rs869, 0;
	mov.pred 	%p4086, -1;
	@%p2611 bra 	$L__BB0_1771;
$L__BB0_1770:
	mov.pred 	%p4086, %p4062;
$L__BB0_1771:
	setp.eq.s16 	%p2612, %rs182, 0;
	@%p2612 bra 	$L__BB0_1773;
	ld.shared.u8 	%rs870, [%r9+1488];
	setp.ne.s16 	%p2614, %rs870, 0;
	mov.pred 	%p4087, -1;
	@%p2614 bra 	$L__BB0_1774;
$L__BB0_1773:
	mov.pred 	%p4087, %p4063;
$L__BB0_1774:
	setp.eq.s16 	%p2615, %rs182, 0;
	@%p2615 bra 	$L__BB0_1776;
	ld.shared.u8 	%rs871, [%r9+1504];
	setp.ne.s16 	%p2617, %rs871, 0;
	mov.pred 	%p4088, -1;
	@%p2617 bra 	$L__BB0_1777;
$L__BB0_1776:
	mov.pred 	%p4088, %p4064;
$L__BB0_1777:
	setp.eq.s16 	%p2618, %rs182, 0;
	@%p2618 bra 	$L__BB0_1779;
	ld.shared.u8 	%rs872, [%r9+1520];
	setp.ne.s16 	%p2620, %rs872, 0;
	mov.pred 	%p4089, -1;
	@%p2620 bra 	$L__BB0_1780;
$L__BB0_1779:
	mov.pred 	%p4089, %p4065;
$L__BB0_1780:
	ld.shared.u8 	%rs183, [%r8+1047];
	setp.eq.s16 	%p2621, %rs183, 0;
	@%p2621 bra 	$L__BB0_1782;
	ld.shared.u8 	%rs873, [%r9+1472];
	setp.ne.s16 	%p2623, %rs873, 0;
	mov.pred 	%p4090, -1;
	@%p2623 bra 	$L__BB0_1783;
$L__BB0_1782:
	mov.pred 	%p4090, %p4066;
$L__BB0_1783:
	setp.eq.s16 	%p2624, %rs183, 0;
	@%p2624 bra 	$L__BB0_1785;
	ld.shared.u8 	%rs874, [%r9+1488];
	setp.ne.s16 	%p2626, %rs874, 0;
	mov.pred 	%p4091, -1;
	@%p2626 bra 	$L__BB0_1786;
$L__BB0_1785:
	mov.pred 	%p4091, %p4067;
$L__BB0_1786:
	setp.eq.s16 	%p2627, %rs183, 0;
	@%p2627 bra 	$L__BB0_1788;
	ld.shared.u8 	%rs875, [%r9+1504];
	setp.ne.s16 	%p2629, %rs875, 0;
	mov.pred 	%p4092, -1;
	@%p2629 bra 	$L__BB0_1789;
$L__BB0_1788:
	mov.pred 	%p4092, %p4068;
$L__BB0_1789:
	setp.eq.s16 	%p2630, %rs183, 0;
	@%p2630 bra 	$L__BB0_1791;
	ld.shared.u8 	%rs876, [%r9+1520];
	setp.ne.s16 	%p2632, %rs876, 0;
	mov.pred 	%p4093, -1;
	@%p2632 bra 	$L__BB0_1792;
$L__BB0_1791:
	mov.pred 	%p4093, %p4069;
$L__BB0_1792:
	ld.shared.u8 	%rs184, [%r8+1559];
	setp.eq.s16 	%p2633, %rs184, 0;
	@%p2633 bra 	$L__BB0_1794;
	ld.shared.u8 	%rs877, [%r9+1472];
	setp.ne.s16 	%p2635, %rs877, 0;
	mov.pred 	%p4094, -1;
	@%p2635 bra 	$L__BB0_1795;
$L__BB0_1794:
	mov.pred 	%p4094, %p4070;
$L__BB0_1795:
	setp.eq.s16 	%p2636, %rs184, 0;
	@%p2636 bra 	$L__BB0_1797;
	ld.shared.u8 	%rs878, [%r9+1488];
	setp.ne.s16 	%p2638, %rs878, 0;
	mov.pred 	%p4095, -1;
	@%p2638 bra 	$L__BB0_1798;
$L__BB0_1797:
	mov.pred 	%p4095, %p4071;
$L__BB0_1798:
	setp.eq.s16 	%p2639, %rs184, 0;
	@%p2639 bra 	$L__BB0_1800;
	ld.shared.u8 	%rs879, [%r9+1504];
	setp.ne.s16 	%p2641, %rs879, 0;
	mov.pred 	%p4096, -1;
	@%p2641 bra 	$L__BB0_1801;
$L__BB0_1800:
	mov.pred 	%p4096, %p4072;
$L__BB0_1801:
	setp.eq.s16 	%p2642, %rs184, 0;
	@%p2642 bra 	$L__BB0_1803;
	ld.shared.u8 	%rs880, [%r9+1520];
	setp.ne.s16 	%p2644, %rs880, 0;
	mov.pred 	%p4097, -1;
	@%p2644 bra 	$L__BB0_1804;
$L__BB0_1803:
	mov.pred 	%p4097, %p4073;
$L__BB0_1804:
	ld.shared.u8 	%rs185, [%r8+2071];
	setp.eq.s16 	%p2645, %rs185, 0;
	@%p2645 bra 	$L__BB0_1806;
	ld.shared.u8 	%rs881, [%r9+1472];
	setp.ne.s16 	%p2647, %rs881, 0;
	mov.pred 	%p4098, -1;
	@%p2647 bra 	$L__BB0_1807;
$L__BB0_1806:
	mov.pred 	%p4098, %p4074;
$L__BB0_1807:
	setp.eq.s16 	%p2648, %rs185, 0;
	@%p2648 bra 	$L__BB0_1809;
	ld.shared.u8 	%rs882, [%r9+1488];
	setp.ne.s16 	%p2650, %rs882, 0;
	mov.pred 	%p4099, -1;
	@%p2650 bra 	$L__BB0_1810;
$L__BB0_1809:
	mov.pred 	%p4099, %p4075;
$L__BB0_1810:
	setp.eq.s16 	%p2651, %rs185, 0;
	@%p2651 bra 	$L__BB0_1812;
	ld.shared.u8 	%rs883, [%r9+1504];
	setp.ne.s16 	%p2653, %rs883, 0;
	mov.pred 	%p4100, -1;
	@%p2653 bra 	$L__BB0_1813;
$L__BB0_1812:
	mov.pred 	%p4100, %p4076;
$L__BB0_1813:
	setp.eq.s16 	%p2654, %rs185, 0;
	@%p2654 bra 	$L__BB0_1815;
	ld.shared.u8 	%rs884, [%r9+1520];
	setp.ne.s16 	%p2656, %rs884, 0;
	mov.pred 	%p4101, -1;
	@%p2656 bra 	$L__BB0_1816;
$L__BB0_1815:
	mov.pred 	%p4101, %p4077;
$L__BB0_1816:
	ld.shared.u8 	%rs186, [%r8+2583];
	setp.eq.s16 	%p2657, %rs186, 0;
	@%p2657 bra 	$L__BB0_1818;
	ld.shared.u8 	%rs885, [%r9+1472];
	setp.ne.s16 	%p2659, %rs885, 0;
	mov.pred 	%p4102, -1;
	@%p2659 bra 	$L__BB0_1819;
$L__BB0_1818:
	mov.pred 	%p4102, %p4078;
$L__BB0_1819:
	setp.eq.s16 	%p2660, %rs186, 0;
	@%p2660 bra 	$L__BB0_1821;
	ld.shared.u8 	%rs886, [%r9+1488];
	setp.ne.s16 	%p2662, %rs886, 0;
	mov.pred 	%p4103, -1;
	@%p2662 bra 	$L__BB0_1822;
$L__BB0_1821:
	mov.pred 	%p4103, %p4079;
$L__BB0_1822:
	setp.eq.s16 	%p2663, %rs186, 0;
	@%p2663 bra 	$L__BB0_1824;
	ld.shared.u8 	%rs887, [%r9+1504];
	setp.ne.s16 	%p2665, %rs887, 0;
	mov.pred 	%p4104, -1;
	@%p2665 bra 	$L__BB0_1825;
$L__BB0_1824:
	mov.pred 	%p4104, %p4080;
$L__BB0_1825:
	setp.eq.s16 	%p2666, %rs186, 0;
	@%p2666 bra 	$L__BB0_1827;
	ld.shared.u8 	%rs888, [%r9+1520];
	setp.ne.s16 	%p2668, %rs888, 0;
	mov.pred 	%p4105, -1;
	@%p2668 bra 	$L__BB0_1828;
$L__BB0_1827:
	mov.pred 	%p4105, %p4081;
$L__BB0_1828:
	ld.shared.u8 	%rs187, [%r8+24];
	setp.eq.s16 	%p2669, %rs187, 0;
	@%p2669 bra 	$L__BB0_1830;
	ld.shared.u8 	%rs889, [%r9+1536];
	setp.ne.s16 	%p2671, %rs889, 0;
	mov.pred 	%p4106, -1;
	@%p2671 bra 	$L__BB0_1831;
$L__BB0_1830:
	mov.pred 	%p4106, %p4082;
$L__BB0_1831:
	setp.eq.s16 	%p2672, %rs187, 0;
	@%p2672 bra 	$L__BB0_1833;
	ld.shared.u8 	%rs890, [%r9+1552];
	setp.ne.s16 	%p2674, %rs890, 0;
	mov.pred 	%p4107, -1;
	@%p2674 bra 	$L__BB0_1834;
$L__BB0_1833:
	mov.pred 	%p4107, %p4083;
$L__BB0_1834:
	setp.eq.s16 	%p2675, %rs187, 0;
	@%p2675 bra 	$L__BB0_1836;
	ld.shared.u8 	%rs891, [%r9+1568];
	setp.ne.s16 	%p2677, %rs891, 0;
	mov.pred 	%p4108, -1;
	@%p2677 bra 	$L__BB0_1837;
$L__BB0_1836:
	mov.pred 	%p4108, %p4084;
$L__BB0_1837:
	setp.eq.s16 	%p2678, %rs187, 0;
	@%p2678 bra 	$L__BB0_1839;
	ld.shared.u8 	%rs892, [%r9+1584];
	setp.ne.s16 	%p2680, %rs892, 0;
	mov.pred 	%p4109, -1;
	@%p2680 bra 	$L__BB0_1840;
$L__BB0_1839:
	mov.pred 	%p4109, %p4085;
$L__BB0_1840:
	ld.shared.u8 	%rs188, [%r8+536];
	setp.eq.s16 	%p2681, %rs188, 0;
	@%p2681 bra 	$L__BB0_1842;
	ld.shared.u8 	%rs893, [%r9+1536];
	setp.ne.s16 	%p2683, %rs893, 0;
	mov.pred 	%p4110, -1;
	@%p2683 bra 	$L__BB0_1843;
$L__BB0_1842:
	mov.pred 	%p4110, %p4086;
$L__BB0_1843:
	setp.eq.s16 	%p2684, %rs188, 0;
	@%p2684 bra 	$L__BB0_1845;
	ld.shared.u8 	%rs894, [%r9+1552];
	setp.ne.s16 	%p2686, %rs894, 0;
	mov.pred 	%p4111, -1;
	@%p2686 bra 	$L__BB0_1846;
$L__BB0_1845:
	mov.pred 	%p4111, %p4087;
$L__BB0_1846:
	setp.eq.s16 	%p2687, %rs188, 0;
	@%p2687 bra 	$L__BB0_1848;
	ld.shared.u8 	%rs895, [%r9+1568];
	setp.ne.s16 	%p2689, %rs895, 0;
	mov.pred 	%p4112, -1;
	@%p2689 bra 	$L__BB0_1849;
$L__BB0_1848:
	mov.pred 	%p4112, %p4088;
$L__BB0_1849:
	setp.eq.s16 	%p2690, %rs188, 0;
	@%p2690 bra 	$L__BB0_1851;
	ld.shared.u8 	%rs896, [%r9+1584];
	setp.ne.s16 	%p2692, %rs896, 0;
	mov.pred 	%p4113, -1;
	@%p2692 bra 	$L__BB0_1852;
$L__BB0_1851:
	mov.pred 	%p4113, %p4089;
$L__BB0_1852:
	ld.shared.u8 	%rs189, [%r8+1048];
	setp.eq.s16 	%p2693, %rs189, 0;
	@%p2693 bra 	$L__BB0_1854;
	ld.shared.u8 	%rs897, [%r9+1536];
	setp.ne.s16 	%p2695, %rs897, 0;
	mov.pred 	%p4114, -1;
	@%p2695 bra 	$L__BB0_1855;
$L__BB0_1854:
	mov.pred 	%p4114, %p4090;
$L__BB0_1855:
	setp.eq.s16 	%p2696, %rs189, 0;
	@%p2696 bra 	$L__BB0_1857;
	ld.shared.u8 	%rs898, [%r9+1552];
	setp.ne.s16 	%p2698, %rs898, 0;
	mov.pred 	%p4115, -1;
	@%p2698 bra 	$L__BB0_1858;
$L__BB0_1857:
	mov.pred 	%p4115, %p4091;
$L__BB0_1858:
	setp.eq.s16 	%p2699, %rs189, 0;
	@%p2699 bra 	$L__BB0_1860;
	ld.shared.u8 	%rs899, [%r9+1568];
	setp.ne.s16 	%p2701, %rs899, 0;
	mov.pred 	%p4116, -1;
	@%p2701 bra 	$L__BB0_1861;
$L__BB0_1860:
	mov.pred 	%p4116, %p4092;
$L__BB0_1861:
	setp.eq.s16 	%p2702, %rs189, 0;
	@%p2702 bra 	$L__BB0_1863;
	ld.shared.u8 	%rs900, [%r9+1584];
	setp.ne.s16 	%p2704, %rs900, 0;
	mov.pred 	%p4117, -1;
	@%p2704 bra 	$L__BB0_1864;
$L__BB0_1863:
	mov.pred 	%p4117, %p4093;
$L__BB0_1864:
	ld.shared.u8 	%rs190, [%r8+1560];
	setp.eq.s16 	%p2705, %rs190, 0;
	@%p2705 bra 	$L__BB0_1866;
	ld.shared.u8 	%rs901, [%r9+1536];
	setp.ne.s16 	%p2707, %rs901, 0;
	mov.pred 	%p4118, -1;
	@%p2707 bra 	$L__BB0_1867;
$L__BB0_1866:
	mov.pred 	%p4118, %p4094;
$L__BB0_1867:
	setp.eq.s16 	%p2708, %rs190, 0;
	@%p2708 bra 	$L__BB0_1869;
	ld.shared.u8 	%rs902, [%r9+1552];
	setp.ne.s16 	%p2710, %rs902, 0;
	mov.pred 	%p4119, -1;
	@%p2710 bra 	$L__BB0_1870;
$L__BB0_1869:
	mov.pred 	%p4119, %p4095;
$L__BB0_1870:
	setp.eq.s16 	%p2711, %rs190, 0;
	@%p2711 bra 	$L__BB0_1872;
	ld.shared.u8 	%rs903, [%r9+1568];
	setp.ne.s16 	%p2713, %rs903, 0;
	mov.pred 	%p4120, -1;
	@%p2713 bra 	$L__BB0_1873;
$L__BB0_1872:
	mov.pred 	%p4120, %p4096;
$L__BB0_1873:
	setp.eq.s16 	%p2714, %rs190, 0;
	@%p2714 bra 	$L__BB0_1875;
	ld.shared.u8 	%rs904, [%r9+1584];
	setp.ne.s16 	%p2716, %rs904, 0;
	mov.pred 	%p4121, -1;
	@%p2716 bra 	$L__BB0_1876;
$L__BB0_1875:
	mov.pred 	%p4121, %p4097;
$L__BB0_1876:
	ld.shared.u8 	%rs191, [%r8+2072];
	setp.eq.s16 	%p2717, %rs191, 0;
	@%p2717 bra 	$L__BB0_1878;
	ld.shared.u8 	%rs905, [%r9+1536];
	setp.ne.s16 	%p2719, %rs905, 0;
	mov.pred 	%p4122, -1;
	@%p2719 bra 	$L__BB0_1879;
$L__BB0_1878:
	mov.pred 	%p4122, %p4098;
$L__BB0_1879:
	setp.eq.s16 	%p2720, %rs191, 0;
	@%p2720 bra 	$L__BB0_1881;
	ld.shared.u8 	%rs906, [%r9+1552];
	setp.ne.s16 	%p2722, %rs906, 0;
	mov.pred 	%p4123, -1;
	@%p2722 bra 	$L__BB0_1882;
$L__BB0_1881:
	mov.pred 	%p4123, %p4099;
$L__BB0_1882:
	setp.eq.s16 	%p2723, %rs191, 0;
	@%p2723 bra 	$L__BB0_1884;
	ld.shared.u8 	%rs907, [%r9+1568];
	setp.ne.s16 	%p2725, %rs907, 0;
	mov.pred 	%p4124, -1;
	@%p2725 bra 	$L__BB0_1885;
$L__BB0_1884:
	mov.pred 	%p4124, %p4100;
$L__BB0_1885:
	setp.eq.s16 	%p2726, %rs191, 0;
	@%p2726 bra 	$L__BB0_1887;
	ld.shared.u8 	%rs908, [%r9+1584];
	setp.ne.s16 	%p2728, %rs908, 0;
	mov.pred 	%p4125, -1;
	@%p2728 bra 	$L__BB0_1888;
$L__BB0_1887:
	mov.pred 	%p4125, %p4101;
$L__BB0_1888:
	ld.shared.u8 	%rs192, [%r8+2584];
	setp.eq.s16 	%p2729, %rs192, 0;
	@%p2729 bra 	$L__BB0_1890;
	ld.shared.u8 	%rs909, [%r9+1536];
	setp.ne.s16 	%p2731, %rs909, 0;
	mov.pred 	%p4126, -1;
	@%p2731 bra 	$L__BB0_1891;
$L__BB0_1890:
	mov.pred 	%p4126, %p4102;
$L__BB0_1891:
	setp.eq.s16 	%p2732, %rs192, 0;
	@%p2732 bra 	$L__BB0_1893;
	ld.shared.u8 	%rs910, [%r9+1552];
	setp.ne.s16 	%p2734, %rs910, 0;
	mov.pred 	%p4127, -1;
	@%p2734 bra 	$L__BB0_1894;
$L__BB0_1893:
	mov.pred 	%p4127, %p4103;
$L__BB0_1894:
	setp.eq.s16 	%p2735, %rs192, 0;
	@%p2735 bra 	$L__BB0_1896;
	ld.shared.u8 	%rs911, [%r9+1568];
	setp.ne.s16 	%p2737, %rs911, 0;
	mov.pred 	%p4128, -1;
	@%p2737 bra 	$L__BB0_1897;
$L__BB0_1896:
	mov.pred 	%p4128, %p4104;
$L__BB0_1897:
	setp.eq.s16 	%p2738, %rs192, 0;
	@%p2738 bra 	$L__BB0_1899;
	ld.shared.u8 	%rs912, [%r9+1584];
	setp.ne.s16 	%p2740, %rs912, 0;
	mov.pred 	%p4129, -1;
	@%p2740 bra 	$L__BB0_1900;
$L__BB0_1899:
	mov.pred 	%p4129, %p4105;
$L__BB0_1900:
	ld.shared.u8 	%rs193, [%r8+25];
	setp.eq.s16 	%p2741, %rs193, 0;
	@%p2741 bra 	$L__BB0_1902;
	ld.shared.u8 	%rs913, [%r9+1600];
	setp.ne.s16 	%p2743, %rs913, 0;
	mov.pred 	%p4130, -1;
	@%p2743 bra 	$L__BB0_1903;
$L__BB0_1902:
	mov.pred 	%p4130, %p4106;
$L__BB0_1903:
	setp.eq.s16 	%p2744, %rs193, 0;
	@%p2744 bra 	$L__BB0_1905;
	ld.shared.u8 	%rs914, [%r9+1616];
	setp.ne.s16 	%p2746, %rs914, 0;
	mov.pred 	%p4131, -1;
	@%p2746 bra 	$L__BB0_1906;
$L__BB0_1905:
	mov.pred 	%p4131, %p4107;
$L__BB0_1906:
	setp.eq.s16 	%p2747, %rs193, 0;
	@%p2747 bra 	$L__BB0_1908;
	ld.shared.u8 	%rs915, [%r9+1632];
	setp.ne.s16 	%p2749, %rs915, 0;
	mov.pred 	%p4132, -1;
	@%p2749 bra 	$L__BB0_1909;
$L__BB0_1908:
	mov.pred 	%p4132, %p4108;
$L__BB0_1909:
	setp.eq.s16 	%p2750, %rs193, 0;
	@%p2750 bra 	$L__BB0_1911;
	ld.shared.u8 	%rs916, [%r9+1648];
	setp.ne.s16 	%p2752, %rs916, 0;
	mov.pred 	%p4133, -1;
	@%p2752 bra 	$L__BB0_1912;
$L__BB0_1911:
	mov.pred 	%p4133, %p4109;
$L__BB0_1912:
	ld.shared.u8 	%rs194, [%r8+537];
	setp.eq.s16 	%p2753, %rs194, 0;
	@%p2753 bra 	$L__BB0_1914;
	ld.shared.u8 	%rs917, [%r9+1600];
	setp.ne.s16 	%p2755, %rs917, 0;
	mov.pred 	%p4134, -1;
	@%p2755 bra 	$L__BB0_1915;
$L__BB0_1914:
	mov.pred 	%p4134, %p4110;
$L__BB0_1915:
	setp.eq.s16 	%p2756, %rs194, 0;
	@%p2756 bra 	$L__BB0_1917;
	ld.shared.u8 	%rs918, [%r9+1616];
	setp.ne.s16 	%p2758, %rs918, 0;
	mov.pred 	%p4135, -1;
	@%p2758 bra 	$L__BB0_1918;
$L__BB0_1917:
	mov.pred 	%p4135, %p4111;
$L__BB0_1918:
	setp.eq.s16 	%p2759, %rs194, 0;
	@%p2759 bra 	$L__BB0_1920;
	ld.shared.u8 	%rs919, [%r9+1632];
	setp.ne.s16 	%p2761, %rs919, 0;
	mov.pred 	%p4136, -1;
	@%p2761 bra 	$L__BB0_1921;
$L__BB0_1920:
	mov.pred 	%p4136, %p4112;
$L__BB0_1921:
	setp.eq.s16 	%p2762, %rs194, 0;
	@%p2762 bra 	$L__BB0_1923;
	ld.shared.u8 	%rs920, [%r9+1648];
	setp.ne.s16 	%p2764, %rs920, 0;
	mov.pred 	%p4137, -1;
	@%p2764 bra 	$L__BB0_1924;
$L__BB0_1923:
	mov.pred 	%p4137, %p4113;
$L__BB0_1924:
	ld.shared.u8 	%rs195, [%r8+1049];
	setp.eq.s16 	%p2765, %rs195, 0;
	@%p2765 bra 	$L__BB0_1926;
	ld.shared.u8 	%rs921, [%r9+1600];
	setp.ne.s16 	%p2767, %rs921, 0;
	mov.pred 	%p4138, -1;
	@%p2767 bra 	$L__BB0_1927;
$L__BB0_1926:
	mov.pred 	%p4138, %p4114;
$L__BB0_1927:
	setp.eq.s16 	%p2768, %rs195, 0;
	@%p2768 bra 	$L__BB0_1929;
	ld.shared.u8 	%rs922, [%r9+1616];
	setp.ne.s16 	%p2770, %rs922, 0;
	mov.pred 	%p4139, -1;
	@%p2770 bra 	$L__BB0_1930;
$L__BB0_1929:
	mov.pred 	%p4139, %p4115;
$L__BB0_1930:
	setp.eq.s16 	%p2771, %rs195, 0;
	@%p2771 bra 	$L__BB0_1932;
	ld.shared.u8 	%rs923, [%r9+1632];
	setp.ne.s16 	%p2773, %rs923, 0;
	mov.pred 	%p4140, -1;
	@%p2773 bra 	$L__BB0_1933;
$L__BB0_1932:
	mov.pred 	%p4140, %p4116;
$L__BB0_1933:
	setp.eq.s16 	%p2774, %rs195, 0;
	@%p2774 bra 	$L__BB0_1935;
	ld.shared.u8 	%rs924, [%r9+1648];
	setp.ne.s16 	%p2776, %rs924, 0;
	mov.pred 	%p4141, -1;
	@%p2776 bra 	$L__BB0_1936;
$L__BB0_1935:
	mov.pred 	%p4141, %p4117;
$L__BB0_1936:
	ld.shared.u8 	%rs196, [%r8+1561];
	setp.eq.s16 	%p2777, %rs196, 0;
	@%p2777 bra 	$L__BB0_1938;
	ld.shared.u8 	%rs925, [%r9+1600];
	setp.ne.s16 	%p2779, %rs925, 0;
	mov.pred 	%p4142, -1;
	@%p2779 bra 	$L__BB0_1939;
$L__BB0_1938:
	mov.pred 	%p4142, %p4118;
$L__BB0_1939:
	setp.eq.s16 	%p2780, %rs196, 0;
	@%p2780 bra 	$L__BB0_1941;
	ld.shared.u8 	%rs926, [%r9+1616];
	setp.ne.s16 	%p2782, %rs926, 0;
	mov.pred 	%p4143, -1;
	@%p2782 bra 	$L__BB0_1942;
$L__BB0_1941:
	mov.pred 	%p4143, %p4119;
$L__BB0_1942:
	setp.eq.s16 	%p2783, %rs196, 0;
	@%p2783 bra 	$L__BB0_1944;
	ld.shared.u8 	%rs927, [%r9+1632];
	setp.ne.s16 	%p2785, %rs927, 0;
	mov.pred 	%p4144, -1;
	@%p2785 bra 	$L__BB0_1945;
$L__BB0_1944:
	mov.pred 	%p4144, %p4120;
$L__BB0_1945:
	setp.eq.s16 	%p2786, %rs196, 0;
	@%p2786 bra 	$L__BB0_1947;
	ld.shared.u8 	%rs928, [%r9+1648];
	setp.ne.s16 	%p2788, %rs928, 0;
	mov.pred 	%p4145, -1;
	@%p2788 bra 	$L__BB0_1948;
$L__BB0_1947:
	mov.pred 	%p4145, %p4121;
$L__BB0_1948:
	ld.shared.u8 	%rs197, [%r8+2073];
	setp.eq.s16 	%p2789, %rs197, 0;
	@%p2789 bra 	$L__BB0_1950;
	ld.shared.u8 	%rs929, [%r9+1600];
	setp.ne.s16 	%p2791, %rs929, 0;
	mov.pred 	%p4146, -1;
	@%p2791 bra 	$L__BB0_1951;
$L__BB0_1950:
	mov.pred 	%p4146, %p4122;
$L__BB0_1951:
	setp.eq.s16 	%p2792, %rs197, 0;
	@%p2792 bra 	$L__BB0_1953;
	ld.shared.u8 	%rs930, [%r9+1616];
	setp.ne.s16 	%p2794, %rs930, 0;
	mov.pred 	%p4147, -1;
	@%p2794 bra 	$L__BB0_1954;
$L__BB0_1953:
	mov.pred 	%p4147, %p4123;
$L__BB0_1954:
	setp.eq.s16 	%p2795, %rs197, 0;
	@%p2795 bra 	$L__BB0_1956;
	ld.shared.u8 	%rs931, [%r9+1632];
	setp.ne.s16 	%p2797, %rs931, 0;
	mov.pred 	%p4148, -1;
	@%p2797 bra 	$L__BB0_1957;
$L__BB0_1956:
	mov.pred 	%p4148, %p4124;
$L__BB0_1957:
	setp.eq.s16 	%p2798, %rs197, 0;
	@%p2798 bra 	$L__BB0_1959;
	ld.shared.u8 	%rs932, [%r9+1648];
	setp.ne.s16 	%p2800, %rs932, 0;
	mov.pred 	%p4149, -1;
	@%p2800 bra 	$L__BB0_1960;
$L__BB0_1959:
	mov.pred 	%p4149, %p4125;
$L__BB0_1960:
	ld.shared.u8 	%rs198, [%r8+2585];
	setp.eq.s16 	%p2801, %rs198, 0;
	@%p2801 bra 	$L__BB0_1962;
	ld.shared.u8 	%rs933, [%r9+1600];
	setp.ne.s16 	%p2803, %rs933, 0;
	mov.pred 	%p4150, -1;
	@%p2803 bra 	$L__BB0_1963;
$L__BB0_1962:
	mov.pred 	%p4150, %p4126;
$L__BB0_1963:
	setp.eq.s16 	%p2804, %rs198, 0;
	@%p2804 bra 	$L__BB0_1965;
	ld.shared.u8 	%rs934, [%r9+1616];
	setp.ne.s16 	%p2806, %rs934, 0;
	mov.pred 	%p4151, -1;
	@%p2806 bra 	$L__BB0_1966;
$L__BB0_1965:
	mov.pred 	%p4151, %p4127;
$L__BB0_1966:
	setp.eq.s16 	%p2807, %rs198, 0;
	@%p2807 bra 	$L__BB0_1968;
	ld.shared.u8 	%rs935, [%r9+1632];
	setp.ne.s16 	%p2809, %rs935, 0;
	mov.pred 	%p4152, -1;
	@%p2809 bra 	$L__BB0_1969;
$L__BB0_1968:
	mov.pred 	%p4152, %p4128;
$L__BB0_1969:
	setp.eq.s16 	%p2810, %rs198, 0;
	@%p2810 bra 	$L__BB0_1971;
	ld.shared.u8 	%rs936, [%r9+1648];
	setp.ne.s16 	%p2812, %rs936, 0;
	mov.pred 	%p4153, -1;
	@%p2812 bra 	$L__BB0_1972;
$L__BB0_1971:
	mov.pred 	%p4153, %p4129;
$L__BB0_1972:
	ld.shared.u8 	%rs199, [%r8+26];
	setp.eq.s16 	%p2813, %rs199, 0;
	@%p2813 bra 	$L__BB0_1974;
	ld.shared.u8 	%rs937, [%r9+1664];
	setp.ne.s16 	%p2815, %rs937, 0;
	mov.pred 	%p4154, -1;
	@%p2815 bra 	$L__BB0_1975;
$L__BB0_1974:
	mov.pred 	%p4154, %p4130;
$L__BB0_1975:
	setp.eq.s16 	%p2816, %rs199, 0;
	@%p2816 bra 	$L__BB0_1977;
	ld.shared.u8 	%rs938, [%r9+1680];
	setp.ne.s16 	%p2818, %rs938, 0;
	mov.pred 	%p4155, -1;
	@%p2818 bra 	$L__BB0_1978;
$L__BB0_1977:
	mov.pred 	%p4155, %p4131;
$L__BB0_1978:
	setp.eq.s16 	%p2819, %rs199, 0;
	@%p2819 bra 	$L__BB0_1980;
	ld.shared.u8 	%rs939, [%r9+1696];
	setp.ne.s16 	%p2821, %rs939, 0;
	mov.pred 	%p4156, -1;
	@%p2821 bra 	$L__BB0_1981;
$L__BB0_1980:
	mov.pred 	%p4156, %p4132;
$L__BB0_1981:
	setp.eq.s16 	%p2822, %rs199, 0;
	@%p2822 bra 	$L__BB0_1983;
	ld.shared.u8 	%rs940, [%r9+1712];
	setp.ne.s16 	%p2824, %rs940, 0;
	mov.pred 	%p4157, -1;
	@%p2824 bra 	$L__BB0_1984;
$L__BB0_1983:
	mov.pred 	%p4157, %p4133;
$L__BB0_1984:
	ld.shared.u8 	%rs200, [%r8+538];
	setp.eq.s16 	%p2825, %rs200, 0;
	@%p2825 bra 	$L__BB0_1986;
	ld.shared.u8 	%rs941, [%r9+1664];
	setp.ne.s16 	%p2827, %rs941, 0;
	mov.pred 	%p4158, -1;
	@%p2827 bra 	$L__BB0_1987;
$L__BB0_1986:
	mov.pred 	%p4158, %p4134;
$L__BB0_1987:
	setp.eq.s16 	%p2828, %rs200, 0;
	@%p2828 bra 	$L__BB0_1989;
	ld.shared.u8 	%rs942, [%r9+1680];
	setp.ne.s16 	%p2830, %rs942, 0;
	mov.pred 	%p4159, -1;
	@%p2830 bra 	$L__BB0_1990;
$L__BB0_1989:
	mov.pred 	%p4159, %p4135;
$L__BB0_1990:
	setp.eq.s16 	%p2831, %rs200, 0;
	@%p2831 bra 	$L__BB0_1992;
	ld.shared.u8 	%rs943, [%r9+1696];
	setp.ne.s16 	%p2833, %rs943, 0;
	mov.pred 	%p4160, -1;
	@%p2833 bra 	$L__BB0_1993;
$L__BB0_1992:
	mov.pred 	%p4160, %p4136;
$L__BB0_1993:
	setp.eq.s16 	%p2834, %rs200, 0;
	@%p2834 bra 	$L__BB0_1995;
	ld.shared.u8 	%rs944, [%r9+1712];
	setp.ne.s16 	%p2836, %rs944, 0;
	mov.pred 	%p4161, -1;
	@%p2836 bra 	$L__BB0_1996;
$L__BB0_1995:
	mov.pred 	%p4161, %p4137;
$L__BB0_1996:
	ld.shared.u8 	%rs201, [%r8+1050];
	setp.eq.s16 	%p2837, %rs201, 0;
	@%p2837 bra 	$L__BB0_1998;
	ld.shared.u8 	%rs945, [%r9+1664];
	setp.ne.s16 	%p2839, %rs945, 0;
	mov.pred 	%p4162, -1;
	@%p2839 bra 	$L__BB0_1999;
$L__BB0_1998:
	mov.pred 	%p4162, %p4138;
$L__BB0_1999:
	setp.eq.s16 	%p2840, %rs201, 0;
	@%p2840 bra 	$L__BB0_2001;
	ld.shared.u8 	%rs946, [%r9+1680];
	setp.ne.s16 	%p2842, %rs946, 0;
	mov.pred 	%p4163, -1;
	@%p2842 bra 	$L__BB0_2002;
$L__BB0_2001:
	mov.pred 	%p4163, %p4139;
$L__BB0_2002:
	setp.eq.s16 	%p2843, %rs201, 0;
	@%p2843 bra 	$L__BB0_2004;
	ld.shared.u8 	%rs947, [%r9+1696];
	setp.ne.s16 	%p2845, %rs947, 0;
	mov.pred 	%p4164, -1;
	@%p2845 bra 	$L__BB0_2005;
$L__BB0_2004:
	mov.pred 	%p4164, %p4140;
$L__BB0_2005:
	setp.eq.s16 	%p2846, %rs201, 0;
	@%p2846 bra 	$L__BB0_2007;
	ld.shared.u8 	%rs948, [%r9+1712];
	setp.ne.s16 	%p2848, %rs948, 0;
	mov.pred 	%p4165, -1;
	@%p2848 bra 	$L__BB0_2008;
$L__BB0_2007:
	mov.pred 	%p4165, %p4141;
$L__BB0_2008:
	ld.shared.u8 	%rs202, [%r8+1562];
	setp.eq.s16 	%p2849, %rs202, 0;
	@%p2849 bra 	$L__BB0_2010;
	ld.shared.u8 	%rs949, [%r9+1664];
	setp.ne.s16 	%p2851, %rs949, 0;
	mov.pred 	%p4166, -1;
	@%p2851 bra 	$L__BB0_2011;
$L__BB0_2010:
	mov.pred 	%p4166, %p4142;
$L__BB0_2011:
	setp.eq.s16 	%p2852, %rs202, 0;
	@%p2852 bra 	$L__BB0_2013;
	ld.shared.u8 	%rs950, [%r9+1680];
	setp.ne.s16 	%p2854, %rs950, 0;
	mov.pred 	%p4167, -1;
	@%p2854 bra 	$L__BB0_2014;
$L__BB0_2013:
	mov.pred 	%p4167, %p4143;
$L__BB0_2014:
	setp.eq.s16 	%p2855, %rs202, 0;
	@%p2855 bra 	$L__BB0_2016;
	ld.shared.u8 	%rs951, [%r9+1696];
	setp.ne.s16 	%p2857, %rs951, 0;
	mov.pred 	%p4168, -1;
	@%p2857 bra 	$L__BB0_2017;
$L__BB0_2016:
	mov.pred 	%p4168, %p4144;
$L__BB0_2017:
	setp.eq.s16 	%p2858, %rs202, 0;
	@%p2858 bra 	$L__BB0_2019;
	ld.shared.u8 	%rs952, [%r9+1712];
	setp.ne.s16 	%p2860, %rs952, 0;
	mov.pred 	%p4169, -1;
	@%p2860 bra 	$L__BB0_2020;
$L__BB0_2019:
	mov.pred 	%p4169, %p4145;
$L__BB0_2020:
	ld.shared.u8 	%rs203, [%r8+2074];
	setp.eq.s16 	%p2861, %rs203, 0;
	@%p2861 bra 	$L__BB0_2022;
	ld.shared.u8 	%rs953, [%r9+1664];
	setp.ne.s16 	%p2863, %rs953, 0;
	mov.pred 	%p4170, -1;
	@%p2863 bra 	$L__BB0_2023;
$L__BB0_2022:
	mov.pred 	%p4170, %p4146;
$L__BB0_2023:
	setp.eq.s16 	%p2864, %rs203, 0;
	@%p2864 bra 	$L__BB0_2025;
	ld.shared.u8 	%rs954, [%r9+1680];
	setp.ne.s16 	%p2866, %rs954, 0;
	mov.pred 	%p4171, -1;
	@%p2866 bra 	$L__BB0_2026;
$L__BB0_2025:
	mov.pred 	%p4171, %p4147;
$L__BB0_2026:
	setp.eq.s16 	%p2867, %rs203, 0;
	@%p2867 bra 	$L__BB0_2028;
	ld.shared.u8 	%rs955, [%r9+1696];
	setp.ne.s16 	%p2869, %rs955, 0;
	mov.pred 	%p4172, -1;
	@%p2869 bra 	$L__BB0_2029;
$L__BB0_2028:
	mov.pred 	%p4172, %p4148;
$L__BB0_2029:
	setp.eq.s16 	%p2870, %rs203, 0;
	@%p2870 bra 	$L__BB0_2031;
	ld.shared.u8 	%rs956, [%r9+1712];
	setp.ne.s16 	%p2872, %rs956, 0;
	mov.pred 	%p4173, -1;
	@%p2872 bra 	$L__BB0_2032;
$L__BB0_2031:
	mov.pred 	%p4173, %p4149;
$L__BB0_2032:
	ld.shared.u8 	%rs204, [%r8+2586];
	setp.eq.s16 	%p2873, %rs204, 0;
	@%p2873 bra 	$L__BB0_2034;
	ld.shared.u8 	%rs957, [%r9+1664];
	setp.ne.s16 	%p2875, %rs957, 0;
	mov.pred 	%p4174, -1;
	@%p2875 bra 	$L__BB0_2035;
$L__BB0_2034:
	mov.pred 	%p4174, %p4150;
$L__BB0_2035:
	setp.eq.s16 	%p2876, %rs204, 0;
	@%p2876 bra 	$L__BB0_2037;
	ld.shared.u8 	%rs958, [%r9+1680];
	setp.ne.s16 	%p2878, %rs958, 0;
	mov.pred 	%p4175, -1;
	@%p2878 bra 	$L__BB0_2038;
$L__BB0_2037:
	mov.pred 	%p4175, %p4151;
$L__BB0_2038:
	setp.eq.s16 	%p2879, %rs204, 0;
	@%p2879 bra 	$L__BB0_2040;
	ld.shared.u8 	%rs959, [%r9+1696];
	setp.ne.s16 	%p2881, %rs959, 0;
	mov.pred 	%p4176, -1;
	@%p2881 bra 	$L__BB0_2041;
$L__BB0_2040:
	mov.pred 	%p4176, %p4152;
$L__BB0_2041:
	setp.eq.s16 	%p2882, %rs204, 0;
	@%p2882 bra 	$L__BB0_2043;
	ld.shared.u8 	%rs960, [%r9+1712];
	setp.ne.s16 	%p2884, %rs960, 0;
	mov.pred 	%p4177, -1;
	@%p2884 bra 	$L__BB0_2044;
$L__BB0_2043:
	mov.pred 	%p4177, %p4153;
$L__BB0_2044:
	ld.shared.u8 	%rs205, [%r8+27];
	setp.eq.s16 	%p2885, %rs205, 0;
	@%p2885 bra 	$L__BB0_2046;
	ld.shared.u8 	%rs961, [%r9+1728];
	setp.ne.s16 	%p2887, %rs961, 0;
	mov.pred 	%p4178, -1;
	@%p2887 bra 	$L__BB0_2047;
$L__BB0_2046:
	mov.pred 	%p4178, %p4154;
$L__BB0_2047:
	setp.eq.s16 	%p2888, %rs205, 0;
	@%p2888 bra 	$L__BB0_2049;
	ld.shared.u8 	%rs962, [%r9+1744];
	setp.ne.s16 	%p2890, %rs962, 0;
	mov.pred 	%p4179, -1;
	@%p2890 bra 	$L__BB0_2050;
$L__BB0_2049:
	mov.pred 	%p4179, %p4155;
$L__BB0_2050:
	setp.eq.s16 	%p2891, %rs205, 0;
	@%p2891 bra 	$L__BB0_2052;
	ld.shared.u8 	%rs963, [%r9+1760];
	setp.ne.s16 	%p2893, %rs963, 0;
	mov.pred 	%p4180, -1;
	@%p2893 bra 	$L__BB0_2053;
$L__BB0_2052:
	mov.pred 	%p4180, %p4156;
$L__BB0_2053:
	setp.eq.s16 	%p2894, %rs205, 0;
	@%p2894 bra 	$L__BB0_2055;
	ld.shared.u8 	%rs964, [%r9+1776];
	setp.ne.s16 	%p2896, %rs964, 0;
	mov.pred 	%p4181, -1;
	@%p2896 bra 	$L__BB0_2056;
$L__BB0_2055:
	mov.pred 	%p4181, %p4157;
$L__BB0_2056:
	ld.shared.u8 	%rs206, [%r8+539];
	setp.eq.s16 	%p2897, %rs206, 0;
	@%p2897 bra 	$L__BB0_2058;
	ld.shared.u8 	%rs965, [%r9+1728];
	setp.ne.s16 	%p2899, %rs965, 0;
	mov.pred 	%p4182, -1;
	@%p2899 bra 	$L__BB0_2059;
$L__BB0_2058:
	mov.pred 	%p4182, %p4158;
$L__BB0_2059:
	setp.eq.s16 	%p2900, %rs206, 0;
	@%p2900 bra 	$L__BB0_2061;
	ld.shared.u8 	%rs966, [%r9+1744];
	setp.ne.s16 	%p2902, %rs966, 0;
	mov.pred 	%p4183, -1;
	@%p2902 bra 	$L__BB0_2062;
$L__BB0_2061:
	mov.pred 	%p4183, %p4159;
$L__BB0_2062:
	setp.eq.s16 	%p2903, %rs206, 0;
	@%p2903 bra 	$L__BB0_2064;
	ld.shared.u8 	%rs967, [%r9+1760];
	setp.ne.s16 	%p2905, %rs967, 0;
	mov.pred 	%p4184, -1;
	@%p2905 bra 	$L__BB0_2065;
$L__BB0_2064:
	mov.pred 	%p4184, %p4160;
$L__BB0_2065:
	setp.eq.s16 	%p2906, %rs206, 0;
	@%p2906 bra 	$L__BB0_2067;
	ld.shared.u8 	%rs968, [%r9+1776];
	setp.ne.s16 	%p2908, %rs968, 0;
	mov.pred 	%p4185, -1;
	@%p2908 bra 	$L__BB0_2068;
$L__BB0_2067:
	mov.pred 	%p4185, %p4161;
$L__BB0_2068:
	ld.shared.u8 	%rs207, [%r8+1051];
	setp.eq.s16 	%p2909, %rs207, 0;
	@%p2909 bra 	$L__BB0_2070;
	ld.shared.u8 	%rs969, [%r9+1728];
	setp.ne.s16 	%p2911, %rs969, 0;
	mov.pred 	%p4186, -1;
	@%p2911 bra 	$L__BB0_2071;
$L__BB0_2070:
	mov.pred 	%p4186, %p4162;
$L__BB0_2071:
	setp.eq.s16 	%p2912, %rs207, 0;
	@%p2912 bra 	$L__BB0_2073;
	ld.shared.u8 	%rs970, [%r9+1744];
	setp.ne.s16 	%p2914, %rs970, 0;
	mov.pred 	%p4187, -1;
	@%p2914 bra 	$L__BB0_2074;
$L__BB0_2073:
	mov.pred 	%p4187, %p4163;
$L__BB0_2074:
	setp.eq.s16 	%p2915, %rs207, 0;
	@%p2915 bra 	$L__BB0_2076;
	ld.shared.u8 	%rs971, [%r9+1760];
	setp.ne.s16 	%p2917, %rs971, 0;
	mov.pred 	%p4188, -1;
	@%p2917 bra 	$L__BB0_2077;
$L__BB0_2076:
	mov.pred 	%p4188, %p4164;
$L__BB0_2077:
	setp.eq.s16 	%p2918, %rs207, 0;
	@%p2918 bra 	$L__BB0_2079;
	ld.shared.u8 	%rs972, [%r9+1776];
	setp.ne.s16 	%p2920, %rs972, 0;
	mov.pred 	%p4189, -1;
	@%p2920 bra 	$L__BB0_2080;
$L__BB0_2079:
	mov.pred 	%p4189, %p4165;
$L__BB0_2080:
	ld.shared.u8 	%rs208, [%r8+1563];
	setp.eq.s16 	%p2921, %rs208, 0;
	@%p2921 bra 	$L__BB0_2082;
	ld.shared.u8 	%rs973, [%r9+1728];
	setp.ne.s16 	%p2923, %rs973, 0;
	mov.pred 	%p4190, -1;
	@%p2923 bra 	$L__BB0_2083;
$L__BB0_2082:
	mov.pred 	%p4190, %p4166;
$L__BB0_2083:
	setp.eq.s16 	%p2924, %rs208, 0;
	@%p2924 bra 	$L__BB0_2085;
	ld.shared.u8 	%rs974, [%r9+1744];
	setp.ne.s16 	%p2926, %rs974, 0;
	mov.pred 	%p4191, -1;
	@%p2926 bra 	$L__BB0_2086;
$L__BB0_2085:
	mov.pred 	%p4191, %p4167;
$L__BB0_2086:
	setp.eq.s16 	%p2927, %rs208, 0;
	@%p2927 bra 	$L__BB0_2088;
	ld.shared.u8 	%rs975, [%r9+1760];
	setp.ne.s16 	%p2929, %rs975, 0;
	mov.pred 	%p4192, -1;
	@%p2929 bra 	$L__BB0_2089;
$L__BB0_2088:
	mov.pred 	%p4192, %p4168;
$L__BB0_2089:
	setp.eq.s16 	%p2930, %rs208, 0;
	@%p2930 bra 	$L__BB0_2091;
	ld.shared.u8 	%rs976, [%r9+1776];
	setp.ne.s16 	%p2932, %rs976, 0;
	mov.pred 	%p4193, -1;
	@%p2932 bra 	$L__BB0_2092;
$L__BB0_2091:
	mov.pred 	%p4193, %p4169;
$L__BB0_2092:
	ld.shared.u8 	%rs209, [%r8+2075];
	setp.eq.s16 	%p2933, %rs209, 0;
	@%p2933 bra 	$L__BB0_2094;
	ld.shared.u8 	%rs977, [%r9+1728];
	setp.ne.s16 	%p2935, %rs977, 0;
	mov.pred 	%p4194, -1;
	@%p2935 bra 	$L__BB0_2095;
$L__BB0_2094:
	mov.pred 	%p4194, %p4170;
$L__BB0_2095:
	setp.eq.s16 	%p2936, %rs209, 0;
	@%p2936 bra 	$L__BB0_2097;
	ld.shared.u8 	%rs978, [%r9+1744];
	setp.ne.s16 	%p2938, %rs978, 0;
	mov.pred 	%p4195, -1;
	@%p2938 bra 	$L__BB0_2098;
$L__BB0_2097:
	mov.pred 	%p4195, %p4171;
$L__BB0_2098:
	setp.eq.s16 	%p2939, %rs209, 0;
	@%p2939 bra 	$L__BB0_2100;
	ld.shared.u8 	%rs979, [%r9+1760];
	setp.ne.s16 	%p2941, %rs979, 0;
	mov.pred 	%p4196, -1;
	@%p2941 bra 	$L__BB0_2101;
$L__BB0_2100:
	mov.pred 	%p4196, %p4172;
$L__BB0_2101:
	setp.eq.s16 	%p2942, %rs209, 0;
	@%p2942 bra 	$L__BB0_2103;
	ld.shared.u8 	%rs980, [%r9+1776];
	setp.ne.s16 	%p2944, %rs980, 0;
	mov.pred 	%p4197, -1;
	@%p2944 bra 	$L__BB0_2104;
$L__BB0_2103:
	mov.pred 	%p4197, %p4173;
$L__BB0_2104:
	ld.shared.u8 	%rs210, [%r8+2587];
	setp.eq.s16 	%p2945, %rs210, 0;
	@%p2945 bra 	$L__BB0_2106;
	ld.shared.u8 	%rs981, [%r9+1728];
	setp.ne.s16 	%p2947, %rs981, 0;
	mov.pred 	%p4198, -1;
	@%p2947 bra 	$L__BB0_2107;
$L__BB0_2106:
	mov.pred 	%p4198, %p4174;
$L__BB0_2107:
	setp.eq.s16 	%p2948, %rs210, 0;
	@%p2948 bra 	$L__BB0_2109;
	ld.shared.u8 	%rs982, [%r9+1744];
	setp.ne.s16 	%p2950, %rs982, 0;
	mov.pred 	%p4199, -1;
	@%p2950 bra 	$L__BB0_2110;
$L__BB0_2109:
	mov.pred 	%p4199, %p4175;
$L__BB0_2110:
	setp.eq.s16 	%p2951, %rs210, 0;
	@%p2951 bra 	$L__BB0_2112;
	ld.shared.u8 	%rs983, [%r9+1760];
	setp.ne.s16 	%p2953, %rs983, 0;
	mov.pred 	%p4200, -1;
	@%p2953 bra 	$L__BB0_2113;
$L__BB0_2112:
	mov.pred 	%p4200, %p4176;
$L__BB0_2113:
	setp.eq.s16 	%p2954, %rs210, 0;
	@%p2954 bra 	$L__BB0_2115;
	ld.shared.u8 	%rs984, [%r9+1776];
	setp.ne.s16 	%p2956, %rs984, 0;
	mov.pred 	%p4201, -1;
	@%p2956 bra 	$L__BB0_2116;
$L__BB0_2115:
	mov.pred 	%p4201, %p4177;
$L__BB0_2116:
	ld.shared.u8 	%rs211, [%r8+28];
	setp.eq.s16 	%p2957, %rs211, 0;
	@%p2957 bra 	$L__BB0_2118;
	ld.shared.u8 	%rs985, [%r9+1792];
	setp.ne.s16 	%p2959, %rs985, 0;
	mov.pred 	%p4202, -1;
	@%p2959 bra 	$L__BB0_2119;
$L__BB0_2118:
	mov.pred 	%p4202, %p4178;
$L__BB0_2119:
	setp.eq.s16 	%p2960, %rs211, 0;
	@%p2960 bra 	$L__BB0_2121;
	ld.shared.u8 	%rs986, [%r9+1808];
	setp.ne.s16 	%p2962, %rs986, 0;
	mov.pred 	%p4203, -1;
	@%p2962 bra 	$L__BB0_2122;
$L__BB0_2121:
	mov.pred 	%p4203, %p4179;
$L__BB0_2122:
	setp.eq.s16 	%p2963, %rs211, 0;
	@%p2963 bra 	$L__BB0_2124;
	ld.shared.u8 	%rs987, [%r9+1824];
	setp.ne.s16 	%p2965, %rs987, 0;
	mov.pred 	%p4204, -1;
	@%p2965 bra 	$L__BB0_2125;
$L__BB0_2124:
	mov.pred 	%p4204, %p4180;
$L__BB0_2125:
	setp.eq.s16 	%p2966, %rs211, 0;
	@%p2966 bra 	$L__BB0_2127;
	ld.shared.u8 	%rs988, [%r9+1840];
	setp.ne.s16 	%p2968, %rs988, 0;
	mov.pred 	%p4205, -1;
	@%p2968 bra 	$L__BB0_2128;
$L__BB0_2127:
	mov.pred 	%p4205, %p4181;
$L__BB0_2128:
	ld.shared.u8 	%rs212, [%r8+540];
	setp.eq.s16 	%p2969, %rs212, 0;
	@%p2969 bra 	$L__BB0_2130;
	ld.shared.u8 	%rs989, [%r9+1792];
	setp.ne.s16 	%p2971, %rs989, 0;
	mov.pred 	%p4206, -1;
	@%p2971 bra 	$L__BB0_2131;
$L__BB0_2130:
	mov.pred 	%p4206, %p4182;
$L__BB0_2131:
	setp.eq.s16 	%p2972, %rs212, 0;
	@%p2972 bra 	$L__BB0_2133;
	ld.shared.u8 	%rs990, [%r9+1808];
	setp.ne.s16 	%p2974, %rs990, 0;
	mov.pred 	%p4207, -1;
	@%p2974 bra 	$L__BB0_2134;
$L__BB0_2133:
	mov.pred 	%p4207, %p4183;
$L__BB0_2134:
	setp.eq.s16 	%p2975, %rs212, 0;
	@%p2975 bra 	$L__BB0_2136;
	ld.shared.u8 	%rs991, [%r9+1824];
	setp.ne.s16 	%p2977, %rs991, 0;
	mov.pred 	%p4208, -1;
	@%p2977 bra 	$L__BB0_2137;
$L__BB0_2136:
	mov.pred 	%p4208, %p4184;
$L__BB0_2137:
	setp.eq.s16 	%p2978, %rs212, 0;
	@%p2978 bra 	$L__BB0_2139;
	ld.shared.u8 	%rs992, [%r9+1840];
	setp.ne.s16 	%p2980, %rs992, 0;
	mov.pred 	%p4209, -1;
	@%p2980 bra 	$L__BB0_2140;
$L__BB0_2139:
	mov.pred 	%p4209, %p4185;
$L__BB0_2140:
	ld.shared.u8 	%rs213, [%r8+1052];
	setp.eq.s16 	%p2981, %rs213, 0;
	@%p2981 bra 	$L__BB0_2142;
	ld.shared.u8 	%rs993, [%r9+1792];
	setp.ne.s16 	%p2983, %rs993, 0;
	mov.pred 	%p4210, -1;
	@%p2983 bra 	$L__BB0_2143;
$L__BB0_2142:
	mov.pred 	%p4210, %p4186;
$L__BB0_2143:
	setp.eq.s16 	%p2984, %rs213, 0;
	@%p2984 bra 	$L__BB0_2145;
	ld.shared.u8 	%rs994, [%r9+1808];
	setp.ne.s16 	%p2986, %rs994, 0;
	mov.pred 	%p4211, -1;
	@%p2986 bra 	$L__BB0_2146;
$L__BB0_2145:
	mov.pred 	%p4211, %p4187;
$L__BB0_2146:
	setp.eq.s16 	%p2987, %rs213, 0;
	@%p2987 bra 	$L__BB0_2148;
	ld.shared.u8 	%rs995, [%r9+1824];
	setp.ne.s16 	%p2989, %rs995, 0;
	mov.pred 	%p4212, -1;
	@%p2989 bra 	$L__BB0_2149;
$L__BB0_2148:
	mov.pred 	%p4212, %p4188;
$L__BB0_2149:
	setp.eq.s16 	%p2990, %rs213, 0;
	@%p2990 bra 	$L__BB0_2151;
	ld.shared.u8 	%rs996, [%r9+1840];
	setp.ne.s16 	%p2992, %rs996, 0;
	mov.pred 	%p4213, -1;
	@%p2992 bra 	$L__BB0_2152;
$L__BB0_2151:
	mov.pred 	%p4213, %p4189;
$L__BB0_2152:
	ld.shared.u8 	%rs214, [%r8+1564];
	setp.eq.s16 	%p2993, %rs214, 0;
	@%p2993 bra 	$L__BB0_2154;
	ld.shared.u8 	%rs997, [%r9+1792];
	setp.ne.s16 	%p2995, %rs997, 0;
	mov.pred 	%p4214, -1;
	@%p2995 bra 	$L__BB0_2155;
$L__BB0_2154:
	mov.pred 	%p4214, %p4190;
$L__BB0_2155:
	setp.eq.s16 	%p2996, %rs214, 0;
	@%p2996 bra 	$L__BB0_2157;
	ld.shared.u8 	%rs998, [%r9+1808];
	setp.ne.s16 	%p2998, %rs998, 0;
	mov.pred 	%p4215, -1;
	@%p2998 bra 	$L__BB0_2158;
$L__BB0_2157:
	mov.pred 	%p4215, %p4191;
$L__BB0_2158:
	setp.eq.s16 	%p2999, %rs214, 0;
	@%p2999 bra 	$L__BB0_2160;
	ld.shared.u8 	%rs999, [%r9+1824];
	setp.ne.s16 	%p3001, %rs999, 0;
	mov.pred 	%p4216, -1;
	@%p3001 bra 	$L__BB0_2161;
$L__BB0_2160:
	mov.pred 	%p4216, %p4192;
$L__BB0_2161:
	setp.eq.s16 	%p3002, %rs214, 0;
	@%p3002 bra 	$L__BB0_2163;
	ld.shared.u8 	%rs1000, [%r9+1840];
	setp.ne.s16 	%p3004, %rs1000, 0;
	mov.pred 	%p4217, -1;
	@%p3004 bra 	$L__BB0_2164;
$L__BB0_2163:
	mov.pred 	%p4217, %p4193;
$L__BB0_2164:
	ld.shared.u8 	%rs215, [%r8+2076];
	setp.eq.s16 	%p3005, %rs215, 0;
	@%p3005 bra 	$L__BB0_2166;
	ld.shared.u8 	%rs1001, [%r9+1792];
	setp.ne.s16 	%p3007, %rs1001, 0;
	mov.pred 	%p4218, -1;
	@%p3007 bra 	$L__BB0_2167;
$L__BB0_2166:
	mov.pred 	%p4218, %p4194;
$L__BB0_2167:
	setp.eq.s16 	%p3008, %rs215, 0;
	@%p3008 bra 	$L__BB0_2169;
	ld.shared.u8 	%rs1002, [%r9+1808];
	setp.ne.s16 	%p3010, %rs1002, 0;
	mov.pred 	%p4219, -1;
	@%p3010 bra 	$L__BB0_2170;
$L__BB0_2169:
	mov.pred 	%p4219, %p4195;
$L__BB0_2170:
	setp.eq.s16 	%p3011, %rs215, 0;
	@%p3011 bra 	$L__BB0_2172;
	ld.shared.u8 	%rs1003, [%r9+1824];
	setp.ne.s16 	%p3013, %rs1003, 0;
	mov.pred 	%p4220, -1;
	@%p3013 bra 	$L__BB0_2173;
$L__BB0_2172:
	mov.pred 	%p4220, %p4196;
$L__BB0_2173:
	setp.eq.s16 	%p3014, %rs215, 0;
	@%p3014 bra 	$L__BB0_2175;
	ld.shared.u8 	%rs1004, [%r9+1840];
	setp.ne.s16 	%p3016, %rs1004, 0;
	mov.pred 	%p4221, -1;
	@%p3016 bra 	$L__BB0_2176;
$L__BB0_2175:
	mov.pred 	%p4221, %p4197;
$L__BB0_2176:
	ld.shared.u8 	%rs216, [%r8+2588];
	setp.eq.s16 	%p3017, %rs216, 0;
	@%p3017 bra 	$L__BB0_2178;
	ld.shared.u8 	%rs1005, [%r9+1792];
	setp.ne.s16 	%p3019, %rs1005, 0;
	mov.pred 	%p4222, -1;
	@%p3019 bra 	$L__BB0_2179;
$L__BB0_2178:
	mov.pred 	%p4222, %p4198;
$L__BB0_2179:
	setp.eq.s16 	%p3020, %rs216, 0;
	@%p3020 bra 	$L__BB0_2181;
	ld.shared.u8 	%rs1006, [%r9+1808];
	setp.ne.s16 	%p3022, %rs1006, 0;
	mov.pred 	%p4223, -1;
	@%p3022 bra 	$L__BB0_2182;
$L__BB0_2181:
	mov.pred 	%p4223, %p4199;
$L__BB0_2182:
	setp.eq.s16 	%p3023, %rs216, 0;
	@%p3023 bra 	$L__BB0_2184;
	ld.shared.u8 	%rs1007, [%r9+1824];
	setp.ne.s16 	%p3025, %rs1007, 0;
	mov.pred 	%p4224, -1;
	@%p3025 bra 	$L__BB0_2185;
$L__BB0_2184:
	mov.pred 	%p4224, %p4200;
$L__BB0_2185:
	setp.eq.s16 	%p3026, %rs216, 0;
	@%p3026 bra 	$L__BB0_2187;
	ld.shared.u8 	%rs1008, [%r9+1840];
	setp.ne.s16 	%p3028, %rs1008, 0;
	mov.pred 	%p4225, -1;
	@%p3028 bra 	$L__BB0_2188;
$L__BB0_2187:
	mov.pred 	%p4225, %p4201;
$L__BB0_2188:
	ld.shared.u8 	%rs217, [%r8+29];
	setp.eq.s16 	%p3029, %rs217, 0;
	@%p3029 bra 	$L__BB0_2190;
	ld.shared.u8 	%rs1009, [%r9+1856];
	setp.ne.s16 	%p3031, %rs1009, 0;
	mov.pred 	%p4226, -1;
	@%p3031 bra 	$L__BB0_2191;
$L__BB0_2190:
	mov.pred 	%p4226, %p4202;
$L__BB0_2191:
	setp.eq.s16 	%p3032, %rs217, 0;
	@%p3032 bra 	$L__BB0_2193;
	ld.shared.u8 	%rs1010, [%r9+1872];
	setp.ne.s16 	%p3034, %rs1010, 0;
	mov.pred 	%p4227, -1;
	@%p3034 bra 	$L__BB0_2194;
$L__BB0_2193:
	mov.pred 	%p4227, %p4203;
$L__BB0_2194:
	setp.eq.s16 	%p3035, %rs217, 0;
	@%p3035 bra 	$L__BB0_2196;
	ld.shared.u8 	%rs1011, [%r9+1888];
	setp.ne.s16 	%p3037, %rs1011, 0;
	mov.pred 	%p4228, -1;
	@%p3037 bra 	$L__BB0_2197;
$L__BB0_2196:
	mov.pred 	%p4228, %p4204;
$L__BB0_2197:
	setp.eq.s16 	%p3038, %rs217, 0;
	@%p3038 bra 	$L__BB0_2199;
	ld.shared.u8 	%rs1012, [%r9+1904];
	setp.ne.s16 	%p3040, %rs1012, 0;
	mov.pred 	%p4229, -1;
	@%p3040 bra 	$L__BB0_2200;
$L__BB0_2199:
	mov.pred 	%p4229, %p4205;
$L__BB0_2200:
	ld.shared.u8 	%rs218, [%r8+541];
	setp.eq.s16 	%p3041, %rs218, 0;
	@%p3041 bra 	$L__BB0_2202;
	ld.shared.u8 	%rs1013, [%r9+1856];
	setp.ne.s16 	%p3043, %rs1013, 0;
	mov.pred 	%p4230, -1;
	@%p3043 bra 	$L__BB0_2203;
$L__BB0_2202:
	mov.pred 	%p4230, %p4206;
$L__BB0_2203:
	setp.eq.s16 	%p3044, %rs218, 0;
	@%p3044 bra 	$L__BB0_2205;
	ld.shared.u8 	%rs1014, [%r9+1872];
	setp.ne.s16 	%p3046, %rs1014, 0;
	mov.pred 	%p4231, -1;
	@%p3046 bra 	$L__BB0_2206;
$L__BB0_2205:
	mov.pred 	%p4231, %p4207;
$L__BB0_2206:
	setp.eq.s16 	%p3047, %rs218, 0;
	@%p3047 bra 	$L__BB0_2208;
	ld.shared.u8 	%rs1015, [%r9+1888];
	setp.ne.s16 	%p3049, %rs1015, 0;
	mov.pred 	%p4232, -1;
	@%p3049 bra 	$L__BB0_2209;
$L__BB0_2208:
	mov.pred 	%p4232, %p4208;
$L__BB0_2209:
	setp.eq.s16 	%p3050, %rs218, 0;
	@%p3050 bra 	$L__BB0_2211;
	ld.shared.u8 	%rs1016, [%r9+1904];
	setp.ne.s16 	%p3052, %rs1016, 0;
	mov.pred 	%p4233, -1;
	@%p3052 bra 	$L__BB0_2212;
$L__BB0_2211:
	mov.pred 	%p4233, %p4209;
$L__BB0_2212:
	ld.shared.u8 	%rs219, [%r8+1053];
	setp.eq.s16 	%p3053, %rs219, 0;
	@%p3053 bra 	$L__BB0_2214;
	ld.shared.u8 	%rs1017, [%r9+1856];
	setp.ne.s16 	%p3055, %rs1017, 0;
	mov.pred 	%p4234, -1;
	@%p3055 bra 	$L__BB0_2215;
$L__BB0_2214:
	mov.pred 	%p4234, %p4210;
$L__BB0_2215:
	setp.eq.s16 	%p3056, %rs219, 0;
	@%p3056 bra 	$L__BB0_2217;
	ld.shared.u8 	%rs1018, [%r9+1872];
	setp.ne.s16 	%p3058, %rs1018, 0;
	mov.pred 	%p4235, -1;
	@%p3058 bra 	$L__BB0_2218;
$L__BB0_2217:
	mov.pred 	%p4235, %p4211;
$L__BB0_2218:
	setp.eq.s16 	%p3059, %rs219, 0;
	@%p3059 bra 	$L__BB0_2220;
	ld.shared.u8 	%rs1019, [%r9+1888];
	setp.ne.s16 	%p3061, %rs1019, 0;
	mov.pred 	%p4236, -1;
	@%p3061 bra 	$L__BB0_2221;
$L__BB0_2220:
	mov.pred 	%p4236, %p4212;
$L__BB0_2221:
	setp.eq.s16 	%p3062, %rs219, 0;
	@%p3062 bra 	$L__BB0_2223;
	ld.shared.u8 	%rs1020, [%r9+1904];
	setp.ne.s16 	%p3064, %rs1020, 0;
	mov.pred 	%p4237, -1;
	@%p3064 bra 	$L__BB0_2224;
$L__BB0_2223:
	mov.pred 	%p4237, %p4213;
$L__BB0_2224:
	ld.shared.u8 	%rs220, [%r8+1565];
	setp.eq.s16 	%p3065, %rs220, 0;
	@%p3065 bra 	$L__BB0_2226;
	ld.shared.u8 	%rs1021, [%r9+1856];
	setp.ne.s16 	%p3067, %rs1021, 0;
	mov.pred 	%p4238, -1;
	@%p3067 bra 	$L__BB0_2227;
$L__BB0_2226:
	mov.pred 	%p4238, %p4214;
$L__BB0_2227:
	setp.eq.s16 	%p3068, %rs220, 0;
	@%p3068 bra 	$L__BB0_2229;
	ld.shared.u8 	%rs1022, [%r9+1872];
	setp.ne.s16 	%p3070, %rs1022, 0;
	mov.pred 	%p4239, -1;
	@%p3070 bra 	$L__BB0_2230;
$L__BB0_2229:
	mov.pred 	%p4239, %p4215;
$L__BB0_2230:
	setp.eq.s16 	%p3071, %rs220, 0;
	@%p3071 bra 	$L__BB0_2232;
	ld.shared.u8 	%rs1023, [%r9+1888];
	setp.ne.s16 	%p3073, %rs1023, 0;
	mov.pred 	%p4240, -1;
	@%p3073 bra 	$L__BB0_2233;
$L__BB0_2232:
	mov.pred 	%p4240, %p4216;
$L__BB0_2233:
	setp.eq.s16 	%p3074, %rs220, 0;
	@%p3074 bra 	$L__BB0_2235;
	ld.shared.u8 	%rs1024, [%r9+1904];
	setp.ne.s16 	%p3076, %rs1024, 0;
	mov.pred 	%p4241, -1;
	@%p3076 bra 	$L__BB0_2236;
$L__BB0_2235:
	mov.pred 	%p4241, %p4217;
$L__BB0_2236:
	ld.shared.u8 	%rs221, [%r8+2077];
	setp.eq.s16 	%p3077, %rs221, 0;
	@%p3077 bra 	$L__BB0_2238;
	ld.shared.u8 	%rs1025, [%r9+1856];
	setp.ne.s16 	%p3079, %rs1025, 0;
	mov.pred 	%p4242, -1;
	@%p3079 bra 	$L__BB0_2239;
$L__BB0_2238:
	mov.pred 	%p4242, %p4218;
$L__BB0_2239:
	setp.eq.s16 	%p3080, %rs221, 0;
	@%p3080 bra 	$L__BB0_2241;
	ld.shared.u8 	%rs1026, [%r9+1872];
	setp.ne.s16 	%p3082, %rs1026, 0;
	mov.pred 	%p4243, -1;
	@%p3082 bra 	$L__BB0_2242;
$L__BB0_2241:
	mov.pred 	%p4243, %p4219;
$L__BB0_2242:
	setp.eq.s16 	%p3083, %rs221, 0;
	@%p3083 bra 	$L__BB0_2244;
	ld.shared.u8 	%rs1027, [%r9+1888];
	setp.ne.s16 	%p3085, %rs1027, 0;
	mov.pred 	%p4244, -1;
	@%p3085 bra 	$L__BB0_2245;
$L__BB0_2244:
	mov.pred 	%p4244, %p4220;
$L__BB0_2245:
	setp.eq.s16 	%p3086, %rs221, 0;
	@%p3086 bra 	$L__BB0_2247;
	ld.shared.u8 	%rs1028, [%r9+1904];
	setp.ne.s16 	%p3088, %rs1028, 0;
	mov.pred 	%p4245, -1;
	@%p3088 bra 	$L__BB0_2248;
$L__BB0_2247:
	mov.pred 	%p4245, %p4221;
$L__BB0_2248:
	ld.shared.u8 	%rs222, [%r8+2589];
	setp.eq.s16 	%p3089, %rs222, 0;
	@%p3089 bra 	$L__BB0_2250;
	ld.shared.u8 	%rs1029, [%r9+1856];
	setp.ne.s16 	%p3091, %rs1029, 0;
	mov.pred 	%p4246, -1;
	@%p3091 bra 	$L__BB0_2251;
$L__BB0_2250:
	mov.pred 	%p4246, %p4222;
$L__BB0_2251:
	setp.eq.s16 	%p3092, %rs222, 0;
	@%p3092 bra 	$L__BB0_2253;
	ld.shared.u8 	%rs1030, [%r9+1872];
	setp.ne.s16 	%p3094, %rs1030, 0;
	mov.pred 	%p4247, -1;
	@%p3094 bra 	$L__BB0_2254;
$L__BB0_2253:
	mov.pred 	%p4247, %p4223;
$L__BB0_2254:
	setp.eq.s16 	%p3095, %rs222, 0;
	@%p3095 bra 	$L__BB0_2256;
	ld.shared.u8 	%rs1031, [%r9+1888];
	setp.ne.s16 	%p3097, %rs1031, 0;
	mov.pred 	%p4248, -1;
	@%p3097 bra 	$L__BB0_2257;
$L__BB0_2256:
	mov.pred 	%p4248, %p4224;
$L__BB0_2257:
	setp.eq.s16 	%p3098, %rs222, 0;
	@%p3098 bra 	$L__BB0_2259;
	ld.shared.u8 	%rs1032, [%r9+1904];
	setp.ne.s16 	%p3100, %rs1032, 0;
	mov.pred 	%p4249, -1;
	@%p3100 bra 	$L__BB0_2260;
$L__BB0_2259:
	mov.pred 	%p4249, %p4225;
$L__BB0_2260:
	ld.shared.u8 	%rs223, [%r8+30];
	setp.eq.s16 	%p3101, %rs223, 0;
	@%p3101 bra 	$L__BB0_2262;
	ld.shared.u8 	%rs1033, [%r9+1920];
	setp.ne.s16 	%p3103, %rs1033, 0;
	mov.pred 	%p4250, -1;
	@%p3103 bra 	$L__BB0_2263;
$L__BB0_2262:
	mov.pred 	%p4250, %p4226;
$L__BB0_2263:
	setp.eq.s16 	%p3104, %rs223, 0;
	@%p3104 bra 	$L__BB0_2265;
	ld.shared.u8 	%rs1034, [%r9+1936];
	setp.ne.s16 	%p3106, %rs1034, 0;
	mov.pred 	%p4251, -1;
	@%p3106 bra 	$L__BB0_2266;
$L__BB0_2265:
	mov.pred 	%p4251, %p4227;
$L__BB0_2266:
	setp.eq.s16 	%p3107, %rs223, 0;
	@%p3107 bra 	$L__BB0_2268;
	ld.shared.u8 	%rs1035, [%r9+1952];
	setp.ne.s16 	%p3109, %rs1035, 0;
	mov.pred 	%p4252, -1;
	@%p3109 bra 	$L__BB0_2269;
$L__BB0_2268:
	mov.pred 	%p4252, %p4228;
$L__BB0_2269:
	setp.eq.s16 	%p3110, %rs223, 0;
	@%p3110 bra 	$L__BB0_2271;
	ld.shared.u8 	%rs1036, [%r9+1968];
	setp.ne.s16 	%p3112, %rs1036, 0;
	mov.pred 	%p4253, -1;
	@%p3112 bra 	$L__BB0_2272;
$L__BB0_2271:
	mov.pred 	%p4253, %p4229;
$L__BB0_2272:
	ld.shared.u8 	%rs224, [%r8+542];
	setp.eq.s16 	%p3113, %rs224, 0;
	@%p3113 bra 	$L__BB0_2274;
	ld.shared.u8 	%rs1037, [%r9+1920];
	setp.ne.s16 	%p3115, %rs1037, 0;
	mov.pred 	%p4254, -1;
	@%p3115 bra 	$L__BB0_2275;
$L__BB0_2274:
	mov.pred 	%p4254, %p4230;
$L__BB0_2275:
	setp.eq.s16 	%p3116, %rs224, 0;
	@%p3116 bra 	$L__BB0_2277;
	ld.shared.u8 	%rs1038, [%r9+1936];
	setp.ne.s16 	%p3118, %rs1038, 0;
	mov.pred 	%p4255, -1;
	@%p3118 bra 	$L__BB0_2278;
$L__BB0_2277:
	mov.pred 	%p4255, %p4231;
$L__BB0_2278:
	setp.eq.s16 	%p3119, %rs224, 0;
	@%p3119 bra 	$L__BB0_2280;
	ld.shared.u8 	%rs1039, [%r9+1952];
	setp.ne.s16 	%p3121, %rs1039, 0;
	mov.pred 	%p4256, -1;
	@%p3121 bra 	$L__BB0_2281;
$L__BB0_2280:
	mov.pred 	%p4256, %p4232;
$L__BB0_2281:
	setp.eq.s16 	%p3122, %rs224, 0;
	@%p3122 bra 	$L__BB0_2283;
	ld.shared.u8 	%rs1040, [%r9+1968];
	setp.ne.s16 	%p3124, %rs1040, 0;
	mov.pred 	%p4257, -1;
	@%p3124 bra 	$L__BB0_2284;
$L__BB0_2283:
	mov.pred 	%p4257, %p4233;
$L__BB0_2284:
	ld.shared.u8 	%rs225, [%r8+1054];
	setp.eq.s16 	%p3125, %rs225, 0;
	@%p3125 bra 	$L__BB0_2286;
	ld.shared.u8 	%rs1041, [%r9+1920];
	setp.ne.s16 	%p3127, %rs1041, 0;
	mov.pred 	%p4258, -1;
	@%p3127 bra 	$L__BB0_2287;
$L__BB0_2286:
	mov.pred 	%p4258, %p4234;
$L__BB0_2287:
	setp.eq.s16 	%p3128, %rs225, 0;
	@%p3128 bra 	$L__BB0_2289;
	ld.shared.u8 	%rs1042, [%r9+1936];
	setp.ne.s16 	%p3130, %rs1042, 0;
	mov.pred 	%p4259, -1;
	@%p3130 bra 	$L__BB0_2290;
$L__BB0_2289:
	mov.pred 	%p4259, %p4235;
$L__BB0_2290:
	setp.eq.s16 	%p3131, %rs225, 0;
	@%p3131 bra 	$L__BB0_2292;
	ld.shared.u8 	%rs1043, [%r9+1952];
	setp.ne.s16 	%p3133, %rs1043, 0;
	mov.pred 	%p4260, -1;
	@%p3133 bra 	$L__BB0_2293;
$L__BB0_2292:
	mov.pred 	%p4260, %p4236;
$L__BB0_2293:
	setp.eq.s16 	%p3134, %rs225, 0;
	@%p3134 bra 	$L__BB0_2295;
	ld.shared.u8 	%rs1044, [%r9+1968];
	setp.ne.s16 	%p3136, %rs1044, 0;
	mov.pred 	%p4261, -1;
	@%p3136 bra 	$L__BB0_2296;
$L__BB0_2295:
	mov.pred 	%p4261, %p4237;
$L__BB0_2296:
	ld.shared.u8 	%rs226, [%r8+1566];
	setp.eq.s16 	%p3137, %rs226, 0;
	@%p3137 bra 	$L__BB0_2298;
	ld.shared.u8 	%rs1045, [%r9+1920];
	setp.ne.s16 	%p3139, %rs1045, 0;
	mov.pred 	%p4262, -1;
	@%p3139 bra 	$L__BB0_2299;
$L__BB0_2298:
	mov.pred 	%p4262, %p4238;
$L__BB0_2299:
	setp.eq.s16 	%p3140, %rs226, 0;
	@%p3140 bra 	$L__BB0_2301;
	ld.shared.u8 	%rs1046, [%r9+1936];
	setp.ne.s16 	%p3142, %rs1046, 0;
	mov.pred 	%p4263, -1;
	@%p3142 bra 	$L__BB0_2302;
$L__BB0_2301:
	mov.pred 	%p4263, %p4239;
$L__BB0_2302:
	setp.eq.s16 	%p3143, %rs226, 0;
	@%p3143 bra 	$L__BB0_2304;
	ld.shared.u8 	%rs1047, [%r9+1952];
	setp.ne.s16 	%p3145, %rs1047, 0;
	mov.pred 	%p4264, -1;
	@%p3145 bra 	$L__BB0_2305;
$L__BB0_2304:
	mov.pred 	%p4264, %p4240;
$L__BB0_2305:
	setp.eq.s16 	%p3146, %rs226, 0;
	@%p3146 bra 	$L__BB0_2307;
	ld.shared.u8 	%rs1048, [%r9+1968];
	setp.ne.s16 	%p3148, %rs1048, 0;
	mov.pred 	%p4265, -1;
	@%p3148 bra 	$L__BB0_2308;
$L__BB0_2307:
	mov.pred 	%p4265, %p4241;
$L__BB0_2308:
	ld.shared.u8 	%rs227, [%r8+2078];
	setp.eq.s16 	%p3149, %rs227, 0;
	@%p3149 bra 	$L__BB0_2310;
	ld.shared.u8 	%rs1049, [%r9+1920];
	setp.ne.s16 	%p3151, %rs1049, 0;
	mov.pred 	%p4266, -1;
	@%p3151 bra 	$L__BB0_2311;
$L__BB0_2310:
	mov.pred 	%p4266, %p4242;
$L__BB0_2311:
	setp.eq.s16 	%p3152, %rs227, 0;
	@%p3152 bra 	$L__BB0_2313;
	ld.shared.u8 	%rs1050, [%r9+1936];
	setp.ne.s16 	%p3154, %rs1050, 0;
	mov.pred 	%p4267, -1;
	@%p3154 bra 	$L__BB0_2314;
$L__BB0_2313:
	mov.pred 	%p4267, %p4243;
$L__BB0_2314:
	setp.eq.s16 	%p3155, %rs227, 0;
	@%p3155 bra 	$L__BB0_2316;
	ld.shared.u8 	%rs1051, [%r9+1952];
	setp.ne.s16 	%p3157, %rs1051, 0;
	mov.pred 	%p4268, -1;
	@%p3157 bra 	$L__BB0_2317;
$L__BB0_2316:
	mov.pred 	%p4268, %p4244;
$L__BB0_2317:
	setp.eq.s16 	%p3158, %rs227, 0;
	@%p3158 bra 	$L__BB0_2319;
	ld.shared.u8 	%rs1052, [%r9+1968];
	setp.ne.s16 	%p3160, %rs1052, 0;
	mov.pred 	%p4269, -1;
	@%p3160 bra 	$L__BB0_2320;
$L__BB0_2319:
	mov.pred 	%p4269, %p4245;
$L__BB0_2320:
	ld.shared.u8 	%rs228, [%r8+2590];
	setp.eq.s16 	%p3161, %rs228, 0;
	@%p3161 bra 	$L__BB0_2322;
	ld.shared.u8 	%rs1053, [%r9+1920];
	setp.ne.s16 	%p3163, %rs1053, 0;
	mov.pred 	%p4270, -1;
	@%p3163 bra 	$L__BB0_2323;
$L__BB0_2322:
	mov.pred 	%p4270, %p4246;
$L__BB0_2323:
	setp.eq.s16 	%p3164, %rs228, 0;
	@%p3164 bra 	$L__BB0_2325;
	ld.shared.u8 	%rs1054, [%r9+1936];
	setp.ne.s16 	%p3166, %rs1054, 0;
	mov.pred 	%p4271, -1;
	@%p3166 bra 	$L__BB0_2326;
$L__BB0_2325:
	mov.pred 	%p4271, %p4247;
$L__BB0_2326:
	setp.eq.s16 	%p3167, %rs228, 0;
	@%p3167 bra 	$L__BB0_2328;
	ld.shared.u8 	%rs1055, [%r9+1952];
	setp.ne.s16 	%p3169, %rs1055, 0;
	mov.pred 	%p4272, -1;
	@%p3169 bra 	$L__BB0_2329;
$L__BB0_2328:
	mov.pred 	%p4272, %p4248;
$L__BB0_2329:
	setp.eq.s16 	%p3170, %rs228, 0;
	@%p3170 bra 	$L__BB0_2331;
	ld.shared.u8 	%rs1056, [%r9+1968];
	setp.ne.s16 	%p3172, %rs1056, 0;
	mov.pred 	%p4273, -1;
	@%p3172 bra 	$L__BB0_2332;
$L__BB0_2331:
	mov.pred 	%p4273, %p4249;
$L__BB0_2332:
	ld.shared.u8 	%rs229, [%r8+31];
	setp.eq.s16 	%p3173, %rs229, 0;
	@%p3173 bra 	$L__BB0_2334;
	ld.shared.u8 	%rs1057, [%r9+1984];
	setp.ne.s16 	%p3175, %rs1057, 0;
	mov.pred 	%p3505, -1;
	@%p3175 bra 	$L__BB0_2335;
$L__BB0_2334:
	mov.pred 	%p3505, %p4250;
$L__BB0_2335:
	setp.eq.s16 	%p3176, %rs229, 0;
	@%p3176 bra 	$L__BB0_2337;
	ld.shared.u8 	%rs1058, [%r9+2000];
	setp.ne.s16 	%p3178, %rs1058, 0;
	mov.pred 	%p3504, -1;
	@%p3178 bra 	$L__BB0_2338;
$L__BB0_2337:
	mov.pred 	%p3504, %p4251;
$L__BB0_2338:
	setp.eq.s16 	%p3179, %rs229, 0;
	@%p3179 bra 	$L__BB0_2340;
	ld.shared.u8 	%rs1059, [%r9+2016];
	setp.ne.s16 	%p3181, %rs1059, 0;
	mov.pred 	%p3503, -1;
	@%p3181 bra 	$L__BB0_2341;
$L__BB0_2340:
	mov.pred 	%p3503, %p4252;
$L__BB0_2341:
	setp.eq.s16 	%p3182, %rs229, 0;
	@%p3182 bra 	$L__BB0_2343;
	ld.shared.u8 	%rs1060, [%r9+2032];
	setp.ne.s16 	%p3184, %rs1060, 0;
	mov.pred 	%p3502, -1;
	@%p3184 bra 	$L__BB0_2344;
$L__BB0_2343:
	mov.pred 	%p3502, %p4253;
$L__BB0_2344:
	ld.shared.u8 	%rs230, [%r8+543];
	setp.eq.s16 	%p3185, %rs230, 0;
	@%p3185 bra 	$L__BB0_2346;
	ld.shared.u8 	%rs1061, [%r9+1984];
	setp.ne.s16 	%p3187, %rs1061, 0;
	mov.pred 	%p3501, -1;
	@%p3187 bra 	$L__BB0_2347;
$L__BB0_2346:
	mov.pred 	%p3501, %p4254;
$L__BB0_2347:
	setp.eq.s16 	%p3188, %rs230, 0;
	@%p3188 bra 	$L__BB0_2349;
	ld.shared.u8 	%rs1062, [%r9+2000];
	setp.ne.s16 	%p3190, %rs1062, 0;
	mov.pred 	%p3500, -1;
	@%p3190 bra 	$L__BB0_2350;
$L__BB0_2349:
	mov.pred 	%p3500, %p4255;
$L__BB0_2350:
	setp.eq.s16 	%p3191, %rs230, 0;
	@%p3191 bra 	$L__BB0_2352;
	ld.shared.u8 	%rs1063, [%r9+2016];
	setp.ne.s16 	%p3193, %rs1063, 0;
	mov.pred 	%p3499, -1;
	@%p3193 bra 	$L__BB0_2353;
$L__BB0_2352:
	mov.pred 	%p3499, %p4256;
$L__BB0_2353:
	setp.eq.s16 	%p3194, %rs230, 0;
	@%p3194 bra 	$L__BB0_2355;
	ld.shared.u8 	%rs1064, [%r9+2032];
	setp.ne.s16 	%p3196, %rs1064, 0;
	mov.pred 	%p3498, -1;
	@%p3196 bra 	$L__BB0_2356;
$L__BB0_2355:
	mov.pred 	%p3498, %p4257;
$L__BB0_2356:
	ld.shared.u8 	%rs231, [%r8+1055];
	setp.eq.s16 	%p3197, %rs231, 0;
	@%p3197 bra 	$L__BB0_2358;
	ld.shared.u8 	%rs1065, [%r9+1984];
	setp.ne.s16 	%p3199, %rs1065, 0;
	mov.pred 	%p3497, -1;
	@%p3199 bra 	$L__BB0_2359;
$L__BB0_2358:
	mov.pred 	%p3497, %p4258;
$L__BB0_2359:
	setp.eq.s16 	%p3200, %rs231, 0;
	@%p3200 bra 	$L__BB0_2361;
	ld.shared.u8 	%rs1066, [%r9+2000];
	setp.ne.s16 	%p3202, %rs1066, 0;
	mov.pred 	%p3496, -1;
	@%p3202 bra 	$L__BB0_2362;
$L__BB0_2361:
	mov.pred 	%p3496, %p4259;
$L__BB0_2362:
	setp.eq.s16 	%p3203, %rs231, 0;
	@%p3203 bra 	$L__BB0_2364;
	ld.shared.u8 	%rs1067, [%r9+2016];
	setp.ne.s16 	%p3205, %rs1067, 0;
	mov.pred 	%p3495, -1;
	@%p3205 bra 	$L__BB0_2365;
$L__BB0_2364:
	mov.pred 	%p3495, %p4260;
$L__BB0_2365:
	setp.eq.s16 	%p3206, %rs231, 0;
	@%p3206 bra 	$L__BB0_2367;
	ld.shared.u8 	%rs1068, [%r9+2032];
	setp.ne.s16 	%p3208, %rs1068, 0;
	mov.pred 	%p3494, -1;
	@%p3208 bra 	$L__BB0_2368;
$L__BB0_2367:
	mov.pred 	%p3494, %p4261;
$L__BB0_2368:
	ld.shared.u8 	%rs232, [%r8+1567];
	setp.eq.s16 	%p3209, %rs232, 0;
	@%p3209 bra 	$L__BB0_2370;
	ld.shared.u8 	%rs1069, [%r9+1984];
	setp.ne.s16 	%p3211, %rs1069, 0;
	mov.pred 	%p3493, -1;
	@%p3211 bra 	$L__BB0_2371;
$L__BB0_2370:
	mov.pred 	%p3493, %p4262;
$L__BB0_2371:
	setp.eq.s16 	%p3212, %rs232, 0;
	@%p3212 bra 	$L__BB0_2373;
	ld.shared.u8 	%rs1070, [%r9+2000];
	setp.ne.s16 	%p3214, %rs1070, 0;
	mov.pred 	%p3492, -1;
	@%p3214 bra 	$L__BB0_2374;
$L__BB0_2373:
	mov.pred 	%p3492, %p4263;
$L__BB0_2374:
	setp.eq.s16 	%p3215, %rs232, 0;
	@%p3215 bra 	$L__BB0_2376;
	ld.shared.u8 	%rs1071, [%r9+2016];
	setp.ne.s16 	%p3217, %rs1071, 0;
	mov.pred 	%p3491, -1;
	@%p3217 bra 	$L__BB0_2377;
$L__BB0_2376:
	mov.pred 	%p3491, %p4264;
$L__BB0_2377:
	setp.eq.s16 	%p3218, %rs232, 0;
	@%p3218 bra 	$L__BB0_2379;
	ld.shared.u8 	%rs1072, [%r9+2032];
	setp.ne.s16 	%p3220, %rs1072, 0;
	mov.pred 	%p3490, -1;
	@%p3220 bra 	$L__BB0_2380;
$L__BB0_2379:
	mov.pred 	%p3490, %p4265;
$L__BB0_2380:
	ld.shared.u8 	%rs233, [%r8+2079];
	setp.eq.s16 	%p3221, %rs233, 0;
	@%p3221 bra 	$L__BB0_2382;
	ld.shared.u8 	%rs1073, [%r9+1984];
	setp.ne.s16 	%p3223, %rs1073, 0;
	mov.pred 	%p3489, -1;
	@%p3223 bra 	$L__BB0_2383;
$L__BB0_2382:
	mov.pred 	%p3489, %p4266;
$L__BB0_2383:
	setp.eq.s16 	%p3224, %rs233, 0;
	@%p3224 bra 	$L__BB0_2385;
	ld.shared.u8 	%rs1074, [%r9+2000];
	setp.ne.s16 	%p3226, %rs1074, 0;
	mov.pred 	%p3488, -1;
	@%p3226 bra 	$L__BB0_2386;
$L__BB0_2385:
	mov.pred 	%p3488, %p4267;
$L__BB0_2386:
	setp.eq.s16 	%p3227, %rs233, 0;
	@%p3227 bra 	$L__BB0_2388;
	ld.shared.u8 	%rs1075, [%r9+2016];
	setp.ne.s16 	%p3229, %rs1075, 0;
	mov.pred 	%p3487, -1;
	@%p3229 bra 	$L__BB0_2389;
$L__BB0_2388:
	mov.pred 	%p3487, %p4268;
$L__BB0_2389:
	setp.eq.s16 	%p3230, %rs233, 0;
	@%p3230 bra 	$L__BB0_2391;
	ld.shared.u8 	%rs1076, [%r9+2032];
	setp.ne.s16 	%p3232, %rs1076, 0;
	mov.pred 	%p3486, -1;
	@%p3232 bra 	$L__BB0_2392;
$L__BB0_2391:
	mov.pred 	%p3486, %p4269;
$L__BB0_2392:
	ld.shared.u8 	%rs234, [%r8+2591];
	setp.eq.s16 	%p3233, %rs234, 0;
	@%p3233 bra 	$L__BB0_2394;
	ld.shared.u8 	%rs1077, [%r9+1984];
	setp.ne.s16 	%p3235, %rs1077, 0;
	mov.pred 	%p3485, -1;
	@%p3235 bra 	$L__BB0_2395;
$L__BB0_2394:
	mov.pred 	%p3485, %p4270;
$L__BB0_2395:
	setp.eq.s16 	%p3236, %rs234, 0;
	@%p3236 bra 	$L__BB0_2397;
	ld.shared.u8 	%rs1078, [%r9+2000];
	setp.ne.s16 	%p3238, %rs1078, 0;
	mov.pred 	%p3484, -1;
	@%p3238 bra 	$L__BB0_2398;
$L__BB0_2397:
	mov.pred 	%p3484, %p4271;
$L__BB0_2398:
	setp.eq.s16 	%p3239, %rs234, 0;
	@%p3239 bra 	$L__BB0_2400;
	ld.shared.u8 	%rs1079, [%r9+2016];
	setp.ne.s16 	%p3241, %rs1079, 0;
	mov.pred 	%p3483, -1;
	@%p3241 bra 	$L__BB0_2401;
$L__BB0_2400:
	mov.pred 	%p3483, %p4272;
$L__BB0_2401:
	setp.eq.s16 	%p3242, %rs234, 0;
	@%p3242 bra 	$L__BB0_2403;
	ld.shared.u8 	%rs1080, [%r9+2032];
	setp.ne.s16 	%p3244, %rs1080, 0;
	mov.pred 	%p3482, -1;
	@%p3244 bra 	$L__BB0_2404;
$L__BB0_2403:
	mov.pred 	%p3482, %p4273;
$L__BB0_2404:
	ld.param.u32 	%r540, [_Z17Bool_andor_kernelILi96ELi32ELi64ELi6ELi4EEvPbS0_S0_iii_param_5];
	bar.sync 	0;
	add.s32 	%r563, %r563, 32;
	add.s32 	%r562, %r562, 32;
	add.s32 	%r561, %r561, 32;
	add.s32 	%r560, %r560, 32;
	add.s32 	%r559, %r559, 32;
	add.s32 	%r558, %r558, 32;
	add.s32 	%r557, %r557, 32;
	add.s32 	%r556, %r556, 32;
	add.s32 	%r555, %r555, 32;
	add.s32 	%r554, %r554, 32;
	add.s32 	%r553, %r553, 32;
	add.s32 	%r552, %r552, 32;
	add.s32 	%r551, %r551, 32;
	add.s32 	%r71, %r550, 32;
	add.s32 	%r325, %r550, 16;
	shl.b32 	%r326, %r93, 5;
	add.s32 	%r549, %r549, %r326;
	add.s32 	%r548, %r548, 32;
	add.s32 	%r547, %r547, %r326;
	add.s32 	%r546, %r546, %r326;
	add.s32 	%r545, %r545, %r326;
	add.s32 	%r544, %r544, %r326;
	add.s32 	%r543, %r543, %r326;
	add.s32 	%r542, %r542, %r326;
	add.s32 	%r541, %r541, %r326;
	setp.lt.s32 	%p3245, %r325, %r540;
	mov.u32 	%r550, %r71;
	@%p3245 bra 	$L__BB0_2;
$L__BB0_2405:
	ld.param.u64 	%rd101, [_Z17Bool_andor_kernelILi96ELi32ELi64ELi6ELi4EEvPbS0_S0_iii_param_2];
	mov.u32 	%r327, %ctaid.y;
	mov.u32 	%r329, %tid.y;
	mad.lo.s32 	%r55, %r327, 96, %r329;
	mov.u32 	%r330, %ctaid.x;
	shl.b32 	%r331, %r330, 6;
	mov.u32 	%r332, %tid.x;
	add.s32 	%r56, %r331, %r332;
	mov.u32 	%r333, %nctaid.x;
	add.s32 	%r334, %r333, -1;
	setp.eq.s32 	%p3246, %r330, %r334;
	mov.u32 	%r335, %nctaid.y;
	add.s32 	%r337, %r335, -1;
	setp.eq.s32 	%p3247, %r327, %r337;
	or.pred  	%p3248, %p3246, %p3247;
	mad.lo.s32 	%r57, %r55, %r93, %r56;
	cvt.s64.s32 	%rd93, %r57;
	cvta.to.global.u64 	%rd2, %rd101;
	add.s64 	%rd3, %rd2, %rd93;
	@%p3248 bra 	$L__BB0_2406;
	bra.uni 	$L__BB0_2408;
$L__BB0_2406:
	setp.ge.s32 	%p3251, %r55, %r92;
	setp.ge.s32 	%p3252, %r56, %r93;
	or.pred  	%p3253, %p3251, %p3252;
	@%p3253 bra 	$L__BB0_2409;
	ld.global.u8 	%rs1083, [%rd3];
	setp.ne.s16 	%p3254, %rs1083, 0;
	or.pred  	%p3255, %p3254, %p3505;
	selp.u16 	%rs1084, 1, 0, %p3255;
	st.global.u8 	[%rd3], %rs1084;
	bra.uni 	$L__BB0_2409;
$L__BB0_2408:
	ld.global.u8 	%rs1081, [%rd3];
	setp.ne.s16 	%p3249, %rs1081, 0;
	or.pred  	%p3250, %p3249, %p3505;
	selp.u16 	%rs1082, 1, 0, %p3250;
	st.global.u8 	[%rd3], %rs1082;
$L__BB0_2409:
	add.s32 	%r81, %r56, 16;
	mov.u32 	%r338, %ctaid.x;
	mov.u32 	%r339, %nctaid.x;
	add.s32 	%r340, %r339, -1;
	setp.eq.s32 	%p3256, %r338, %r340;
	mov.u32 	%r341, %ctaid.y;
	mov.u32 	%r343, %nctaid.y;
	add.s32 	%r345, %r343, -1;
	setp.eq.s32 	%p3257, %r341, %r345;
	or.pred  	%p3258, %p3256, %p3257;
	@%p3258 bra 	$L__BB0_2411;
	ld.global.u8 	%rs1085, [%rd3+16];
	setp.ne.s16 	%p3259, %rs1085, 0;
	or.pred  	%p3260, %p3259, %p3504;
	selp.u16 	%rs1086, 1, 0, %p3260;
	st.global.u8 	[%rd3+16], %rs1086;
	bra.uni 	$L__BB0_2413;
$L__BB0_2411:
	setp.ge.s32 	%p3261, %r55, %r92;
	setp.ge.s32 	%p3262, %r81, %r93;
	or.pred  	%p3263, %p3261, %p3262;
	@%p3263 bra 	$L__BB0_2413;
	ld.global.u8 	%rs1087, [%rd3+16];
	setp.ne.s16 	%p3264, %rs1087, 0;
	or.pred  	%p3265, %p3264, %p3504;
	selp.u16 	%rs1088, 1, 0, %p3265;
	st.global.u8 	[%rd3+16], %rs1088;
$L__BB0_2413:
	add.s32 	%r82, %r56, 32;
	mov.u32 	%r346, %ctaid.x;
	mov.u32 	%r347, %nctaid.x;
	add.s32 	%r348, %r347, -1;
	setp.eq.s32 	%p3266, %r346, %r348;
	mov.u32 	%r349, %ctaid.y;
	mov.u32 	%r351, %nctaid.y;
	add.s32 	%r353, %r351, -1;
	setp.eq.s32 	%p3267, %r349, %r353;
	or.pred  	%p3268, %p3266, %p3267;
	@%p3268 bra 	$L__BB0_2415;
	ld.global.u8 	%rs1089, [%rd3+32];
	setp.ne.s16 	%p3269, %rs1089, 0;
	or.pred  	%p3270, %p3269, %p3503;
	selp.u16 	%rs1090, 1, 0, %p3270;
	st.global.u8 	[%rd3+32], %rs1090;
	bra.uni 	$L__BB0_2417;
$L__BB0_2415:
	setp.ge.s32 	%p3271, %r55, %r92;
	setp.ge.s32 	%p3272, %r82, %r93;
	or.pred  	%p3273, %p3271, %p3272;
	@%p3273 bra 	$L__BB0_2417;
	ld.global.u8 	%rs1091, [%rd3+32];
	setp.ne.s16 	%p3274, %rs1091, 0;
	or.pred  	%p3275, %p3274, %p3503;
	selp.u16 	%rs1092, 1, 0, %p3275;
	st.global.u8 	[%rd3+32], %rs1092;
$L__BB0_2417:
	add.s32 	%r83, %r56, 48;
	mov.u32 	%r354, %ctaid.x;
	mov.u32 	%r355, %nctaid.x;
	add.s32 	%r356, %r355, -1;
	setp.eq.s32 	%p3276, %r354, %r356;
	mov.u32 	%r357, %ctaid.y;
	mov.u32 	%r359, %nctaid.y;
	add.s32 	%r361, %r359, -1;
	setp.eq.s32 	%p3277, %r357, %r361;
	or.pred  	%p3278, %p3276, %p3277;
	@%p3278 bra 	$L__BB0_2419;
	ld.global.u8 	%rs1093, [%rd3+48];
	setp.ne.s16 	%p3279, %rs1093, 0;
	or.pred  	%p3280, %p3279, %p3502;
	selp.u16 	%rs1094, 1, 0, %p3280;
	st.global.u8 	[%rd3+48], %rs1094;
	bra.uni 	$L__BB0_2421;
$L__BB0_2419:
	setp.ge.s32 	%p3281, %r55, %r92;
	setp.ge.s32 	%p3282, %r83, %r93;
	or.pred  	%p3283, %p3281, %p3282;
	@%p3283 bra 	$L__BB0_2421;
	ld.global.u8 	%rs1095, [%rd3+48];
	setp.ne.s16 	%p3284, %rs1095, 0;
	or.pred  	%p3285, %p3284, %p3502;
	selp.u16 	%rs1096, 1, 0, %p3285;
	st.global.u8 	[%rd3+48], %rs1096;
$L__BB0_2421:
	add.s32 	%r84, %r55, 16;
	shl.b32 	%r85, %r93, 4;
	add.s32 	%r362, %r57, %r85;
	cvt.s64.s32 	%rd94, %r362;
	add.s64 	%rd5, %rd2, %rd94;
	mov.u32 	%r363, %ctaid.x;
	mov.u32 	%r364, %nctaid.x;
	add.s32 	%r365, %r364, -1;
	setp.eq.s32 	%p3286, %r363, %r365;
	mov.u32 	%r366, %ctaid.y;
	mov.u32 	%r368, %nctaid.y;
	add.s32 	%r370, %r368, -1;
	setp.eq.s32 	%p3287, %r366, %r370;
	or.pred  	%p3288, %p3286, %p3287;
	@%p3288 bra 	$L__BB0_2423;
	ld.global.u8 	%rs1097, [%rd5];
	setp.ne.s16 	%p3289, %rs1097, 0;
	or.pred  	%p3290, %p3289, %p3501;
	selp.u16 	%rs1098, 1, 0, %p3290;
	st.global.u8 	[%rd5], %rs1098;
	bra.uni 	$L__BB0_2425;
$L__BB0_2423:
	setp.ge.s32 	%p3291, %r84, %r92;
	setp.ge.s32 	%p3292, %r56, %r93;
	or.pred  	%p3293, %p3291, %p3292;
	@%p3293 bra 	$L__BB0_2425;
	ld.global.u8 	%rs1099, [%rd5];
	setp.ne.s16 	%p3294, %rs1099, 0;
	or.pred  	%p3295, %p3294, %p3501;
	selp.u16 	%rs1100, 1, 0, %p3295;
	st.global.u8 	[%rd5], %rs1100;
$L__BB0_2425:
	mov.u32 	%r371, %ctaid.x;
	mov.u32 	%r372, %nctaid.x;
	add.s32 	%r373, %r372, -1;
	setp.eq.s32 	%p3296, %r371, %r373;
	mov.u32 	%r374, %ctaid.y;
	mov.u32 	%r376, %nctaid.y;
	add.s32 	%r378, %r376, -1;
	setp.eq.s32 	%p3297, %r374, %r378;
	or.pred  	%p3298, %p3296, %p3297;
	@%p3298 bra 	$L__BB0_2427;
	ld.global.u8 	%rs1101, [%rd5+16];
	setp.ne.s16 	%p3299, %rs1101, 0;
	or.pred  	%p3300, %p3299, %p3500;
	selp.u16 	%rs1102, 1, 0, %p3300;
	st.global.u8 	[%rd5+16], %rs1102;
	bra.uni 	$L__BB0_2429;
$L__BB0_2427:
	setp.ge.s32 	%p3301, %r84, %r92;
	setp.ge.s32 	%p3302, %r81, %r93;
	or.pred  	%p3303, %p3301, %p3302;
	@%p3303 bra 	$L__BB0_2429;
	ld.global.u8 	%rs1103, [%rd5+16];
	setp.ne.s16 	%p3304, %rs1103, 0;
	or.pred  	%p3305, %p3304, %p3500;
	selp.u16 	%rs1104, 1, 0, %p3305;
	st.global.u8 	[%rd5+16], %rs1104;
$L__BB0_2429:
	mov.u32 	%r379, %ctaid.x;
	mov.u32 	%r380, %nctaid.x;
	add.s32 	%r381, %r380, -1;
	setp.eq.s32 	%p3306, %r379, %r381;
	mov.u32 	%r382, %ctaid.y;
	mov.u32 	%r384, %nctaid.y;
	add.s32 	%r386, %r384, -1;
	setp.eq.s32 	%p3307, %r382, %r386;
	or.pred  	%p3308, %p3306, %p3307;
	@%p3308 bra 	$L__BB0_2431;
	ld.global.u8 	%rs1105, [%rd5+32];
	setp.ne.s16 	%p3309, %rs1105, 0;
	or.pred  	%p3310, %p3309, %p3499;
	selp.u16 	%rs1106, 1, 0, %p3310;
	st.global.u8 	[%rd5+32], %rs1106;
	bra.uni 	$L__BB0_2433;
$L__BB0_2431:
	setp.ge.s32 	%p3311, %r84, %r92;
	setp.ge.s32 	%p3312, %r82, %r93;
	or.pred  	%p3313, %p3311, %p3312;
	@%p3313 bra 	$L__BB0_2433;
	ld.global.u8 	%rs1107, [%rd5+32];
	setp.ne.s16 	%p3314, %rs1107, 0;
	or.pred  	%p3315, %p3314, %p3499;
	selp.u16 	%rs1108, 1, 0, %p3315;
	st.global.u8 	[%rd5+32], %rs1108;
$L__BB0_2433:
	mov.u32 	%r387, %ctaid.x;
	mov.u32 	%r388, %nctaid.x;
	add.s32 	%r389, %r388, -1;
	setp.eq.s32 	%p3316, %r387, %r389;
	mov.u32 	%r390, %ctaid.y;
	mov.u32 	%r392, %nctaid.y;
	add.s32 	%r394, %r392, -1;
	setp.eq.s32 	%p3317, %r390, %r394;
	or.pred  	%p3318, %p3316, %p3317;
	@%p3318 bra 	$L__BB0_2435;
	ld.global.u8 	%rs1109, [%rd5+48];
	setp.ne.s16 	%p3319, %rs1109, 0;
	or.pred  	%p3320, %p3319, %p3498;
	selp.u16 	%rs1110, 1, 0, %p3320;
	st.global.u8 	[%rd5+48], %rs1110;
	bra.uni 	$L__BB0_2437;
$L__BB0_2435:
	setp.ge.s32 	%p3321, %r84, %r92;
	setp.ge.s32 	%p3322, %r83, %r93;
	or.pred  	%p3323, %p3321, %p3322;
	@%p3323 bra 	$L__BB0_2437;
	ld.global.u8 	%rs1111, [%rd5+48];
	setp.ne.s16 	%p3324, %rs1111, 0;
	or.pred  	%p3325, %p3324, %p3498;
	selp.u16 	%rs1112, 1, 0, %p3325;
	st.global.u8 	[%rd5+48], %rs1112;
$L__BB0_2437:
	add.s32 	%r86, %r55, 32;
	shl.b32 	%r395, %r93, 5;
	add.s32 	%r87, %r57, %r395;
	cvt.s64.s32 	%rd95, %r87;
	add.s64 	%rd6, %rd2, %rd95;
	mov.u32 	%r396, %ctaid.x;
	mov.u32 	%r397, %nctaid.x;
	add.s32 	%r398, %r397, -1;
	setp.eq.s32 	%p3326, %r396, %r398;
	mov.u32 	%r399, %ctaid.y;
	mov.u32 	%r401, %nctaid.y;
	add.s32 	%r403, %r401, -1;
	setp.eq.s32 	%p3327, %r399, %r403;
	or.pred  	%p3328, %p3326, %p3327;
	@%p3328 bra 	$L__BB0_2439;
	ld.global.u8 	%rs1113, [%rd6];
	setp.ne.s16 	%p3329, %rs1113, 0;
	or.pred  	%p3330, %p3329, %p3497;
	selp.u16 	%rs1114, 1, 0, %p3330;
	st.global.u8 	[%rd6], %rs1114;
	bra.uni 	$L__BB0_2441;
$L__BB0_2439:
	setp.ge.s32 	%p3331, %r86, %r92;
	setp.ge.s32 	%p3332, %r56, %r93;
	or.pred  	%p3333, %p3331, %p3332;
	@%p3333 bra 	$L__BB0_2441;
	ld.global.u8 	%rs1115, [%rd6];
	setp.ne.s16 	%p3334, %rs1115, 0;
	or.pred  	%p3335, %p3334, %p3497;
	selp.u16 	%rs1116, 1, 0, %p3335;
	st.global.u8 	[%rd6], %rs1116;
$L__BB0_2441:
	mov.u32 	%r404, %ctaid.x;
	mov.u32 	%r405, %nctaid.x;
	add.s32 	%r406, %r405, -1;
	setp.eq.s32 	%p3336, %r404, %r406;
	mov.u32 	%r407, %ctaid.y;
	mov.u32 	%r409, %nctaid.y;
	add.s32 	%r411, %r409, -1;
	setp.eq.s32 	%p3337, %r407, %r411;
	or.pred  	%p3338, %p3336, %p3337;
	@%p3338 bra 	$L__BB0_2443;
	ld.global.u8 	%rs1117, [%rd6+16];
	setp.ne.s16 	%p3339, %rs1117, 0;
	or.pred  	%p3340, %p3339, %p3496;
	selp.u16 	%rs1118, 1, 0, %p3340;
	st.global.u8 	[%rd6+16], %rs1118;
	bra.uni 	$L__BB0_2445;
$L__BB0_2443:
	setp.ge.s32 	%p3341, %r86, %r92;
	setp.ge.s32 	%p3342, %r81, %r93;
	or.pred  	%p3343, %p3341, %p3342;
	@%p3343 bra 	$L__BB0_2445;
	ld.global.u8 	%rs1119, [%rd6+16];
	setp.ne.s16 	%p3344, %rs1119, 0;
	or.pred  	%p3345, %p3344, %p3496;
	selp.u16 	%rs1120, 1, 0, %p3345;
	st.global.u8 	[%rd6+16], %rs1120;
$L__BB0_2445:
	mov.u32 	%r412, %ctaid.x;
	mov.u32 	%r413, %nctaid.x;
	add.s32 	%r414, %r413, -1;
	setp.eq.s32 	%p3346, %r412, %r414;
	mov.u32 	%r415, %ctaid.y;
	mov.u32 	%r417, %nctaid.y;
	add.s32 	%r419, %r417, -1;
	setp.eq.s32 	%p3347, %r415, %r419;
	or.pred  	%p3348, %p3346, %p3347;
	@%p3348 bra 	$L__BB0_2447;
	ld.global.u8 	%rs1121, [%rd6+32];
	setp.ne.s16 	%p3349, %rs1121, 0;
	or.pred  	%p3350, %p3349, %p3495;
	selp.u16 	%rs1122, 1, 0, %p3350;
	st.global.u8 	[%rd6+32], %rs1122;
	bra.uni 	$L__BB0_2449;
$L__BB0_2447:
	setp.ge.s32 	%p3351, %r86, %r92;
	setp.ge.s32 	%p3352, %r82, %r93;
	or.pred  	%p3353, %p3351, %p3352;
	@%p3353 bra 	$L__BB0_2449;
	ld.global.u8 	%rs1123, [%rd6+32];
	setp.ne.s16 	%p3354, %rs1123, 0;
	or.pred  	%p3355, %p3354, %p3495;
	selp.u16 	%rs1124, 1, 0, %p3355;
	st.global.u8 	[%rd6+32], %rs1124;
$L__BB0_2449:
	mov.u32 	%r420, %ctaid.x;
	mov.u32 	%r421, %nctaid.x;
	add.s32 	%r422, %r421, -1;
	setp.eq.s32 	%p3356, %r420, %r422;
	mov.u32 	%r423, %ctaid.y;
	mov.u32 	%r425, %nctaid.y;
	add.s32 	%r427, %r425, -1;
	setp.eq.s32 	%p3357, %r423, %r427;
	or.pred  	%p3358, %p3356, %p3357;
	@%p3358 bra 	$L__BB0_2451;
	ld.global.u8 	%rs1125, [%rd6+48];
	setp.ne.s16 	%p3359, %rs1125, 0;
	or.pred  	%p3360, %p3359, %p3494;
	selp.u16 	%rs1126, 1, 0, %p3360;
	st.global.u8 	[%rd6+48], %rs1126;
	bra.uni 	$L__BB0_2453;
$L__BB0_2451:
	setp.ge.s32 	%p3361, %r86, %r92;
	setp.ge.s32 	%p3362, %r83, %r93;
	or.pred  	%p3363, %p3361, %p3362;
	@%p3363 bra 	$L__BB0_2453;
	ld.global.u8 	%rs1127, [%rd6+48];
	setp.ne.s16 	%p3364, %rs1127, 0;
	or.pred  	%p3365, %p3364, %p3494;
	selp.u16 	%rs1128, 1, 0, %p3365;
	st.global.u8 	[%rd6+48], %rs1128;
$L__BB0_2453:
	add.s32 	%r88, %r55, 48;
	add.s32 	%r428, %r87, %r85;
	cvt.s64.s32 	%rd96, %r428;
	add.s64 	%rd7, %rd2, %rd96;
	mov.u32 	%r429, %ctaid.x;
	mov.u32 	%r430, %nctaid.x;
	add.s32 	%r431, %r430, -1;
	setp.eq.s32 	%p3366, %r429, %r431;
	mov.u32 	%r432, %ctaid.y;
	mov.u32 	%r434, %nctaid.y;
	add.s32 	%r436, %r434, -1;
	setp.eq.s32 	%p3367, %r432, %r436;
	or.pred  	%p3368, %p3366, %p3367;
	@%p3368 bra 	$L__BB0_2455;
	ld.global.u8 	%rs1129, [%rd7];
	setp.ne.s16 	%p3369, %rs1129, 0;
	or.pred  	%p3370, %p3369, %p3493;
	selp.u16 	%rs1130, 1, 0, %p3370;
	st.global.u8 	[%rd7], %rs1130;
	bra.uni 	$L__BB0_2457;
$L__BB0_2455:
	setp.ge.s32 	%p3371, %r88, %r92;
	setp.ge.s32 	%p3372, %r56, %r93;
	or.pred  	%p3373, %p3371, %p3372;
	@%p3373 bra 	$L__BB0_2457;
	ld.global.u8 	%rs1131, [%rd7];
	setp.ne.s16 	%p3374, %rs1131, 0;
	or.pred  	%p3375, %p3374, %p3493;
	selp.u16 	%rs1132, 1, 0, %p3375;
	st.global.u8 	[%rd7], %rs1132;
$L__BB0_2457:
	mov.u32 	%r437, %ctaid.x;
	mov.u32 	%r438, %nctaid.x;
	add.s32 	%r439, %r438, -1;
	setp.eq.s32 	%p3376, %r437, %r439;
	mov.u32 	%r440, %ctaid.y;
	mov.u32 	%r442, %nctaid.y;
	add.s32 	%r444, %r442, -1;
	setp.eq.s32 	%p3377, %r440, %r444;
	or.pred  	%p3378, %p3376, %p3377;
	@%p3378 bra 	$L__BB0_2459;
	ld.global.u8 	%rs1133, [%rd7+16];
	setp.ne.s16 	%p3379, %rs1133, 0;
	or.pred  	%p3380, %p3379, %p3492;
	selp.u16 	%rs1134, 1, 0, %p3380;
	st.global.u8 	[%rd7+16], %rs1134;
	bra.uni 	$L__BB0_2461;
$L__BB0_2459:
	setp.ge.s32 	%p3381, %r88, %r92;
	setp.ge.s32 	%p3382, %r81, %r93;
	or.pred  	%p3383, %p3381, %p3382;
	@%p3383 bra 	$L__BB0_2461;
	ld.global.u8 	%rs1135, [%rd7+16];
	setp.ne.s16 	%p3384, %rs1135, 0;
	or.pred  	%p3385, %p3384, %p3492;
	selp.u16 	%rs1136, 1, 0, %p3385;
	st.global.u8 	[%rd7+16], %rs1136;
$L__BB0_2461:
	mov.u32 	%r445, %ctaid.x;
	mov.u32 	%r446, %nctaid.x;
	add.s32 	%r447, %r446, -1;
	setp.eq.s32 	%p3386, %r445, %r447;
	mov.u32 	%r448, %ctaid.y;
	mov.u32 	%r450, %nctaid.y;
	add.s32 	%r452, %r450, -1;
	setp.eq.s32 	%p3387, %r448, %r452;
	or.pred  	%p3388, %p3386, %p3387;
	@%p3388 bra 	$L__BB0_2463;
	ld.global.u8 	%rs1137, [%rd7+32];
	setp.ne.s16 	%p3389, %rs1137, 0;
	or.pred  	%p3390, %p3389, %p3491;
	selp.u16 	%rs1138, 1, 0, %p3390;
	st.global.u8 	[%rd7+32], %rs1138;
	bra.uni 	$L__BB0_2465;
$L__BB0_2463:
	setp.ge.s32 	%p3391, %r88, %r92;
	setp.ge.s32 	%p3392, %r82, %r93;
	or.pred  	%p3393, %p3391, %p3392;
	@%p3393 bra 	$L__BB0_2465;
	ld.global.u8 	%rs1139, [%rd7+32];
	setp.ne.s16 	%p3394, %rs1139, 0;
	or.pred  	%p3395, %p3394, %p3491;
	selp.u16 	%rs1140, 1, 0, %p3395;
	st.global.u8 	[%rd7+32], %rs1140;
$L__BB0_2465:
	mov.u32 	%r453, %ctaid.x;
	mov.u32 	%r454, %nctaid.x;
	add.s32 	%r455, %r454, -1;
	setp.eq.s32 	%p3396, %r453, %r455;
	mov.u32 	%r456, %ctaid.y;
	mov.u32 	%r458, %nctaid.y;
	add.s32 	%r460, %r458, -1;
	setp.eq.s32 	%p3397, %r456, %r460;
	or.pred  	%p3398, %p3396, %p3397;
	@%p3398 bra 	$L__BB0_2467;
	ld.global.u8 	%rs1141, [%rd7+48];
	setp.ne.s16 	%p3399, %rs1141, 0;
	or.pred  	%p3400, %p3399, %p3490;
	selp.u16 	%rs1142, 1, 0, %p3400;
	st.global.u8 	[%rd7+48], %rs1142;
	bra.uni 	$L__BB0_2469;
$L__BB0_2467:
	setp.ge.s32 	%p3401, %r88, %r92;
	setp.ge.s32 	%p3402, %r83, %r93;
	or.pred  	%p3403, %p3401, %p3402;
	@%p3403 bra 	$L__BB0_2469;
	ld.global.u8 	%rs1143, [%rd7+48];
	setp.ne.s16 	%p3404, %rs1143, 0;
	or.pred  	%p3405, %p3404, %p3490;
	selp.u16 	%rs1144, 1, 0, %p3405;
	st.global.u8 	[%rd7+48], %rs1144;
$L__BB0_2469:
	add.s32 	%r89, %r55, 64;
	shl.b32 	%r461, %r93, 6;
	add.s32 	%r90, %r57, %r461;
	cvt.s64.s32 	%rd97, %r90;
	add.s64 	%rd8, %rd2, %rd97;
	mov.u32 	%r462, %ctaid.x;
	mov.u32 	%r463, %nctaid.x;
	add.s32 	%r464, %r463, -1;
	setp.eq.s32 	%p3406, %r462, %r464;
	mov.u32 	%r465, %ctaid.y;
	mov.u32 	%r467, %nctaid.y;
	add.s32 	%r469, %r467, -1;
	setp.eq.s32 	%p3407, %r465, %r469;
	or.pred  	%p3408, %p3406, %p3407;
	@%p3408 bra 	$L__BB0_2471;
	ld.global.u8 	%rs1145, [%rd8];
	setp.ne.s16 	%p3409, %rs1145, 0;
	or.pred  	%p3410, %p3409, %p3489;
	selp.u16 	%rs1146, 1, 0, %p3410;
	st.global.u8 	[%rd8], %rs1146;
	bra.uni 	$L__BB0_2473;
$L__BB0_2471:
	setp.ge.s32 	%p3411, %r89, %r92;
	setp.ge.s32 	%p3412, %r56, %r93;
	or.pred  	%p3413, %p3411, %p3412;
	@%p3413 bra 	$L__BB0_2473;
	ld.global.u8 	%rs1147, [%rd8];
	setp.ne.s16 	%p3414, %rs1147, 0;
	or.pred  	%p3415, %p3414, %p3489;
	selp.u16 	%rs1148, 1, 0, %p3415;
	st.global.u8 	[%rd8], %rs1148;
$L__BB0_2473:
	mov.u32 	%r470, %ctaid.x;
	mov.u32 	%r471, %nctaid.x;
	add.s32 	%r472, %r471, -1;
	setp.eq.s32 	%p3416, %r470, %r472;
	mov.u32 	%r473, %ctaid.y;
	mov.u32 	%r475, %nctaid.y;
	add.s32 	%r477, %r475, -1;
	setp.eq.s32 	%p3417, %r473, %r477;
	or.pred  	%p3418, %p3416, %p3417;
	@%p3418 bra 	$L__BB0_2475;
	ld.global.u8 	%rs1149, [%rd8+16];
	setp.ne.s16 	%p3419, %rs1149, 0;
	or.pred  	%p3420, %p3419, %p3488;
	selp.u16 	%rs1150, 1, 0, %p3420;
	st.global.u8 	[%rd8+16], %rs1150;
	bra.uni 	$L__BB0_2477;
$L__BB0_2475:
	setp.ge.s32 	%p3421, %r89, %r92;
	setp.ge.s32 	%p3422, %r81, %r93;
	or.pred  	%p3423, %p3421, %p3422;
	@%p3423 bra 	$L__BB0_2477;
	ld.global.u8 	%rs1151, [%rd8+16];
	setp.ne.s16 	%p3424, %rs1151, 0;
	or.pred  	%p3425, %p3424, %p3488;
	selp.u16 	%rs1152, 1, 0, %p3425;
	st.global.u8 	[%rd8+16], %rs1152;
$L__BB0_2477:
	mov.u32 	%r478, %ctaid.x;
	mov.u32 	%r479, %nctaid.x;
	add.s32 	%r480, %r479, -1;
	setp.eq.s32 	%p3426, %r478, %r480;
	mov.u32 	%r481, %ctaid.y;
	mov.u32 	%r483, %nctaid.y;
	add.s32 	%r485, %r483, -1;
	setp.eq.s32 	%p3427, %r481, %r485;
	or.pred  	%p3428, %p3426, %p3427;
	@%p3428 bra 	$L__BB0_2479;
	ld.global.u8 	%rs1153, [%rd8+32];
	setp.ne.s16 	%p3429, %rs1153, 0;
	or.pred  	%p3430, %p3429, %p3487;
	selp.u16 	%rs1154, 1, 0, %p3430;
	st.global.u8 	[%rd8+32], %rs1154;
	bra.uni 	$L__BB0_2481;
$L__BB0_2479:
	setp.ge.s32 	%p3431, %r89, %r92;
	setp.ge.s32 	%p3432, %r82, %r93;
	or.pred  	%p3433, %p3431, %p3432;
	@%p3433 bra 	$L__BB0_2481;
	ld.global.u8 	%rs1155, [%rd8+32];
	setp.ne.s16 	%p3434, %rs1155, 0;
	or.pred  	%p3435, %p3434, %p3487;
	selp.u16 	%rs1156, 1, 0, %p3435;
	st.global.u8 	[%rd8+32], %rs1156;
$L__BB0_2481:
	mov.u32 	%r486, %ctaid.x;
	mov.u32 	%r487, %nctaid.x;
	add.s32 	%r488, %r487, -1;
	setp.eq.s32 	%p3436, %r486, %r488;
	mov.u32 	%r489, %ctaid.y;
	mov.u32 	%r491, %nctaid.y;
	add.s32 	%r493, %r491, -1;
	setp.eq.s32 	%p3437, %r489, %r493;
	or.pred  	%p3438, %p3436, %p3437;
	@%p3438 bra 	$L__BB0_2483;
	ld.global.u8 	%rs1157, [%rd8+48];
	setp.ne.s16 	%p3439, %rs1157, 0;
	or.pred  	%p3440, %p3439, %p3486;
	selp.u16 	%rs1158, 1, 0, %p3440;
	st.global.u8 	[%rd8+48], %rs1158;
	bra.uni 	$L__BB0_2485;
$L__BB0_2483:
	setp.ge.s32 	%p3441, %r89, %r92;
	setp.ge.s32 	%p3442, %r83, %r93;
	or.pred  	%p3443, %p3441, %p3442;
	@%p3443 bra 	$L__BB0_2485;
	ld.global.u8 	%rs1159, [%rd8+48];
	setp.ne.s16 	%p3444, %rs1159, 0;
	or.pred  	%p3445, %p3444, %p3486;
	selp.u16 	%rs1160, 1, 0, %p3445;
	st.global.u8 	[%rd8+48], %rs1160;
$L__BB0_2485:
	add.s32 	%r91, %r55, 80;
	add.s32 	%r494, %r90, %r85;
	cvt.s64.s32 	%rd98, %r494;
	add.s64 	%rd9, %rd2, %rd98;
	mov.u32 	%r495, %ctaid.x;
	mov.u32 	%r496, %nctaid.x;
	add.s32 	%r497, %r496, -1;
	setp.eq.s32 	%p3446, %r495, %r497;
	mov.u32 	%r498, %ctaid.y;
	mov.u32 	%r500, %nctaid.y;
	add.s32 	%r502, %r500, -1;
	setp.eq.s32 	%p3447, %r498, %r502;
	or.pred  	%p3448, %p3446, %p3447;
	@%p3448 bra 	$L__BB0_2487;
	ld.global.u8 	%rs1161, [%rd9];
	setp.ne.s16 	%p3449, %rs1161, 0;
	or.pred  	%p3450, %p3449, %p3485;
	selp.u16 	%rs1162, 1, 0, %p3450;
	st.global.u8 	[%rd9], %rs1162;
	bra.uni 	$L__BB0_2489;
$L__BB0_2487:
	setp.ge.s32 	%p3451, %r91, %r92;
	setp.ge.s32 	%p3452, %r56, %r93;
	or.pred  	%p3453, %p3451, %p3452;
	@%p3453 bra 	$L__BB0_2489;
	ld.global.u8 	%rs1163, [%rd9];
	setp.ne.s16 	%p3454, %rs1163, 0;
	or.pred  	%p3455, %p3454, %p3485;
	selp.u16 	%rs1164, 1, 0, %p3455;
	st.global.u8 	[%rd9], %rs1164;
$L__BB0_2489:
	setp.eq.s32 	%p3456, %r495, %r497;
	setp.eq.s32 	%p3457, %r498, %r502;
	or.pred  	%p3458, %p3456, %p3457;
	@%p3458 bra 	$L__BB0_2491;
	ld.global.u8 	%rs1165, [%rd9+16];
	setp.ne.s16 	%p3459, %rs1165, 0;
	or.pred  	%p3460, %p3459, %p3484;
	selp.u16 	%rs1166, 1, 0, %p3460;
	st.global.u8 	[%rd9+16], %rs1166;
	bra.uni 	$L__BB0_2493;
$L__BB0_2491:
	setp.ge.s32 	%p3461, %r91, %r92;
	setp.ge.s32 	%p3462, %r81, %r93;
	or.pred  	%p3463, %p3461, %p3462;
	@%p3463 bra 	$L__BB0_2493;
	ld.global.u8 	%rs1167, [%rd9+16];
	setp.ne.s16 	%p3464, %rs1167, 0;
	or.pred  	%p3465, %p3464, %p3484;
	selp.u16 	%rs1168, 1, 0, %p3465;
	st.global.u8 	[%rd9+16], %rs1168;
$L__BB0_2493:
	setp.eq.s32 	%p3466, %r495, %r497;
	setp.eq.s32 	%p3467, %r498, %r502;
	or.pred  	%p817, %p3466, %p3467;
	@%p817 bra 	$L__BB0_2495;
	ld.global.u8 	%rs1169, [%rd9+32];
	setp.ne.s16 	%p3468, %rs1169, 0;
	or.pred  	%p3469, %p3468, %p3483;
	selp.u16 	%rs1170, 1, 0, %p3469;
	st.global.u8 	[%rd9+32], %rs1170;
	bra.uni 	$L__BB0_2497;
$L__BB0_2495:
	setp.ge.s32 	%p3470, %r91, %r92;
	setp.ge.s32 	%p3471, %r82, %r93;
	or.pred  	%p3472, %p3470, %p3471;
	@%p3472 bra 	$L__BB0_2497;
	ld.global.u8 	%rs1171, [%rd9+32];
	setp.ne.s16 	%p3473, %rs1171, 0;
	or.pred  	%p3474, %p3473, %p3483;
	selp.u16 	%rs1172, 1, 0, %p3474;
	st.global.u8 	[%rd9+32], %rs1172;
$L__BB0_2497:
	@%p817 bra 	$L__BB0_2499;
	ld.global.u8 	%rs1173, [%rd9+48];
	setp.ne.s16 	%p3475, %rs1173, 0;
	or.pred  	%p3476, %p3475, %p3482;
	selp.u16 	%rs1174, 1, 0, %p3476;
	st.global.u8 	[%rd9+48], %rs1174;
	bra.uni 	$L__BB0_2501;
$L__BB0_2499:
	setp.ge.s32 	%p3477, %r91, %r92;
	setp.ge.s32 	%p3478, %r83, %r93;
	or.pred  	%p3479, %p3477, %p3478;
	@%p3479 bra 	$L__BB0_2501;
	ld.global.u8 	%rs1175, [%rd9+48];
	setp.ne.s16 	%p3480, %rs1175, 0;
	or.pred  	%p3481, %p3480, %p3482;
	selp.u16 	%rs1176, 1, 0, %p3481;
	st.global.u8 	[%rd9+48], %rs1176;
$L__BB0_2501:
	ret;

}


// ===== COMPILED SASS (sm_100) =====

	.target	sm_100

	.elftype	@"ET_EXEC"


//--------------------- .note.nv.tkinfo           --------------------------
	.section	.note.nv.tkinfo,"",@"SHT_NOTE"
	.sectionflags	@"SHF_NOTE_NV_TKINFO"
	.tkinfo
        /*0018*/ 	.word	0x00000002
        /*0030*/ 	.string	""
        /*0030*/ 	.string	"ptxas"
        /*0030*/ 	.string	"Cuda compilation tools, release 13.0, V13.0.88"
        /*0030*/ 	.string	"Build cuda_13.0.r13.0/compiler.36424714_0"
        /*0030*/ 	.string	"-arch sm_100 -m 64 "



//--------------------- .note.nv.cuinfo           --------------------------
	.section	.note.nv.cuinfo,"",@"SHT_NOTE"
	.sectionflags	@"SHF_NOTE_NV_CUINFO"
        /*0018*/ 	.short	0x0002
        /*001a*/ 	.short	0x0064
        /*001c*/ 	.short	0x0082
	.zero		2


//--------------------- .nv.info                  --------------------------
	.section	.nv.info,"",@"SHT_CUDA_INFO"
	.align	4


	//----- nvinfo : EIATTR_REGCOUNT
	.align		4
        /*0000*/ 	.byte	0x04, 0x2f
        /*0002*/ 	.short	(.L_1 - .L_0)
	.align		4
.L_0:
        /*0004*/ 	.word	index@(_Z17Bool_andor_kernelILi96ELi32ELi64ELi6ELi4EEvPbS0_S0_iii)
        /*0008*/ 	.word	0x00000025


	//----- nvinfo : EIATTR_FRAME_SIZE
	.align		4
.L_1:
        /*000c*/ 	.byte	0x04, 0x11
        /*000e*/ 	.short	(.L_3 - .L_2)
	.align		4
.L_2:
        /*0010*/ 	.word	index@(_Z17Bool_andor_kernelILi96ELi32ELi64ELi6ELi4EEvPbS0_S0_iii)
        /*0014*/ 	.word	0x00000000


	//----- nvinfo : EIATTR_MIN_STACK_SIZE
	.align		4
.L_3:
        /*0018*/ 	.byte	0x04, 0x12
        /*001a*/ 	.short	(.L_5 - .L_4)
	.align		4
.L_4:
        /*001c*/ 	.word	index@(_Z17Bool_andor_kernelILi96ELi32ELi64ELi6ELi4EEvPbS0_S0_iii)
        /*0020*/ 	.word	0x00000000
.L_5:


//--------------------- .nv.compat                --------------------------
	.section	.nv.compat,"",@"SHT_CUDA_COMPAT_INFO"
	.align	4
        /*0000*/ 	.byte	0x02, 0x09, 0x00, 0x00, 0x02, 0x02, 0x01, 0x00, 0x02, 0x05, 0x05, 0x00, 0x03, 0x07, 0x01, 0x01
        /*0010*/ 	.byte	0x02, 0x03, 0x00, 0x00, 0x02, 0x06, 0x01, 0x00, 0x04, 0x0b, 0x08, 0x00, 0x09, 0x00, 0x00, 0x00
        /*0020*/ 	.byte	0x00, 0x00, 0x00, 0x00


//--------------------- .nv.info._Z17Bool_andor_kernelILi96ELi32ELi64ELi6ELi4EEvPbS0_S0_iii --------------------------
	.section	.nv.info._Z17Bool_andor_kernelILi96ELi32ELi64ELi6ELi4EEvPbS0_S0_iii,"",@"SHT_CUDA_INFO"
	.sectionflags	@""
	.align	4


	//----- nvinfo : EIATTR_CUDA_API_VERSION
	.align		4
        /*0000*/ 	.byte	0x04, 0x37
        /*0002*/ 	.short	(.L_7 - .L_6)
.L_6:
        /*0004*/ 	.word	0x00000082


	//----- nvinfo : EIATTR_KPARAM_INFO
	.align		4
.L_7:
        /*0008*/ 	.byte	0x04, 0x17
        /*000a*/ 	.short	(.L_9 - .L_8)
.L_8:
        /*000c*/ 	.word	0x00000000
        /*0010*/ 	.short	0x0005
        /*0012*/ 	.short	0x0020
        /*0014*/ 	.byte	0x00, 0xf0, 0x11, 0x00


	//----- nvinfo : EIATTR_KPARAM_INFO
	.align		4
.L_9:
        /*0018*/ 	.byte	0x04, 0x17
        /*001a*/ 	.short	(.L_11 - .L_10)
.L_10:
        /*001c*/ 	.word	0x00000000
        /*0020*/ 	.short	0x0004
        /*0022*/ 	.short	0x001c
        /*0024*/ 	.byte	0x00, 0xf0, 0x11, 0x00


	//----- nvinfo : EIATTR_KPARAM_INFO
	.align		4
.L_11:
        /*0028*/ 	.byte	0x04, 0x17
        /*002a*/ 	.short	(.L_13 - .L_12)
.L_12:
        /*002c*/ 	.word	0x00000000
        /*0030*/ 	.short	0x0003
        /*0032*/ 	.short	0x0018
        /*0034*/ 	.byte	0x00, 0xf0, 0x11, 0x00


	//----- nvinfo : EIATTR_KPARAM_INFO
	.align		4
.L_13:
        /*0038*/ 	.byte	0x04, 0x17
        /*003a*/ 	.short	(.L_15 - .L_14)
.L_14:
        /*003c*/ 	.word	0x00000000
        /*0040*/ 	.short	0x0002
        /*0042*/ 	.short	0x0010
        /*0044*/ 	.byte	0x00, 0xf5, 0x21, 0x00


	//----- nvinfo : EIATTR_KPARAM_INFO
	.align		4
.L_15:
        /*0048*/ 	.byte	0x04, 0x17
        /*004a*/ 	.short	(.L_17 - .L_16)
.L_16:
        /*004c*/ 	.word	0x00000000
        /*0050*/ 	.short	0x0001
        /*0052*/ 	.short	0x0008
        /*0054*/ 	.byte	0x00, 0xf5, 0x21, 0x00


	//----- nvinfo : EIATTR_KPARAM_INFO
	.align		4
.L_17:
        /*0058*/ 	.byte	0x04, 0x17
        /*005a*/ 	.short	(.L_19 - .L_18)
.L_18:
        /*005c*/ 	.word	0x00000000
        /*0060*/ 	.short	0x0000
        /*0062*/ 	.short	0x0000
        /*0064*/ 	.byte	0x00, 0xf5, 0x21, 0x00


	//----- nvinfo : EIATTR_SPARSE_MMA_MASK
	.align		4
.L_19:
        /*0068*/ 	.byte	0x03, 0x50
        /*006a*/ 	.short	0x0000


	//----- nvinfo : EIATTR_MAXREG_COUNT
	.align		4
        /*006c*/ 	.byte	0x03, 0x1b
        /*006e*/ 	.short	0x00ff


	//----- nvinfo : EIATTR_NUM_BARRIERS
	.align		4
        /*0070*/ 	.byte	0x02, 0x4c
        /*0072*/ 	.byte	0x01
	.zero		1


	//----- nvinfo : EIATTR_MERCURY_ISA_VERSION
	.align		4
        /*0074*/ 	.byte	0x03, 0x5f
        /*0076*/ 	.short	0x0101


	//----- nvinfo : EIATTR_VRC_CTA_INIT_COUNT
	.align		4
        /*0078*/ 	.byte	0x02, 0x4a
	.zero		1
	.zero		1


	//----- nvinfo : EIATTR_EXIT_INSTR_OFFSETS
	.align		4
        /*007c*/ 	.byte	0x04, 0x1c
        /*007e*/ 	.short	(.L_21 - .L_20)


	//   ....[0]....
.L_20:
        /*0080*/ 	.word	0x00027a60


	//   ....[1]....
        /*0084*/ 	.word	0x00027aa0


	//   ....[2]....
        /*0088*/ 	.word	0x00027af0


	//----- nvinfo : EIATTR_CRS_STACK_SIZE
	.align		4
.L_21:
        /*008c*/ 	.byte	0x04, 0x1e
        /*008e*/ 	.short	(.L_23 - .L_22)
.L_22:
        /*0090*/ 	.word	0x00000000


	//----- nvinfo : EIATTR_CBANK_PARAM_SIZE
	.align		4
.L_23:
        /*0094*/ 	.byte	0x03, 0x19
        /*0096*/ 	.short	0x0024


	//----- nvinfo : EIATTR_PARAM_CBANK
	.align		4
        /*0098*/ 	.byte	0x04, 0x0a
        /*009a*/ 	.short	(.L_25 - .L_24)
	.align		4
.L_24:
        /*009c*/ 	.word	index@(.nv.constant0._Z17Bool_andor_kernelILi96ELi32ELi64ELi6ELi4EEvPbS0_S0_iii)
        /*00a0*/ 	.short	0x0380
        /*00a2*/ 	.short	0x0024


	//----- nvinfo : EIATTR_SW_WAR
	.align		4
.L_25:
        /*00a4*/ 	.byte	0x04, 0x36
        /*00a6*/ 	.short	(.L_27 - .L_26)
.L_26:
        /*00a8*/ 	.word	0x00000008
.L_27:


//--------------------- .nv.callgraph             --------------------------
	.section	.nv.callgraph,"",@"SHT_CUDA_CALLGRAPH"
	.align	4
	.sectionentsize	8
	.align		4
        /*0000*/ 	.word	0x00000000
	.align		4
        /*0004*/ 	.word	0xffffffff
	.align		4
        /*0008*/ 	.word	0x00000000
	.align		4
        /*000c*/ 	.word	0xfffffffe
	.align		4
        /*0010*/ 	.word	0x00000000
	.align		4
        /*0014*/ 	.word	0xfffffffd
	.align		4
        /*0018*/ 	.word	0x00000000
	.align		4
        /*001c*/ 	.word	0xfffffffc


//--------------------- .text._Z17Bool_andor_kernelILi96ELi32ELi64ELi6ELi4EEvPbS0_S0_iii --------------------------
	.section	.text._Z17Bool_andor_kernelILi96ELi32ELi64ELi6ELi4EEvPbS0_S0_iii,"ax",@progbits
	.align	128
        .global         _Z17Bool_andor_kernelILi96ELi32ELi64ELi6ELi4EEvPbS0_S0_iii
        .type           _Z17Bool_andor_kernelILi96ELi32ELi64ELi6ELi4EEvPbS0_S0_iii,@function
        .size           _Z17Bool_andor_kernelILi96ELi32ELi64ELi6ELi4EEvPbS0_S0_iii,(.L_x_2454 - _Z17Bool_andor_kernelILi96ELi32ELi64ELi6ELi4EEvPbS0_S0_iii)
        .other          _Z17Bool_andor_kernelILi96ELi32ELi64ELi6ELi4EEvPbS0_S0_iii,@"STO_CUDA_ENTRY STV_DEFAULT"
_Z17Bool_andor_kernelILi96ELi32ELi64ELi6ELi4EEvPbS0_S0_iii:
.text._Z17Bool_andor_kernelILi96ELi32ELi64ELi6ELi4EEvPbS0_S0_iii:
[----:B------:R-:W-:Y:S01]  /*0000*/  LDC R1, c[0x0][0x37c] ;  /* 0x0000df00ff017b82 */ /* 0x000fe20000000800 */
[----:B------:R-:W-:-:S07]  /*0010*/  PLOP3.LUT P0, PT, PT, PT, PT, 0x8, 0x80 ;  /* 0x000000000080781c */ /* 0x000fce0003f0e170 */
[----:B------:R-:W0:Y:S01]  /*0020*/  LDC R0, c[0x0][0x3a0] ;  /* 0x0000e800ff007b82 */ /* 0x000e220000000800 */
[----:B------:R-:W-:Y:S01]  /*0030*/  PLOP3.LUT P3, PT, PT, PT, PT, 0x8, 0x80 ;  /* 0x000000000080781c */ /* 0x000fe20003f6e170 */
[----:B------:R-:W1:Y:S01]  /*0040*/  LDCU.64 UR8, c[0x0][0x358] ;  /* 0x00006b00ff0877ac */ /* 0x000e620008000a00 */
[----:B------:R-:W-:Y:S02]  /*0050*/  PLOP3.LUT P1, PT, PT, PT, PT, 0x8, 0x80 ;  /* 0x000000000080781c */ /* 0x000fe40003f2e170 */
[----:B------:R-:W-:Y:S02]  /*0060*/  LOP3.LUT R33, R33, 0xfffffffd, RZ, 0xc0, !PT ;  /* 0xfffffffd21217812 */ /* 0x000fe400078ec0ff */
[----:B------:R-:W-:Y:S02]  /*0070*/  LOP3.LUT R32, R32, 0x7fffffff, RZ, 0xc0, !PT ;  /* 0x7fffffff20207812 */ /* 0x000fe400078ec0ff */
[----:B------:R-:W-:Y:S02]  /*0080*/  PLOP3.LUT P4, PT, PT, PT, PT, 0x8, 0x80 ;  /* 0x000000000080781c */ /* 0x000fe40003f8e170 */
[----:B------:R-:W-:-:S02]  /*0090*/  PLOP3.LUT P6, PT, PT, PT, PT, 0x8, 0x80 ;  /* 0x000000000080781c */ /* 0x000fc40003fce170 */
[----:B------:R-:W-:Y:S02]  /*00a0*/  @P0 LOP3.LUT R33, R33, 0x2, RZ, 0xfc, !PT ;  /* 0x0000000221210812 */ /* 0x000fe400078efcff */
[----:B------:R-:W-:Y:S02]  /*00b0*/  PLOP3.LUT P0, PT, PT, PT, PT, 0x8, 0x80 ;  /* 0x000000000080781c */ /* 0x000fe40003f0e170 */
[----:B------:R-:W-:Y:S02]  /*00c0*/  LOP3.LUT R33, R33, 0xfffffffe, RZ, 0xc0, !PT ;  /* 0xfffffffe21217812 */ /* 0x000fe400078ec0ff */
[----:B------:R-:W-:Y:S02]  /*00d0*/  @P3 LOP3.LUT R32, R32, 0x80000000, RZ, 0xfc, !PT ;  /* 0x8000000020203812 */ /* 0x000fe400078efcff */
[----:B------:R-:W-:Y:S02]  /*00e0*/  @P1 LOP3.LUT R33, R33, 0x1, RZ, 0xfc, !PT ;  /* 0x0000000121211812 */ /* 0x000fe400078efcff */
[----:B------:R-:W-:-:S02]  /*00f0*/  PLOP3.LUT P1, PT, PT, PT, PT, 0x8, 0x80 ;  /* 0x000000000080781c */ /* 0x000fc40003f2e170 */
[----:B------:R-:W-:Y:S02]  /*0100*/  LOP3.LUT R32, R32, 0xfffbffff, RZ, 0xc0, !PT ;  /* 0xfffbffff20207812 */ /* 0x000fe400078ec0ff */
[----:B------:R-:W-:Y:S02]  /*0110*/  PLOP3.LUT P3, PT, PT, PT, PT, 0x8, 0x80 ;  /* 0x000000000080781c */ /* 0x000fe40003f6e170 */
[----:B------:R-:W-:Y:S02]  /*0120*/  @P0 LOP3.LUT R32, R32, 0x40000, RZ, 0xfc, !PT ;  /* 0x0004000020200812 */ /* 0x000fe400078efcff */
[----:B------:R-:W-:Y:S02]  /*0130*/  PLOP3.LUT P0, PT, PT, PT, PT, 0x8, 0x80 ;  /* 0x000000000080781c */ /* 0x000fe40003f0e170 */
[----:B------:R-:W-:Y:S02]  /*0140*/  LOP3.LUT R32, R32, 0xbfffffff, RZ, 0xc0, !PT ;  /* 0xbfffffff20207812 */ /* 0x000fe400078ec0ff */
[----:B------:R-:W-:-:S02]  /*0150*/  PLOP3.LUT P2, PT, PT, PT, PT, 0x8, 0x80 ;  /* 0x000000000080781c */ /* 0x000fc40003f4e170 */
[----:B------:R-:W-:Y:S02]  /*0160*/  @P1 LOP3.LUT R32, R32, 0x40000000, RZ, 0xfc, !PT ;  /* 0x4000000020201812 */ /* 0x000fe400078efcff */
[----:B------:R-:W-:Y:S02]  /*0170*/  PLOP3.LUT P1, PT, PT, PT, PT, 0x8, 0x80 ;  /* 0x000000000080781c */ /* 0x000fe40003f2e170 */
[----:B------:R-:W-:Y:S02]  /*0180*/  LOP3.LUT R32, R32, 0xdfffffff, RZ, 0xc0, !PT ;  /* 0xdfffffff20207812 */ /* 0x000fe400078ec0ff */
[----:B------:R-:W-:Y:S02]  /*0190*/  PLOP3.LUT P5, PT, PT, PT, PT, 0x8, 0x80 ;  /* 0x000000000080781c */ /* 0x000fe40003fae170 */
[----:B------:R-:W-:Y:S02]  /*01a0*/  @P3 LOP3.LUT R32, R32, 0x20000000, RZ, 0xfc, !PT ;  /* 0x2000000020203812 */ /* 0x000fe400078efcff */
[----:B------:R-:W-:-:S02]  /*01b0*/  PLOP3.LUT P3, PT, PT, PT, PT, 0x8, 0x80 ;  /* 0x000000000080781c */ /* 0x000fc40003f6e170 */
[----:B------:R-:W-:-:S04]  /*01c0*/  LOP3.LUT R32, R32, 0xefffffff, RZ, 0xc0, !PT ;  /* 0xefffffff20207812 */ /* 0x000fc800078ec0ff */
[----:B------:R-:W-:Y:S02]  /*01d0*/  @P0 LOP3.LUT R32, R32, 0x10000000, RZ, 0xfc, !PT ;  /* 0x1000000020200812 */ /* 0x000fe400078efcff */
[----:B------:R-:W-:Y:S02]  /*01e0*/  PLOP3.LUT P0, PT, PT, PT, PT, 0x8, 0x80 ;  /* 0x000000000080781c */ /* 0x000fe40003f0e170 */
        /* <DEDUP_REMOVED lines=32> */
[----:B0-----:R-:W-:Y:S02]  /*03f0*/  ISETP.GE.AND P3, PT, R0, 0x1, PT ;  /* 0x000000010000780c */ /* 0x001fe40003f66270 */
[----:B------:R-:W-:-:S04]  /*0400*/  LOP3.LUT R32, R32, 0xfffdffff, RZ, 0xc0, !PT ;  /* 0xfffdffff20207812 */ /* 0x000fc800078ec0ff */
[----:B------:R-:W-:-:S04]  /*0410*/  @P6 LOP3.LUT R32, R32, 0x20000, RZ, 0xfc, !PT ;  /* 0x0002000020206812 */ /* 0x000fc800078efcff */
[----:B------:R-:W-:-:S04]  /*0420*/  LOP3.LUT R32, R32, 0xfffeffff, RZ, 0xc0, !PT ;  /* 0xfffeffff20207812 */ /* 0x000fc800078ec0ff */
[----:B------:R-:W-:Y:S01]  /*0430*/  @P4 LOP3.LUT R32, R32, 0x10000, RZ, 0xfc, !PT ;  /* 0x0001000020204812 */ /* 0x000fe200078efcff */
[----:B-1----:R-:W-:Y:S06]  /*0440*/  @!P3 BRA `(.L_x_0) ;  /* 0x0000025000d8b947 */ /* 0x002fec0003800000 */
[----:B------:R-:W0:Y:S01]  /*0450*/  S2R R2, SR_TID.Y ;  /* 0x0000000000027919 */ /* 0x000e220000002200 */
[----:B------:R-:W1:Y:S01]  /*0460*/  S2UR UR11, SR_CTAID.Y ;  /* 0x00000000000b79c3 */ /* 0x000e620000002600 */
[----:B------:R-:W2:Y:S01]  /*0470*/  LDCU UR10, c[0x0][0x39c] ;  /* 0x00007380ff0a77ac */ /* 0x000ea20008000800 */
[----:B------:R-:W-:Y:S01]  /*0480*/  PLOP3.LUT P2, PT, PT, PT, PT, 0x8, 0x80 ;  /* 0x000000000080781c */ /* 0x000fe20003f4e170 */
[----:B------:R-:W0:Y:S01]  /*0490*/  S2R R31, SR_TID.X ;  /* 0x00000000001f7919 */ /* 0x000e220000002100 */
[----:B------:R-:W-:Y:S01]  /*04a0*/  UMOV UR4, 0x400 ;  /* 0x0000040000047882 */ /* 0x000fe20000000000 */
[----:B------:R-:W-:Y:S01]  /*04b0*/  UMOV UR6, 0x10 ;  /* 0x0000001000067882 */ /* 0x000fe20000000000 */
[----:B------:R-:W3:Y:S02]  /*04c0*/  S2R R14, SR_CTAID.X ;  /* 0x00000000000e7919 */ /* 0x000ee40000002500 */
[----:B------:R-:W4:Y:S01]  /*04d0*/  S2UR UR7, SR_CgaCtaId ;  /* 0x00000000000779c3 */ /* 0x000f220000008800 */
[----:B------:R-:W-:Y:S01]  /*04e0*/  UIADD3 UR5, UPT, UPT, UR4, 0xc00, URZ ;  /* 0x00000c0004057890 */ /* 0x000fe2000fffe0ff */
[----:B------:R-:W0:Y:S01]  /*04f0*/  LDCU UR14, c[0x0][0x398] ;  /* 0x00007300ff0e77ac */ /* 0x000e220008000800 */
[----:B------:R-:W0:Y:S01]  /*0500*/  LDCU UR16, c[0x0][0x3a0] ;  /* 0x00007400ff1077ac */ /* 0x000e220008000800 */
[----:B------:R-:W0:Y:S01]  /*0510*/  LDCU UR15, c[0x0][0x39c] ;  /* 0x00007380ff0f77ac */ /* 0x000e220008000800 */
[----:B------:R-:W0:Y:S01]  /*0520*/  LDCU.64 UR12, c[0x0][0x388] ;  /* 0x00007100ff0c77ac */ /* 0x000e220008000a00 */
[----:B-1----:R-:W-:Y:S01]  /*0530*/  IMAD.U32 R29, RZ, RZ, UR11 ;  /* 0x0000000bff1d7e24 */ /* 0x002fe2000f8e00ff */
[----:B----4-:R-:W-:-:S02]  /*0540*/  ULEA UR5, UR7, UR5, 0x18 ;  /* 0x0000000507057291 */ /* 0x010fc4000f8ec0ff */
[----:B------:R-:W-:Y:S01]  /*0550*/  ULEA UR4, UR7, UR4, 0x18 ;  /* 0x0000000407047291 */ /* 0x000fe2000f8ec0ff */
[----:B0-----:R-:W-:Y:S02]  /*0560*/  IMAD R3, R2, 0x10, R31 ;  /* 0x0000001002037824 */ /* 0x001fe400078e021f */
[----:B---3--:R-:W-:-:S03]  /*0570*/  IMAD.SHL.U32 R14, R14, 0x40, RZ ;  /* 0x000000400e0e7824 */ /* 0x008fc600078e00ff */
[--C-:B------:R-:W-:Y:S02]  /*0580*/  SHF.R.U32.HI R30, RZ, 0x6, R3.reuse ;  /* 0x00000006ff1e7819 */ /* 0x100fe40000011603 */
[C---:B------:R-:W-:Y:S02]  /*0590*/  LOP3.LUT R20, R3.reuse, 0x3f, RZ, 0xc0, !PT ;  /* 0x0000003f03147812 */ /* 0x040fe400078ec0ff */
[----:B------:R-:W-:Y:S01]  /*05a0*/  SHF.R.U32.HI R4, RZ, 0x5, R3 ;  /* 0x00000005ff047819 */ /* 0x000fe20000011603 */
[C---:B------:R-:W-:Y:S01]  /*05b0*/  VIADD R15, R30.reuse, 0x8 ;  /* 0x000000081e0f7836 */ /* 0x040fe20000000000 */
[C---:B------:R-:W-:Y:S01]  /*05c0*/  LOP3.LUT R5, R3.reuse, 0x7fc0, RZ, 0xc0, !PT ;  /* 0x00007fc003057812 */ /* 0x040fe200078ec0ff */
[----:B------:R-:W-:Y:S01]  /*05d0*/  VIADD R11, R30, 0x10 ;  /* 0x000000101e0b7836 */ /* 0x000fe20000000000 */
[----:B------:R-:W-:Y:S01]  /*05e0*/  LOP3.LUT R16, R3, 0x1f, RZ, 0xc0, !PT ;  /* 0x0000001f03107812 */ /* 0x000fe200078ec0ff */
[----:B--2---:R-:W-:Y:S01]  /*05f0*/  IMAD R15, R15, UR10, R14 ;  /* 0x0000000a0f0f7c24 */ /* 0x004fe2000f8e020e */
[----:B------:R-:W-:Y:S01]  /*0600*/  IADD3 R28, PT, PT, R5, UR5, R20 ;  /* 0x00000005051c7c10 */ /* 0x000fe2000fffe014 */
[----:B------:R-:W-:-:S02]  /*0610*/  IMAD R11, R11, UR10, R14 ;  /* 0x0000000a0b0b7c24 */ /* 0x000fc4000f8e020e */
[----:B------:R-:W-:Y:S02]  /*0620*/  IMAD.IADD R21, R20, 0x1, R15 ;  /* 0x0000000114157824 */ /* 0x000fe400078e020f */
[----:B------:R-:W-:Y:S02]  /*0630*/  VIADD R9, R30, 0x14 ;  /* 0x000000141e097836 */ /* 0x000fe40000000000 */
[----:B------:R-:W-:Y:S02]  /*0640*/  IMAD R15, R29, 0x60, R4 ;  /* 0x000000601d0f7824 */ /* 0x000fe400078e0204 */
[----:B------:R-:W-:Y:S02]  /*0650*/  IMAD.IADD R23, R20, 0x1, R11 ;  /* 0x0000000114177824 */ /* 0x000fe400078e020b */
[----:B------:R-:W-:Y:S02]  /*0660*/  VIADD R5, R30, 0x1c ;  /* 0x0000001c1e057836 */ /* 0x000fe40000000000 */
[----:B------:R-:W-:-:S02]  /*0670*/  IMAD R9, R9, UR10, R14 ;  /* 0x0000000a09097c24 */ /* 0x000fc4000f8e020e */
[C---:B------:R-:W-:Y:S02]  /*0680*/  VIADD R11, R15.reuse, 0x58 ;  /* 0x000000580f0b7836 */ /* 0x040fe40000000000 */
[C---:B------:R-:W-:Y:S02]  /*0690*/  VIADD R7, R30.reuse, 0x18 ;  /* 0x000000181e077836 */ /* 0x040fe40000000000 */
[C---:B------:R-:W-:Y:S02]  /*06a0*/  VIADD R13, R30.reuse, 0xc ;  /* 0x0000000c1e0d7836 */ /* 0x040fe40000000000 */
[----:B------:R-:W-:Y:S02]  /*06b0*/  VIADD R17, R30, 0x4 ;  /* 0x000000041e117836 */ /* 0x000fe40000000000 */
[----:B------:R-:W-:Y:S02]  /*06c0*/  IMAD R15, R15, R0, R16 ;  /* 0x000000000f0f7224 */ /* 0x000fe400078e0210 */
[----:B------:R-:W-:-:S02]  /*06d0*/  IMAD R5, R5, UR10, R14 ;  /* 0x0000000a05057c24 */ /* 0x000fc4000f8e020e */
[----:B------:R-:W-:Y:S02]  /*06e0*/  IMAD.IADD R24, R20, 0x1, R9 ;  /* 0x0000000114187824 */ /* 0x000fe400078e0209 */
[--C-:B------:R-:W-:Y:S02]  /*06f0*/  IMAD R27, R30, UR10, R14.reuse ;  /* 0x0000000a1e1b7c24 */ /* 0x100fe4000f8e020e */
[--C-:B------:R-:W-:Y:S02]  /*0700*/  IMAD R7, R7, UR10, R14.reuse ;  /* 0x0000000a07077c24 */ /* 0x100fe4000f8e020e */
[--C-:B------:R-:W-:Y:S02]  /*0710*/  IMAD R13, R13, UR10, R14.reuse ;  /* 0x0000000a0d0d7c24 */ /* 0x100fe4000f8e020e */
[----:B------:R-:W-:Y:S01]  /*0720*/  IMAD R17, R17, UR10, R14 ;  /* 0x0000000a11117c24 */ /* 0x000fe2000f8e020e */
[----:B------:R-:W-:Y:S01]  /*0730*/  LOP3.LUT R14, R14, 0x3f, R3, 0xf8, !PT ;  /* 0x0000003f0e0e7812 */ /* 0x000fe200078ef803 */
[----:B------:R-:W-:Y:S01]  /*0740*/  IMAD R9, R0, 0x20, R15 ;  /* 0x0000002000097824 */ /* 0x000fe200078e020f */
[----:B------:R-:W-:Y:S01]  /*0750*/  LOP3.LUT R3, R3, 0x7fe0, RZ, 0xc0, !PT ;  /* 0x00007fe003037812 */ /* 0x000fe200078ec0ff */
[----:B------:R-:W-:Y:S01]  /*0760*/  IMAD.IADD R26, R20, 0x1, R5 ;  /* 0x00000001141a7824 */ /* 0x000fe200078e0205 */
[----:B------:R-:W0:Y:S01]  /*0770*/  LDCU.64 UR10, c[0x0][0x380] ;  /* 0x00007000ff0a77ac */ /* 0x000e220008000a00 */
[C-C-:B------:R-:W-:Y:S01]  /*0780*/  IMAD R10, R0.reuse, 0x40, R15.reuse ;  /* 0x00000040000a7824 */ /* 0x140fe200078e020f */
[----:B------:R-:W-:Y:S01]  /*0790*/  IADD3 R12, PT, PT, R3, UR4, R16 ;  /* 0x00000004030c7c10 */ /* 0x000fe2000fffe010 */
[----:B------:R-:W-:-:S02]  /*07a0*/  IMAD R8, R0, 0x10, R15 ;  /* 0x0000001000087824 */ /* 0x000fc400078e020f */
[----:B------:R-:W-:Y:S02]  /*07b0*/  IMAD R5, R0, 0x10, R9 ;  /* 0x0000001000057824 */ /* 0x000fe400078e0209 */
[C---:B------:R-:W-:Y:S02]  /*07c0*/  IMAD.IADD R27, R20.reuse, 0x1, R27 ;  /* 0x00000001141b7824 */ /* 0x040fe400078e021b */
[C---:B------:R-:W-:Y:S02]  /*07d0*/  IMAD.IADD R25, R20.reuse, 0x1, R7 ;  /* 0x0000000114197824 */ /* 0x040fe400078e0207 */
[----:B------:R-:W-:Y:S01]  /*07e0*/  IMAD.IADD R22, R20, 0x1, R13 ;  /* 0x0000000114167824 */ /* 0x000fe200078e020d */
[----:B------:R-:W-:Y:S01]  /*07f0*/  LEA R13, R2, UR4, 0x5 ;  /* 0x00000004020d7c11 */ /* 0x000fe2000f8e28ff */
[----:B------:R-:W-:Y:S02]  /*0800*/  IMAD.IADD R20, R20, 0x1, R17 ;  /* 0x0000000114147824 */ /* 0x000fe400078e0211 */
[----:B------:R-:W-:-:S02]  /*0810*/  VIADD R17, R0, 0xffffffe0 ;  /* 0xffffffe000117836 */ /* 0x000fc40000000000 */
[----:B------:R-:W-:Y:S02]  /*0820*/  IMAD R11, R11, R0, R16 ;  /* 0x000000000b0b7224 */ /* 0x000fe400078e0210 */
[C---:B------:R-:W-:Y:S02]  /*0830*/  IMAD R7, R0.reuse, 0x8, R15 ;  /* 0x0000000800077824 */ /* 0x040fe400078e020f */
[C-C-:B------:R-:W-:Y:S02]  /*0840*/  IMAD R6, R0.reuse, 0x10, R10.reuse ;  /* 0x0000001000067824 */ /* 0x140fe400078e020a */
[C---:B------:R-:W-:Y:S02]  /*0850*/  IMAD R4, R0.reuse, 0x8, R10 ;  /* 0x0000000800047824 */ /* 0x040fe400078e020a */
[C---:B------:R-:W-:Y:S02]  /*0860*/  IMAD R3, R0.reuse, 0x8, R9 ;  /* 0x0000000800037824 */ /* 0x040fe400078e0209 */
[----:B------:R-:W-:-:S02]  /*0870*/  IMAD R2, R0, 0x8, R8 ;  /* 0x0000000800027824 */ /* 0x000fc400078e0208 */
[----:B0-----:R-:W-:-:S07]  /*0880*/  IMAD R0, R0, 0x8, R5 ;  /* 0x0000000800007824 */ /* 0x001fce00078e0205 */
.L_x_2382:
[----:B------:R-:W0:Y:S01]  /*0890*/  LDCU UR4, c[0x0][0x374] ;  /* 0x00006e80ff0477ac */ /* 0x000e220008000800 */
[----:B------:R-:W-:Y:S02]  /*08a0*/  UIADD3 UR7, UPT, UPT, UR6, -0x10, URZ ;  /* 0xfffffff006077890 */ /* 0x000fe4000fffe0ff */
[----:B0-----:R-:W-:-:S06]  /*08b0*/  UIADD3 UR4, UPT, UPT, UR4, -0x1, URZ ;  /* 0xffffffff04047890 */ /* 0x001fcc000fffe0ff */
[----:B------:R-:W-:-:S04]  /*08c0*/  ISETP.NE.AND P3, PT, R29, UR4, PT ;  /* 0x000000041d007c0c */ /* 0x000fc8000bf65270 */
[----:B------:R-:W-:-:S13]  /*08d0*/  ISETP.LT.OR P3, PT, R17, UR7, !P3 ;  /* 0x0000000711007c0c */ /* 0x000fda000df61670 */
[----:B-1----:R-:W0:Y:S02]  /*08e0*/  @!P3 LDC.64 R18, c[0x0][0x380] ;  /* 0x0000e000ff12bb82 */ /* 0x002e240000000a00 */
[----:B0-----:R-:W-:-:S05]  /*08f0*/  @!P3 IADD3 R18, P4, PT, R15, R18, RZ ;  /* 0x000000120f12b210 */ /* 0x001fca0007f9e0ff */
[----:B------:R-:W-:-:S06]  /*0900*/  @!P3 IMAD.X R19, RZ, RZ, R19, P4 ;  /* 0x000000ffff13b224 */ /* 0x000fcc00020e0613 */
[----:B------:R0:W5:Y:S01]  /*0910*/  @!P3 LDG.E.U8.CONSTANT R19, desc[UR8][R18.64] ;  /* 0x000000081213b981 */ /* 0x000162000c1e9100 */
[----:B------:R-:W-:Y:S05]  /*0920*/  @!P3 BRA `(.L_x_1) ;  /* 0x000000000038b947 */ /* 0x000fea0003800000 */
[----:B0-----:R-:W0:Y:S01]  /*0930*/  S2R R18, SR_TID.Y ;  /* 0x0000000000127919 */ /* 0x001e220000002200 */
[----:B------:R-:W-:Y:S01]  /*0940*/  ISETP.GE.AND P3, PT, R16, UR16, PT ;  /* 0x0000001010007c0c */ /* 0x000fe2000bf66270 */
[----:B------:R-:W-:Y:S01]  /*0950*/  BSSY.RECONVERGENT B0, `(.L_x_1) ;  /* 0x000000b000007945 */ /* 0x000fe20003800200 */
[----:B-----5:R-:W0:Y:S02]  /*0960*/  S2R R19, SR_TID.X ;  /* 0x0000000000137919 */ /* 0x020e240000002100 */
[--C-:B0-----:R-:W-:Y:S01]  /*0970*/  IMAD R18, R18, 0x10, R19.reuse ;  /* 0x0000001012127824 */ /* 0x101fe200078e0213 */
[----:B------:R-:W-:-:S04]  /*0980*/  PRMT R19, RZ, 0x7610, R19 ;  /* 0x00007610ff137816 */ /* 0x000fc80000000013 */
[----:B------:R-:W-:-:S05]  /*0990*/  SHF.R.U32.HI R18, RZ, 0x5, R18 ;  /* 0x00000005ff127819 */ /* 0x000fca0000011612 */
[----:B------:R-:W-:-:S05]  /*09a0*/  IMAD R18, R29, 0x60, R18 ;  /* 0x000000601d127824 */ /* 0x000fca00078e0212 */
[----:B------:R-:W-:-:S13]  /*09b0*/  ISETP.GE.OR P3, PT, R18, UR14, P3 ;  /* 0x0000000e12007c0c */ /* 0x000fda0009f66670 */
[----:B------:R-:W-:Y:S05]  /*09c0*/  @P3 BRA `(.L_x_2) ;  /* 0x00000000000c3947 */ /* 0x000fea0003800000 */
[----:B------:R-:W-:-:S05]  /*09d0*/  IADD3 R18, P3, PT, R15, UR10, RZ ;  /* 0x0000000a0f127c10 */ /* 0x000fca000ff7e0ff */
[----:B------:R-:W-:-:S06]  /*09e0*/  IMAD.X R19, RZ, RZ, UR11, P3 ;  /* 0x0000000bff137e24 */ /* 0x000fcc00098e06ff */
[----:B------:R0:W5:Y:S02]  /*09f0*/  LDG.E.U8.CONSTANT R19, desc[UR8][R18.64] ;  /* 0x0000000812137981 */ /* 0x000164000c1e9100 */
.L_x_2:
[----:B------:R-:W-:Y:S05]  /*0a00*/  BSYNC.RECONVERGENT B0 ;  /* 0x0000000000007941 */ /* 0x000fea0003800200 */
.L_x_1:
[----:B------:R-:W1:Y:S01]  /*0a10*/  S2R R29, SR_CTAID.Y ;  /* 0x00000000001d7919 */ /* 0x000e620000002600 */
[----:B------:R-:W2:Y:S01]  /*0a20*/  LDCU UR4, c[0x0][0x374] ;  /* 0x00006e80ff0477ac */ /* 0x000ea20008000800 */
[----:B-----5:R3:W-:Y:S01]  /*0a30*/  STS.U8 [R12], R19 ;  /* 0x000000130c007388 */ /* 0x0207e20000000000 */
[----:B--2---:R-:W-:-:S06]  /*0a40*/  UIADD3 UR4, UPT, UPT, UR4, -0x1, URZ ;  /* 0xffffffff04047890 */ /* 0x004fcc000fffe0ff */
[----:B-1----:R-:W-:-:S04]  /*0a50*/  ISETP.NE.AND P3, PT, R29, UR4, PT ;  /* 0x000000041d007c0c */ /* 0x002fc8000bf65270 */
[----:B------:R-:W-:-:S13]  /*0a60*/  ISETP.LT.OR P3, PT, R17, UR7, !P3 ;  /* 0x0000000711007c0c */ /* 0x000fda000df61670 */
[----:B---3--:R-:W-:Y:S05]  /*0a70*/  @P3 BRA `(.L_x_3) ;  /* 0x0000000000143947 */ /* 0x008fea0003800000 */
[----:B0-----:R-:W-:-:S05]  /*0a80*/  IADD3 R18, P3, PT, R7, UR10, RZ ;  /* 0x0000000a07127c10 */ /* 0x001fca000ff7e0ff */
[----:B------:R-:W-:-:S06]  /*0a90*/  IMAD.X R19, RZ, RZ, UR11, P3 ;  /* 0x0000000bff137e24 */ /* 0x000fcc00098e06ff */
[----:B------:R-:W2:Y:S04]  /*0aa0*/  LDG.E.U8.CONSTANT R19, desc[UR8][R18.64] ;  /* 0x0000000812137981 */ /* 0x000ea8000c1e9100 */
[----:B--2---:R2:W-:Y:S01]  /*0ab0*/  STS.U8 [R12+0x100], R19 ;  /* 0x000100130c007388 */ /* 0x0045e20000000000 */
[----:B------:R-:W-:Y:S05]  /*0ac0*/  BRA `(.L_x_4) ;  /* 0x0000000000407947 */ /* 0x000fea0003800000 */
.L_x_3:
[----:B0-----:R-:W0:Y:S01]  /*0ad0*/  S2R R18, SR_TID.Y ;  /* 0x0000000000127919 */ /* 0x001e220000002200 */
[----:B------:R-:W-:Y:S01]  /*0ae0*/  ISETP.GE.AND P3, PT, R16, UR16, PT ;  /* 0x0000001010007c0c */ /* 0x000fe2000bf66270 */
[----:B------:R-:W-:Y:S01]  /*0af0*/  BSSY.RECONVERGENT B0, `(.L_x_5) ;  /* 0x000000c000007945 */ /* 0x000fe20003800200 */
[----:B------:R-:W0:Y:S02]  /*0b00*/  S2R R19, SR_TID.X ;  /* 0x0000000000137919 */ /* 0x000e240000002100 */
[--C-:B0-----:R-:W-:Y:S01]  /*0b10*/  IMAD R18, R18, 0x10, R19.reuse ;  /* 0x0000001012127824 */ /* 0x101fe200078e0213 */
[----:B------:R-:W-:-:S04]  /*0b20*/  PRMT R19, RZ, 0x7610, R19 ;  /* 0x00007610ff137816 */ /* 0x000fc80000000013 */
[----:B------:R-:W-:-:S05]  /*0b30*/  SHF.R.U32.HI R18, RZ, 0x5, R18 ;  /* 0x00000005ff127819 */ /* 0x000fca0000011612 */
[----:B------:R-:W-:-:S04]  /*0b40*/  IMAD R18, R29, 0x60, R18 ;  /* 0x000000601d127824 */ /* 0x000fc800078e0212 */
[----:B------:R-:W-:-:S05]  /*0b50*/  VIADD R18, R18, 0x8 ;  /* 0x0000000812127836 */ /* 0x000fca0000000000 */
[----:B------:R-:W-:-:S13]  /*0b60*/  ISETP.GE.OR P3, PT, R18, UR14, P3 ;  /* 0x0000000e12007c0c */ /* 0x000fda0009f66670 */
[----:B------:R-:W-:Y:S05]  /*0b70*/  @P3 BRA `(.L_x_6) ;  /* 0x00000000000c3947 */ /* 0x000fea0003800000 */
[----:B------:R-:W-:-:S05]  /*0b80*/  IADD3 R18, P3, PT, R7, UR10, RZ ;  /* 0x0000000a07127c10 */ /* 0x000fca000ff7e0ff */
[----:B------:R-:W-:-:S06]  /*0b90*/  IMAD.X R19, RZ, RZ, UR11, P3 ;  /* 0x0000000bff137e24 */ /* 0x000fcc00098e06ff */
[----:B------:R0:W5:Y:S02]  /*0ba0*/  LDG.E.U8.CONSTANT R19, desc[UR8][R18.64] ;  /* 0x0000000812137981 */ /* 0x000164000c1e9100 */
.L_x_6:
[----:B------:R-:W-:Y:S05]  /*0bb0*/  BSYNC.RECONVERGENT B0 ;  /* 0x0000000000007941 */ /* 0x000fea0003800200 */
.L_x_5:
[----:B-----5:R1:W-:Y:S02]  /*0bc0*/  STS.U8 [R12+0x100], R19 ;  /* 0x000100130c007388 */ /* 0x0203e40000000000 */
.L_x_4:
[----:B------:R-:W3:Y:S02]  /*0bd0*/  LDCU UR4, c[0x0][0x374] ;  /* 0x00006e80ff0477ac */ /* 0x000ee40008000800 */
[----:B---3--:R-:W-:-:S06]  /*0be0*/  UIADD3 UR4, UPT, UPT, UR4, -0x1, URZ ;  /* 0xffffffff04047890 */ /* 0x008fcc000fffe0ff */
[----:B------:R-:W-:-:S04]  /*0bf0*/  ISETP.NE.AND P3, PT, R29, UR4, PT ;  /* 0x000000041d007c0c */ /* 0x000fc8000bf65270 */
[----:B------:R-:W-:-:S13]  /*0c00*/  ISETP.LT.OR P3, PT, R17, UR7, !P3 ;  /* 0x0000000711007c0c */ /* 0x000fda000df61670 */
[----:B------:R-:W-:Y:S05]  /*0c10*/  @P3 BRA `(.L_x_7) ;  /* 0x0000000000143947 */ /* 0x000fea0003800000 */
[----:B0-----:R-:W-:-:S05]  /*0c20*/  IADD3 R18, P3, PT, R8, UR10, RZ ;  /* 0x0000000a08127c10 */ /* 0x001fca000ff7e0ff */
[----:B-12---:R-:W-:-:S06]  /*0c30*/  IMAD.X R19, RZ, RZ, UR11, P3 ;  /* 0x0000000bff137e24 */ /* 0x006fcc00098e06ff */
[----:B------:R-:W2:Y:S04]  /*0c40*/  LDG.E.U8.CONSTANT R19, desc[UR8][R18.64] ;  /* 0x0000000812137981 */ /* 0x000ea8000c1e9100 */
[----:B--2---:R2:W-:Y:S01]  /*0c50*/  STS.U8 [R12+0x200], R19 ;  /* 0x000200130c007388 */ /* 0x0045e20000000000 */
[----:B------:R-:W-:Y:S05]  /*0c60*/  BRA `(.L_x_8) ;  /* 0x0000000000407947 */ /* 0x000fea0003800000 */
.L_x_7:
[----:B0-----:R-:W0:Y:S01]  /*0c70*/  S2R R18, SR_TID.Y ;  /* 0x0000000000127919 */ /* 0x001e220000002200 */
[----:B------:R-:W-:Y:S01]  /*0c80*/  ISETP.GE.AND P3, PT, R16, UR16, PT ;  /* 0x0000001010007c0c */ /* 0x000fe2000bf66270 */
[----:B------:R-:W-:Y:S01]  /*0c90*/  BSSY.RECONVERGENT B0, `(.L_x_9) ;  /* 0x000000c000007945 */ /* 0x000fe20003800200 */
[----:B-12---:R-:W0:Y:S02]  /*0ca0*/  S2R R19, SR_TID.X ;  /* 0x0000000000137919 */ /* 0x006e240000002100 */
        /* <DEDUP_REMOVED lines=10> */
.L_x_10:
[----:B------:R-:W-:Y:S05]  /*0d50*/  BSYNC.RECONVERGENT B0 ;  /* 0x0000000000007941 */ /* 0x000fea0003800200 */
.L_x_9:
[----:B-----5:R1:W-:Y:S02]  /*0d60*/  STS.U8 [R12+0x200], R19 ;  /* 0x000200130c007388 */ /* 0x0203e40000000000 */
.L_x_8:
        /* <DEDUP_REMOVED lines=10> */
.L_x_11:
        /* <DEDUP_REMOVED lines=14> */
.L_x_14:
[----:B------:R-:W-:Y:S05]  /*0ef0*/  BSYNC.RECONVERGENT B0 ;  /* 0x0000000000007941 */ /* 0x000fea0003800200 */
.L_x_13:
[----:B-----5:R1:W-:Y:S02]  /*0f00*/  STS.U8 [R12+0x300], R19 ;  /* 0x000300130c007388 */ /* 0x0203e40000000000 */
.L_x_12:
[----:B------:R-:W2:Y:S02]  /*0f10*/  LDCU UR4, c[0x0][0x374] ;  /* 0x00006e80ff0477ac */ /* 0x000ea40008000800 */
[----:B--2---:R-:W-:-:S06]  /*0f20*/  UIADD3 UR4, UPT, UPT, UR4, -0x1, URZ ;  /* 0xffffffff04047890 */ /* 0x004fcc000fffe0ff */
[----:B------:R-:W-:-:S04]  /*0f30*/  ISETP.NE.AND P3, PT, R29, UR4, PT ;  /* 0x000000041d007c0c */ /* 0x000fc8000bf65270 */
[----:B------:R-:W-:-:S13]  /*0f40*/  ISETP.LT.OR P3, PT, R17, UR7, !P3 ;  /* 0x0000000711007c0c */ /* 0x000fda000df61670 */
[----:B------:R-:W-:Y:S05]  /*0f50*/  @P3 BRA `(.L_x_15) ;  /* 0x0000000000143947 */ /* 0x000fea0003800000 */
[----:B0-----:R-:W-:-:S05]  /*0f60*/  IADD3 R18, P3, PT, R9, UR10, RZ ;  /* 0x0000000a09127c10 */ /* 0x001fca000ff7e0ff */
[----:B-1----:R-:W-:-:S06]  /*0f70*/  IMAD.X R19, RZ, RZ, UR11, P3 ;  /* 0x0000000bff137e24 */ /* 0x002fcc00098e06ff */
[----:B------:R-:W2:Y:S04]  /*0f80*/  LDG.E.U8.CONSTANT R19, desc[UR8][R18.64] ;  /* 0x0000000812137981 */ /* 0x000ea8000c1e9100 */
[----:B--2---:R2:W-:Y:S01]  /*0f90*/  STS.U8 [R12+0x400], R19 ;  /* 0x000400130c007388 */ /* 0x0045e20000000000 */
[----:B------:R-:W-:Y:S05]  /*0fa0*/  BRA `(.L_x_16) ;  /* 0x0000000000407947 */ /* 0x000fea0003800000 */
.L_x_15:
[----:B0-----:R-:W0:Y:S01]  /*0fb0*/  S2R R18, SR_TID.Y ;  /* 0x0000000000127919 */ /* 0x001e220000002200 */
[----:B------:R-:W-:Y:S01]  /*0fc0*/  ISETP.GE.AND P3, PT, R16, UR16, PT ;  /* 0x0000001010007c0c */ /* 0x000fe2000bf66270 */
[----:B------:R-:W-:Y:S01]  /*0fd0*/  BSSY.RECONVERGENT B0, `(.L_x_17) ;  /* 0x000000c000007945 */ /* 0x000fe20003800200 */
[----:B-1----:R-:W0:Y:S02]  /*0fe0*/  S2R R19, SR_TID.X ;  /* 0x0000000000137919 */ /* 0x002e240000002100 */
        /* <DEDUP_REMOVED lines=10> */
.L_x_18:
[----:B------:R-:W-:Y:S05]  /*1090*/  BSYNC.RECONVERGENT B0 ;  /* 0x0000000000007941 */ /* 0x000fea0003800200 */
.L_x_17:
[----:B-----5:R1:W-:Y:S02]  /*10a0*/  STS.U8 [R12+0x400], R19 ;  /* 0x000400130c007388 */ /* 0x0203e40000000000 */
.L_x_16:
        /* <DEDUP_REMOVED lines=10> */
.L_x_19:
        /* <DEDUP_REMOVED lines=14> */
.L_x_22:
[----:B------:R-:W-:Y:S05]  /*1230*/  BSYNC.RECONVERGENT B0 ;  /* 0x0000000000007941 */ /* 0x000fea0003800200 */
.L_x_21:
[----:B-----5:R1:W-:Y:S02]  /*1240*/  STS.U8 [R12+0x500], R19 ;  /* 0x000500130c007388 */ /* 0x0203e40000000000 */
.L_x_20:
        /* <DEDUP_REMOVED lines=10> */
.L_x_23:
        /* <DEDUP_REMOVED lines=14> */
.L_x_26:
[----:B------:R-:W-:Y:S05]  /*13d0*/  BSYNC.RECONVERGENT B0 ;  /* 0x0000000000007941 */ /* 0x000fea0003800200 */
.L_x_25:
[----:B-----5:R1:W-:Y:S02]  /*13e0*/  STS.U8 [R12+0x600], R19 ;  /* 0x000600130c007388 */ /* 0x0203e40000000000 */
.L_x_24:
        /* <DEDUP_REMOVED lines=10> */
.L_x_27:
        /* <DEDUP_REMOVED lines=14> */
.L_x_30:
[----:B------:R-:W-:Y:S05]  /*1570*/  BSYNC.RECONVERGENT B0 ;  /* 0x0000000000007941 */ /* 0x000fea0003800200 */
.L_x_29:
[----:B-----5:R1:W-:Y:S02]  /*1580*/  STS.U8 [R12+0x700], R19 ;  /* 0x000700130c007388 */ /* 0x0203e40000000000 */
.L_x_28:
        /* <DEDUP_REMOVED lines=10> */
.L_x_31:
        /* <DEDUP_REMOVED lines=14> */
.L_x_34:
[----:B------:R-:W-:Y:S05]  /*1710*/  BSYNC.RECONVERGENT B0 ;  /* 0x0000000000007941 */ /* 0x000fea0003800200 */
.L_x_33:
[----:B-----5:R1:W-:Y:S02]  /*1720*/  STS.U8 [R12+0x800], R19 ;  /* 0x000800130c007388 */ /* 0x0203e40000000000 */
.L_x_32:
        /* <DEDUP_REMOVED lines=10> */
.L_x_35:
        /* <DEDUP_REMOVED lines=14> */
.L_x_38:
[----:B------:R-:W-:Y:S05]  /*18b0*/  BSYNC.RECONVERGENT B0 ;  /* 0x0000000000007941 */ /* 0x000fea0003800200 */
.L_x_37:
[----:B-----5:R1:W-:Y:S02]  /*18c0*/  STS.U8 [R12+0x900], R19 ;  /* 0x000900130c007388 */ /* 0x0203e40000000000 */
.L_x_36:
        /* <DEDUP_REMOVED lines=10> */
.L_x_39:
        /* <DEDUP_REMOVED lines=14> */
.L_x_42:
[----:B------:R-:W-:Y:S05]  /*1a50*/  BSYNC.RECONVERGENT B0 ;  /* 0x0000000000007941 */ /* 0x000fea0003800200 */
.L_x_41:
[----:B-----5:R1:W-:Y:S02]  /*1a60*/  STS.U8 [R12+0xa00], R19 ;  /* 0x000a00130c007388 */ /* 0x0203e40000000000 */
.L_x_40:
        /* <DEDUP_REMOVED lines=10> */
.L_x_43:
        /* <DEDUP_REMOVED lines=14> */
.L_x_46:
[----:B------:R-:W-:Y:S05]  /*1bf0*/  BSYNC.RECONVERGENT B0 ;  /* 0x0000000000007941 */ /* 0x000fea0003800200 */
.L_x_45:
[----:B-----5:R1:W-:Y:S02]  /*1c00*/  STS.U8 [R12+0xb00], R19 ;  /* 0x000b00130c007388 */ /* 0x0203e40000000000 */
.L_x_44:
[----:B------:R-:W2:Y:S01]  /*1c10*/  S2R R34, SR_CTAID.X ;  /* 0x0000000000227919 */ /* 0x000ea20000002500 */
[----:B------:R-:W3:Y:S01]  /*1c20*/  LDCU UR4, c[0x0][0x370] ;  /* 0x00006e00ff0477ac */ /* 0x000ee20008000800 */
[----:B------:R-:W-:Y:S01]  /*1c30*/  ISETP.LT.AND P3, PT, R17, UR7, PT ;  /* 0x0000000711007c0c */ /* 0x000fe2000bf61270 */
[----:B------:R-:W-:Y:S01]  /*1c40*/  BSSY.RECONVERGENT B0, `(.L_x_47) ;  /* 0x000000f000007945 */ /* 0x000fe20003800200 */
[----:B---3--:R-:W-:-:S06]  /*1c50*/  UIADD3 UR4, UPT, UPT, UR4, -0x1, URZ ;  /* 0xffffffff04047890 */ /* 0x008fcc000fffe0ff */
[----:B--2---:R-:W-:-:S13]  /*1c60*/  ISETP.NE.AND P4, PT, R34, UR4, PT ;  /* 0x0000000422007c0c */ /* 0x004fda000bf85270 */
[----:B------:R-:W-:Y:S05]  /*1c70*/  @!P3 BRA P4, `(.L_x_48) ;  /* 0x000000000020b947 */ /* 0x000fea0002000000 */
[----:B------:R-:W-:Y:S02]  /*1c80*/  ISETP.GE.AND P3, PT, R14, UR15, PT ;  /* 0x0000000f0e007c0c */ /* 0x000fe4000bf66270 */
[----:B01----:R-:W-:Y:S02]  /*1c90*/  PRMT R19, RZ, 0x7610, R19 ;  /* 0x00007610ff137816 */ /* 0x003fe40000000013 */
[----:B------:R-:W-:-:S13]  /*1ca0*/  ISETP.GE.OR P3, PT, R30, UR16, P3 ;  /* 0x000000101e007c0c */ /* 0x000fda0009f66670 */
[----:B------:R-:W-:Y:S05]  /*1cb0*/  @P3 BRA `(.L_x_49) ;  /* 0x00000000001c3947 */ /* 0x000fea0003800000 */
[----:B------:R-:W-:-:S04]  /*1cc0*/  IADD3 R18, P3, PT, R27, UR12, RZ ;  /* 0x0000000c1b127c10 */ /* 0x000fc8000ff7e0ff */
[----:B------:R-:W-:-:S06]  /*1cd0*/  LEA.HI.X.SX32 R19, R27, UR13, 0x1, P3 ;  /* 0x0000000d1b137c11 */ /* 0x000fcc00098f0eff */
[----:B------:R1:W5:Y:S01]  /*1ce0*/  LDG.E.U8.CONSTANT R19, desc[UR8][R18.64] ;  /* 0x0000000812137981 */ /* 0x000362000c1e9100 */
[----:B------:R-:W-:Y:S05]  /*1cf0*/  BRA `(.L_x_49) ;  /* 0x00000000000c7947 */ /* 0x000fea0003800000 */
.L_x_48:
[----:B0-----:R-:W-:-:S04]  /*1d00*/  IADD3 R18, P3, PT, R27, UR12, RZ ;  /* 0x0000000c1b127c10 */ /* 0x001fc8000ff7e0ff */
[----:B-1----:R-:W-:-:S06]  /*1d10*/  LEA.HI.X.SX32 R19, R27, UR13, 0x1, P3 ;  /* 0x0000000d1b137c11 */ /* 0x002fcc00098f0eff */
[----:B------:R0:W5:Y:S03]  /*1d20*/  LDG.E.U8.CONSTANT R19, desc[UR8][R18.64] ;  /* 0x0000000812137981 */ /* 0x000166000c1e9100 */
.L_x_49:
[----:B------:R-:W-:Y:S05]  /*1d30*/  BSYNC.RECONVERGENT B0 ;  /* 0x0000000000007941 */ /* 0x000fea0003800200 */
.L_x_47:
[----:B------:R-:W2:Y:S01]  /*1d40*/  LDCU UR4, c[0x0][0x370] ;  /* 0x00006e00ff0477ac */ /* 0x000ea20008000800 */
[----:B-----5:R3:W-:Y:S01]  /*1d50*/  STS.U8 [R28], R19 ;  /* 0x000000131c007388 */ /* 0x0207e20000000000 */
[----:B------:R-:W-:Y:S01]  /*1d60*/  ISETP.LT.AND P3, PT, R17, UR7, PT ;  /* 0x0000000711007c0c */ /* 0x000fe2000bf61270 */
[----:B--2---:R-:W-:-:S06]  /*1d70*/  UIADD3 UR4, UPT, UPT, UR4, -0x1, URZ ;  /* 0xffffffff04047890 */ /* 0x004fcc000fffe0ff */
[----:B------:R-:W-:-:S13]  /*1d80*/  ISETP.EQ.OR P4, PT, R34, UR4, P3 ;  /* 0x0000000422007c0c */ /* 0x000fda0009f82670 */
[----:B---3--:R-:W-:Y:S05]  /*1d90*/  @P4 BRA `(.L_x_50) ;  /* 0x0000000000144947 */ /* 0x008fea0003800000 */
[----:B01----:R-:W-:-:S04]  /*1da0*/  IADD3 R18, P4, PT, R20, UR12, RZ ;  /* 0x0000000c14127c10 */ /* 0x003fc8000ff9e0ff */
[----:B------:R-:W-:-:S06]  /*1db0*/  LEA.HI.X.SX32 R19, R20, UR13, 0x1, P4 ;  /* 0x0000000d14137c11 */ /* 0x000fcc000a0f0eff */
[----:B------:R-:W2:Y:S04]  /*1dc0*/  LDG.E.U8.CONSTANT R19, desc[UR8][R18.64] ;  /* 0x0000000812137981 */ /* 0x000ea8000c1e9100 */
[----:B--2---:R0:W-:Y:S01]  /*1dd0*/  STS.U8 [R28+0x100], R19 ;  /* 0x000100131c007388 */ /* 0x0041e20000000000 */
[----:B------:R-:W-:Y:S05]  /*1de0*/  BRA `(.L_x_51) ;  /* 0x00000000002c7947 */ /* 0x000fea0003800000 */
.L_x_50:
[----:B01----:R-:W-:Y:S01]  /*1df0*/  VIADD R18, R30, 0x4 ;  /* 0x000000041e127836 */ /* 0x003fe20000000000 */
[----:B------:R-:W-:Y:S01]  /*1e00*/  ISETP.GE.AND P4, PT, R14, UR15, PT ;  /* 0x0000000f0e007c0c */ /* 0x000fe2000bf86270 */
[----:B------:R-:W-:Y:S01]  /*1e10*/  BSSY.RECONVERGENT B0, `(.L_x_52) ;  /* 0x0000007000007945 */ /* 0x000fe20003800200 */
[----:B------:R-:W-:Y:S02]  /*1e20*/  PRMT R19, RZ, 0x7610, R19 ;  /* 0x00007610ff137816 */ /* 0x000fe40000000013 */
[----:B------:R-:W-:-:S13]  /*1e30*/  ISETP.GE.OR P4, PT, R18, UR16, P4 ;  /* 0x0000001012007c0c */ /* 0x000fda000a786670 */
[----:B------:R-:W-:Y:S05]  /*1e40*/  @P4 BRA `(.L_x_53) ;  /* 0x00000000000c4947 */ /* 0x000fea0003800000 */
[----:B------:R-:W-:-:S04]  /*1e50*/  IADD3 R18, P4, PT, R20, UR12, RZ ;  /* 0x0000000c14127c10 */ /* 0x000fc8000ff9e0ff */
[----:B------:R-:W-:-:S06]  /*1e60*/  LEA.HI.X.SX32 R19, R20, UR13, 0x1, P4 ;  /* 0x0000000d14137c11 */ /* 0x000fcc000a0f0eff */
[----:B------:R0:W5:Y:S03]  /*1e70*/  LDG.E.U8.CONSTANT R19, desc[UR8][R18.64] ;  /* 0x0000000812137981 */ /* 0x000166000c1e9100 */
.L_x_53:
[----:B------:R-:W-:Y:S05]  /*1e80*/  BSYNC.RECONVERGENT B0 ;  /* 0x0000000000007941 */ /* 0x000fea0003800200 */
.L_x_52:
[----:B-----5:R1:W-:Y:S02]  /*1e90*/  STS.U8 [R28+0x100], R19 ;  /* 0x000100131c007388 */ /* 0x0203e40000000000 */
.L_x_51:
[----:B------:R-:W2:Y:S02]  /*1ea0*/  LDCU UR4, c[0x0][0x370] ;  /* 0x00006e00ff0477ac */ /* 0x000ea40008000800 */
[----:B--2---:R-:W-:-:S06]  /*1eb0*/  UIADD3 UR4, UPT, UPT, UR4, -0x1, URZ ;  /* 0xffffffff04047890 */ /* 0x004fcc000fffe0ff */
[----:B------:R-:W-:-:S13]  /*1ec0*/  ISETP.EQ.OR P4, PT, R34, UR4, P3 ;  /* 0x0000000422007c0c */ /* 0x000fda0009f82670 */
[----:B------:R-:W-:Y:S05]  /*1ed0*/  @P4 BRA `(.L_x_54) ;  /* 0x0000000000144947 */ /* 0x000fea0003800000 */
[----:B0-----:R-:W-:-:S04]  /*1ee0*/  IADD3 R18, P4, PT, R21, UR12, RZ ;  /* 0x0000000c15127c10 */ /* 0x001fc8000ff9e0ff */
[----:B-1----:R-:W-:-:S06]  /*1ef0*/  LEA.HI.X.SX32 R19, R21, UR13, 0x1, P4 ;  /* 0x0000000d15137c11 */ /* 0x002fcc000a0f0eff */
[----:B------:R-:W2:Y:S04]  /*1f00*/  LDG.E.U8.CONSTANT R19, desc[UR8][R18.64] ;  /* 0x0000000812137981 */ /* 0x000ea8000c1e9100 */
[----:B--2---:R0:W-:Y:S01]  /*1f10*/  STS.U8 [R28+0x200], R19 ;  /* 0x000200131c007388 */ /* 0x0041e20000000000 */
[----:B------:R-:W-:Y:S05]  /*1f20*/  BRA `(.L_x_55) ;  /* 0x00000000002c7947 */ /* 0x000fea0003800000 */
.L_x_54:
[----:B0-----:R-:W-:Y:S01]  /*1f30*/  VIADD R18, R30, 0x8 ;  /* 0x000000081e127836 */ /* 0x001fe20000000000 */
[----:B------:R-:W-:Y:S01]  /*1f40*/  ISETP.GE.AND P4, PT, R14, UR15, PT ;  /* 0x0000000f0e007c0c */ /* 0x000fe2000bf86270 */
[----:B------:R-:W-:Y:S01]  /*1f50*/  BSSY.RECONVERGENT B0, `(.L_x_56) ;  /* 0x0000007000007945 */ /* 0x000fe20003800200 */
[----:B-1----:R-:W-:Y:S02]  /*1f60*/  PRMT R19, RZ, 0x7610, R19 ;  /* 0x00007610ff137816 */ /* 0x002fe40000000013 */
[----:B------:R-:W-:-:S13]  /*1f70*/  ISETP.GE.OR P4, PT, R18, UR16, P4 ;  /* 0x0000001012007c0c */ /* 0x000fda000a786670 */
[----:B------:R-:W-:Y:S05]  /*1f80*/  @P4 BRA `(.L_x_57) ;  /* 0x00000000000c4947 */ /* 0x000fea0003800000 */
[----:B------:R-:W-:-:S04]  /*1f90*/  IADD3 R18, P4, PT, R21, UR12, RZ ;  /* 0x0000000c15127c10 */ /* 0x000fc8000ff9e0ff */
[----:B------:R-:W-:-:S06]  /*1fa0*/  LEA.HI.X.SX32 R19, R21, UR13, 0x1, P4 ;  /* 0x0000000d15137c11 */ /* 0x000fcc000a0f0eff */
[----:B------:R0:W5:Y:S03]  /*1fb0*/  LDG.E.U8.CONSTANT R19, desc[UR8][R18.64] ;  /* 0x0000000812137981 */ /* 0x000166000c1e9100 */
.L_x_57:
[----:B------:R-:W-:Y:S05]  /*1fc0*/  BSYNC.RECONVERGENT B0 ;  /* 0x0000000000007941 */ /* 0x000fea0003800200 */
.L_x_56:
[----:B-----5:R1:W-:Y:S02]  /*1fd0*/  STS.U8 [R28+0x200], R19 ;  /* 0x000200131c007388 */ /* 0x0203e40000000000 */
.L_x_55:
        /* <DEDUP_REMOVED lines=9> */
.L_x_58:
        /* <DEDUP_REMOVED lines=9> */
.L_x_61:
[----:B------:R-:W-:Y:S05]  /*2100*/  BSYNC.RECONVERGENT B0 ;  /* 0x0000000000007941 */ /* 0x000fea0003800200 */
.L_x_60:
[----:B-----5:R1:W-:Y:S02]  /*2110*/  STS.U8 [R28+0x300], R19 ;  /* 0x000300131c007388 */ /* 0x0203e40000000000 */
.L_x_59:
        /* <DEDUP_REMOVED lines=9> */
.L_x_62:
        /* <DEDUP_REMOVED lines=9> */
.L_x_65:
[----:B------:R-:W-:Y:S05]  /*2240*/  BSYNC.RECONVERGENT B0 ;  /* 0x0000000000007941 */ /* 0x000fea0003800200 */
.L_x_64:
[----:B-----5:R1:W-:Y:S02]  /*2250*/  STS.U8 [R28+0x400], R19 ;  /* 0x000400131c007388 */ /* 0x0203e40000000000 */
.L_x_63:
        /* <DEDUP_REMOVED lines=9> */
.L_x_66:
        /* <DEDUP_REMOVED lines=9> */
.L_x_69:
[----:B------:R-:W-:Y:S05]  /*2380*/  BSYNC.RECONVERGENT B0 ;  /* 0x0000000000007941 */ /* 0x000fea0003800200 */
.L_x_68:
[----:B-----5:R1:W-:Y:S02]  /*2390*/  STS.U8 [R28+0x500], R19 ;  /* 0x000500131c007388 */ /* 0x0203e40000000000 */
.L_x_67:
        /* <DEDUP_REMOVED lines=9> */
.L_x_70:
        /* <DEDUP_REMOVED lines=9> */
.L_x_73:
[----:B------:R-:W-:Y:S05]  /*24c0*/  BSYNC.RECONVERGENT B0 ;  /* 0x0000000000007941 */ /* 0x000fea0003800200 */
.L_x_72:
[----:B-----5:R1:W-:Y:S02]  /*24d0*/  STS.U8 [R28+0x600], R19 ;  /* 0x000600131c007388 */ /* 0x0203e40000000000 */
.L_x_71:
        /* <DEDUP_REMOVED lines=9> */
.L_x_74:
        /* <DEDUP_REMOVED lines=9> */
.L_x_77:
[----:B------:R-:W-:Y:S05]  /*2600*/  BSYNC.RECONVERGENT B0 ;  /* 0x0000000000007941 */ /* 0x000fea0003800200 */
.L_x_76:
[----:B-----5:R1:W-:Y:S02]  /*2610*/  STS.U8 [R28+0x700], R19 ;  /* 0x000700131c007388 */ /* 0x0203e40000000000 */
.L_x_75:
[----:B------:R-:W-:Y:S06]  /*2620*/  BAR.SYNC.DEFER_BLOCKING 0x0 ;  /* 0x0000000000007b1d */ /* 0x000fec0000010000 */
[----:B------:R-:W-:Y:S01]  /*2630*/  BSSY.RECONVERGENT B0, `(.L_x_78) ;  /* 0x000000d000007945 */ /* 0x000fe20003800200 */
[----:B0-----:R-:W0:Y:S02]  /*2640*/  LDS.U8 R18, [R13] ;  /* 0x000000000d127984 */ /* 0x001e240000000000 */
[----:B0-----:R-:W-:-:S13]  /*2650*/  ISETP.NE.AND P3, PT, R18, RZ, PT ;  /* 0x000000ff1200720c */ /* 0x001fda0003f65270 */
[----:B------:R-:W-:Y:S05]  /*2660*/  @!P3 BRA `(.L_x_79) ;  /* 0x000000000018b947 */ /* 0x000fea0003800000 */
[----:B------:R-:W0:Y:S01]  /*2670*/  LDS.U8 R18, [R31+UR5] ;  /* 0x000000051f127984 */ /* 0x000e220008000000 */
[----:B------:R-:W-:Y:S02]  /*2680*/  PLOP3.LUT P6, PT, PT, PT, PT, 0x80, 0x8 ;  /* 0x000000000008781c */ /* 0x000fe40003fcf070 */
[----:B------:R-:W-:-:S11]  /*2690*/  LOP3.LUT R32, R32, 0xffffffdf, RZ, 0xc0, !PT ;  /* 0xffffffdf20207812 */ /* 0x000fd600078ec0ff */
[----:B------:R-:W-:Y:S02]  /*26a0*/  @P6 LOP3.LUT R32, R32, 0x20, RZ, 0xfc, !PT ;  /* 0x0000002020206812 */ /* 0x000fe400078efcff */
[----:B0-----:R-:W-:-:S13]  /*26b0*/  ISETP.NE.AND P4, PT, R18, RZ, PT ;  /* 0x000000ff1200720c */ /* 0x001fda0003f85270 */
[----:B------:R-:W-:Y:S05]  /*26c0*/  @P4 BRA `(.L_x_80) ;  /* 0x00000000000c4947 */ /* 0x000fea0003800000 */
.L_x_79:
[C---:B------:R-:W-:Y:S02]  /*26d0*/  LOP3.LUT P4, RZ, R32.reuse, 0x10000, RZ, 0xc0, !PT ;  /* 0x0001000020ff7812 */ /* 0x040fe4000788c0ff */
[----:B------:R-:W-:-:S11]  /*26e0*/  LOP3.LUT R32, R32, 0xffffffdf, RZ, 0xc0, !PT ;  /* 0xffffffdf20207812 */ /* 0x000fd600078ec0ff */
[----:B------:R-:W-:-:S07]  /*26f0*/  @P4 LOP3.LUT R32, R32, 0x20, RZ, 0xfc, !PT ;  /* 0x0000002020204812 */ /* 0x000fce00078efcff */
.L_x_80:
[----:B------:R-:W-:Y:S05]  /*2700*/  BSYNC.RECONVERGENT B0 ;  /* 0x0000000000007941 */ /* 0x000fea0003800200 */
.L_x_78:
[----:B------:R-:W-:Y:S04]  /*2710*/  BSSY.RECONVERGENT B0, `(.L_x_81) ;  /* 0x000000b000007945 */ /* 0x000fe80003800200 */
[----:B------:R-:W-:Y:S05]  /*2720*/  @!P3 BRA `(.L_x_82) ;  /* 0x000000000018b947 */ /* 0x000fea0003800000 */
[----:B------:R-:W0:Y:S01]  /*2730*/  LDS.U8 R18, [R31+UR5+0x10] ;  /* 0x000010051f127984 */ /* 0x000e220008000000 */
[----:B------:R-:W-:Y:S02]  /*2740*/  PLOP3.LUT P6, PT, PT, PT, PT, 0x80, 0x8 ;  /* 0x000000000008781c */ /* 0x000fe40003fcf070 */
[----:B------:R-:W-:-:S11]  /*2750*/  LOP3.LUT R32, R32, 0xffffffef, RZ, 0xc0, !PT ;  /* 0xffffffef20207812 */ /* 0x000fd600078ec0ff */
[----:B------:R-:W-:Y:S02]  /*2760*/  @P6 LOP3.LUT R32, R32, 0x10, RZ, 0xfc, !PT ;  /* 0x0000001020206812 */ /* 0x000fe400078efcff */
[----:B0-----:R-:W-:-:S13]  /*2770*/  ISETP.NE.AND P4, PT, R18, RZ, PT ;  /* 0x000000ff1200720c */ /* 0x001fda0003f85270 */
[----:B------:R-:W-:Y:S05]  /*2780*/  @P4 BRA `(.L_x_83) ;  /* 0x00000000000c4947 */ /* 0x000fea0003800000 */
.L_x_82:
[C---:B------:R-:W-:Y:S02]  /*2790*/  LOP3.LUT P4, RZ, R32.reuse, 0x20000, RZ, 0xc0, !PT ;  /* 0x0002000020ff7812 */ /* 0x040fe4000788c0ff */
[----:B------:R-:W-:-:S11]  /*27a0*/  LOP3.LUT R32, R32, 0xffffffef, RZ, 0xc0, !PT ;  /* 0xffffffef20207812 */ /* 0x000fd600078ec0ff */
[----:B------:R-:W-:-:S07]  /*27b0*/  @P4 LOP3.LUT R32, R32, 0x10, RZ, 0xfc, !PT ;  /* 0x0000001020204812 */ /* 0x000fce00078efcff */
.L_x_83:
[----:B------:R-:W-:Y:S05]  /*27c0*/  BSYNC.RECONVERGENT B0 ;  /* 0x0000000000007941 */ /* 0x000fea0003800200 */
.L_x_81:
        /* <DEDUP_REMOVED lines=8> */
.L_x_85:
[C---:B------:R-:W-:Y:S02]  /*2850*/  LOP3.LUT P4, RZ, R32.reuse, 0x80000, RZ, 0xc0, !PT ;  /* 0x0008000020ff7812 */ /* 0x040fe4000788c0ff */
[----:B------:R-:W-:-:S11]  /*2860*/  LOP3.LUT R32, R32, 0xfffffff7, RZ, 0xc0, !PT ;  /* 0xfffffff720207812 */ /* 0x000fd600078ec0ff */
[----:B------:R-:W-:-:S07]  /*2870*/  @P4 LOP3.LUT R32, R32, 0x8, RZ, 0xfc, !PT ;  /* 0x0000000820204812 */ /* 0x000fce00078efcff */
.L_x_86:
[----:B------:R-:W-:Y:S05]  /*2880*/  BSYNC.RECONVERGENT B0 ;  /* 0x0000000000007941 */ /* 0x000fea0003800200 */
.L_x_84:
        /* <DEDUP_REMOVED lines=8> */
.L_x_88:
[----:B------:R-:W-:-:S04]  /*2910*/  LOP3.LUT R32, R32, 0xfffffffb, RZ, 0xc0, !PT ;  /* 0xfffffffb20207812 */ /* 0x000fc800078ec0ff */
[----:B------:R-:W-:-:S07]  /*2920*/  @P0 LOP3.LUT R32, R32, 0x4, RZ, 0xfc, !PT ;  /* 0x0000000420200812 */ /* 0x000fce00078efcff */
.L_x_89:
[----:B------:R-:W-:Y:S05]  /*2930*/  BSYNC.RECONVERGENT B0 ;  /* 0x0000000000007941 */ /* 0x000fea0003800200 */
.L_x_87:
[----:B------:R-:W0:Y:S01]  /*2940*/  LDS.U8 R18, [R13+0x200] ;  /* 0x000200000d127984 */ /* 0x000e220000000000 */
[----:B------:R-:W-:Y:S01]  /*2950*/  BSSY.RECONVERGENT B0, `(.L_x_90) ;  /* 0x000000c000007945 */ /* 0x000fe20003800200 */
        /* <DEDUP_REMOVED lines=8> */
.L_x_91:
[C---:B------:R-:W-:Y:S02]  /*29e0*/  LOP3.LUT P0, RZ, R32.reuse, 0x100000, RZ, 0xc0, !PT ;  /* 0x0010000020ff7812 */ /* 0x040fe4000780c0ff */
[----:B------:R-:W-:-:S11]  /*29f0*/  LOP3.LUT R32, R32, 0xfffffffd, RZ, 0xc0, !PT ;  /* 0xfffffffd20207812 */ /* 0x000fd600078ec0ff */
[----:B------:R-:W-:-:S07]  /*2a00*/  @P0 LOP3.LUT R32, R32, 0x2, RZ, 0xfc, !PT ;  /* 0x0000000220200812 */ /* 0x000fce00078efcff */
.L_x_92:
[----:B------:R-:W-:Y:S05]  /*2a10*/  BSYNC.RECONVERGENT B0 ;  /* 0x0000000000007941 */ /* 0x000fea0003800200 */
.L_x_90:
[----:B------:R-:W-:Y:S04]  /*2a20*/  BSSY.RECONVERGENT B0, `(.L_x_93) ;  /* 0x0000007000007945 */ /* 0x000fe80003800200 */
[----:B------:R-:W-:Y:S05]  /*2a30*/  @!P3 BRA `(.L_x_94) ;  /* 0x000000000010b947 */ /* 0x000fea0003800000 */
[----:B------:R-:W0:Y:S01]  /*2a40*/  LDS.U8 R18, [R31+UR5+0x10] ;  /* 0x000010051f127984 */ /* 0x000e220008000000 */
[----:B------:R-:W-:Y:S02]  /*2a50*/  PLOP3.LUT P0, PT, PT, PT, PT, 0x80, 0x8 ;  /* 0x000000000008781c */ /* 0x000fe40003f0f070 */
[----:B0-----:R-:W-:-:S13]  /*2a60*/  ISETP.NE.AND P4, PT, R18, RZ, PT ;  /* 0x000000ff1200720c */ /* 0x001fda0003f85270 */
[----:B------:R-:W-:Y:S05]  /*2a70*/  @P4 BRA `(.L_x_95) ;  /* 0x0000000000044947 */ /* 0x000fea0003800000 */
.L_x_94:
[----:B------:R-:W-:-:S13]  /*2a80*/  LOP3.LUT P0, RZ, R32, 0x8000, RZ, 0xc0, !PT ;  /* 0x0000800020ff7812 */ /* 0x000fda000780c0ff */
.L_x_95:
[----:B------:R-:W-:Y:S05]  /*2a90*/  BSYNC.RECONVERGENT B0 ;  /* 0x0000000000007941 */ /* 0x000fea0003800200 */
.L_x_93:
        /* <DEDUP_REMOVED lines=8> */
.L_x_97:
[C---:B------:R-:W-:Y:S02]  /*2b20*/  LOP3.LUT P4, RZ, R32.reuse, 0x200000, RZ, 0xc0, !PT ;  /* 0x0020000020ff7812 */ /* 0x040fe4000788c0ff */
[----:B------:R-:W-:-:S11]  /*2b30*/  LOP3.LUT R32, R32, 0xffffffbf, RZ, 0xc0, !PT ;  /* 0xffffffbf20207812 */ /* 0x000fd600078ec0ff */
[----:B------:R-:W-:-:S07]  /*2b40*/  @P4 LOP3.LUT R32, R32, 0x40, RZ, 0xfc, !PT ;  /* 0x0000004020204812 */ /* 0x000fce00078efcff */
.L_x_98:
[----:B------:R-:W-:Y:S05]  /*2b50*/  BSYNC.RECONVERGENT B0 ;  /* 0x0000000000007941 */ /* 0x000fea0003800200 */
.L_x_96:
[----:B------:R-:W-:Y:S04]  /*2b60*/  BSSY.RECONVERGENT B0, `(.L_x_99) ;  /* 0x0000007000007945 */ /* 0x000fe80003800200 */
[----:B------:R-:W-:Y:S05]  /*2b70*/  @!P3 BRA `(.L_x_100) ;  /* 0x000000000010b947 */ /* 0x000fea0003800000 */
[----:B------:R-:W0:Y:S01]  /*2b80*/  LDS.U8 R18, [R31+UR5+0x30] ;  /* 0x000030051f127984 */ /* 0x000e220008000000 */
[----:B------:R-:W-:Y:S02]  /*2b90*/  PLOP3.LUT P3, PT, PT, PT, PT, 0x80, 0x8 ;  /* 0x000000000008781c */ /* 0x000fe40003f6f070 */
[----:B0-----:R-:W-:-:S13]  /*2ba0*/  ISETP.NE.AND P4, PT, R18, RZ, PT ;  /* 0x000000ff1200720c */ /* 0x001fda0003f85270 */
[----:B------:R-:W-:Y:S05]  /*2bb0*/  @P4 BRA `(.L_x_101) ;  /* 0x0000000000044947 */ /* 0x000fea0003800000 */
.L_x_100:
[----:B------:R-:W-:-:S13]  /*2bc0*/  PLOP3.LUT P3, PT, P5, PT, PT, 0x80, 0x8 ;  /* 0x000000000008781c */ /* 0x000fda0002f6f070 */
.L_x_101:
[----:B------:R-:W-:Y:S05]  /*2bd0*/  BSYNC.RECONVERGENT B0 ;  /* 0x0000000000007941 */ /* 0x000fea0003800200 */
.L_x_99:
[----:B------:R-:W0:Y:S01]  /*2be0*/  LDS.U8 R18, [R13+0x400] ;  /* 0x000400000d127984 */ /* 0x000e220000000000 */
[----:B------:R-:W-:Y:S01]  /*2bf0*/  BSSY.RECONVERGENT B0, `(.L_x_102) ;  /* 0x0000008000007945 */ /* 0x000fe20003800200 */
[----:B0-----:R-:W-:-:S13]  /*2c00*/  ISETP.NE.AND P5, PT, R18, RZ, PT ;  /* 0x000000ff1200720c */ /* 0x001fda0003fa5270 */
[----:B------:R-:W-:Y:S05]  /*2c10*/  @!P5 BRA `(.L_x_103) ;  /* 0x000000000010d947 */ /* 0x000fea0003800000 */
[----:B------:R-:W0:Y:S01]  /*2c20*/  LDS.U8 R18, [R31+UR5] ;  /* 0x000000051f127984 */ /* 0x000e220008000000 */
[----:B------:R-:W-:Y:S02]  /*2c30*/  PLOP3.LUT P4, PT, PT, PT, PT, 0x80, 0x8 ;  /* 0x000000000008781c */ /* 0x000fe40003f8f070 */
[----:B0-----:R-:W-:-:S13]  /*2c40*/  ISETP.NE.AND P6, PT, R18, RZ, PT ;  /* 0x000000ff1200720c */ /* 0x001fda0003fc5270 */
[----:B------:R-:W-:Y:S05]  /*2c50*/  @P6 BRA `(.L_x_104) ;  /* 0x0000000000046947 */ /* 0x000fea0003800000 */
.L_x_103:
[----:B------:R-:W-:-:S13]  /*2c60*/  LOP3.LUT P4, RZ, R32, 0x400000, RZ, 0xc0, !PT ;  /* 0x0040000020ff7812 */ /* 0x000fda000788c0ff */
.L_x_104:
[----:B------:R-:W-:Y:S05]  /*2c70*/  BSYNC.RECONVERGENT B0 ;  /* 0x0000000000007941 */ /* 0x000fea0003800200 */
.L_x_102:
        /* <DEDUP_REMOVED lines=8> */
.L_x_106:
[C---:B------:R-:W-:Y:S02]  /*2d00*/  LOP3.LUT P6, RZ, R32.reuse, 0x800000, RZ, 0xc0, !PT ;  /* 0x0080000020ff7812 */ /* 0x040fe400078cc0ff */
[----:B------:R-:W-:-:S11]  /*2d10*/  LOP3.LUT R32, R32, 0xffffff7f, RZ, 0xc0, !PT ;  /* 0xffffff7f20207812 */ /* 0x000fd600078ec0ff */
[----:B------:R-:W-:-:S07]  /*2d20*/  @P6 LOP3.LUT R32, R32, 0x80, RZ, 0xfc, !PT ;  /* 0x0000008020206812 */ /* 0x000fce00078efcff */
.L_x_107:
[----:B------:R-:W-:Y:S05]  /*2d30*/  BSYNC.RECONVERGENT B0 ;  /* 0x0000000000007941 */ /* 0x000fea0003800200 */
.L_x_105:
        /* <DEDUP_REMOVED lines=8> */
.L_x_109:
[C---:B------:R-:W-:Y:S02]  /*2dc0*/  LOP3.LUT P6, RZ, R32.reuse, 0x1000000, RZ, 0xc0, !PT ;  /* 0x0100000020ff7812 */ /* 0x040fe400078cc0ff */
[----:B------:R-:W-:-:S11]  /*2dd0*/  LOP3.LUT R32, R32, 0xfffffdff, RZ, 0xc0, !PT ;  /* 0xfffffdff20207812 */ /* 0x000fd600078ec0ff */
[----:B------:R-:W-:-:S07]  /*2de0*/  @P6 LOP3.LUT R32, R32, 0x200, RZ, 0xfc, !PT ;  /* 0x0000020020206812 */ /* 0x000fce00078efcff */
.L_x_110:
[----:B------:R-:W-:Y:S05]  /*2df0*/  BSYNC.RECONVERGENT B0 ;  /* 0x0000000000007941 */ /* 0x000fea0003800200 */
.L_x_108:
        /* <DEDUP_REMOVED lines=8> */
.L_x_112:
[C---:B------:R-:W-:Y:S02]  /*2e80*/  LOP3.LUT P5, RZ, R32.reuse, 0x1, RZ, 0xc0, !PT ;  /* 0x0000000120ff7812 */ /* 0x040fe400078ac0ff */
[----:B------:R-:W-:-:S11]  /*2e90*/  LOP3.LUT R32, R32, 0xfffffeff, RZ, 0xc0, !PT ;  /* 0xfffffeff20207812 */ /* 0x000fd600078ec0ff */
[----:B------:R-:W-:-:S07]  /*2ea0*/  @P5 LOP3.LUT R32, R32, 0x100, RZ, 0xfc, !PT ;  /* 0x0000010020205812 */ /* 0x000fce00078efcff */
.L_x_113:
[----:B------:R-:W-:Y:S05]  /*2eb0*/  BSYNC.RECONVERGENT B0 ;  /* 0x0000000000007941 */ /* 0x000fea0003800200 */
.L_x_111:
        /* <DEDUP_REMOVED lines=10> */
.L_x_115:
[C---:B------:R-:W-:Y:S02]  /*2f60*/  LOP3.LUT P6, RZ, R32.reuse, 0x2000000, RZ, 0xc0, !PT ;  /* 0x0200000020ff7812 */ /* 0x040fe400078cc0ff */
[----:B------:R-:W-:-:S11]  /*2f70*/  LOP3.LUT R32, R32, 0xfffffbff, RZ, 0xc0, !PT ;  /* 0xfffffbff20207812 */ /* 0x000fd600078ec0ff */
[----:B------:R-:W-:-:S07]  /*2f80*/  @P6 LOP3.LUT R32, R32, 0x400, RZ, 0xfc, !PT ;  /* 0x0000040020206812 */ /* 0x000fce00078efcff */
.L_x_116:
[----:B------:R-:W-:Y:S05]  /*2f90*/  BSYNC.RECONVERGENT B0 ;  /* 0x0000000000007941 */ /* 0x000fea0003800200 */
.L_x_114:
        /* <DEDUP_REMOVED lines=8> */
.L_x_118:
[C---:B------:R-:W-:Y:S02]  /*3020*/  LOP3.LUT P6, RZ, R32.reuse, 0x4000000, RZ, 0xc0, !PT ;  /* 0x0400000020ff7812 */ /* 0x040fe400078cc0ff */
[----:B------:R-:W-:-:S11]  /*3030*/  LOP3.LUT R32, R32, 0xfffff7ff, RZ, 0xc0, !PT ;  /* 0xfffff7ff20207812 */ /* 0x000fd600078ec0ff */
[----:B------:R-:W-:-:S07]  /*3040*/  @P6 LOP3.LUT R32, R32, 0x800, RZ, 0xfc, !PT ;  /* 0x0000080020206812 */ /* 0x000fce00078efcff */
.L_x_119:
[----:B------:R-:W-:Y:S05]  /*3050*/  BSYNC.RECONVERGENT B0 ;  /* 0x0000000000007941 */ /* 0x000fea0003800200 */
.L_x_117:
        /* <DEDUP_REMOVED lines=8> */
.L_x_121:
[C---:B------:R-:W-:Y:S02]  /*30e0*/  LOP3.LUT P6, RZ, R32.reuse, 0x8000000, RZ, 0xc0, !PT ;  /* 0x0800000020ff7812 */ /* 0x040fe400078cc0ff */
[----:B------:R-:W-:-:S11]  /*30f0*/  LOP3.LUT R32, R32, 0xffffdfff, RZ, 0xc0, !PT ;  /* 0xffffdfff20207812 */ /* 0x000fd600078ec0ff */
[----:B------:R-:W-:-:S07]  /*3100*/  @P6 LOP3.LUT R32, R32, 0x2000, RZ, 0xfc, !PT ;  /* 0x0000200020206812 */ /* 0x000fce00078efcff */
.L_x_122:
[----:B------:R-:W-:Y:S05]  /*3110*/  BSYNC.RECONVERGENT B0 ;  /* 0x0000000000007941 */ /* 0x000fea0003800200 */
.L_x_120:
        /* <DEDUP_REMOVED lines=8> */
.L_x_124:
[----:B------:R-:W-:-:S04]  /*31a0*/  LOP3.LUT R32, R32, 0xffffefff, RZ, 0xc0, !PT ;  /* 0xffffefff20207812 */ /* 0x000fc800078ec0ff */
[----:B------:R-:W-:-:S07]  /*31b0*/  @P1 LOP3.LUT R32, R32, 0x1000, RZ, 0xfc, !PT ;  /* 0x0000100020201812 */ /* 0x000fce00078efcff */
.L_x_125:
[----:B------:R-:W-:Y:S05]  /*31c0*/  BSYNC.RECONVERGENT B0 ;  /* 0x0000000000007941 */ /* 0x000fea0003800200 */
.L_x_123:
        /* <DEDUP_REMOVED lines=10> */
.L_x_127:
[C---:B------:R-:W-:Y:S02]  /*3270*/  LOP3.LUT P5, RZ, R32.reuse, 0x10000000, RZ, 0xc0, !PT ;  /* 0x1000000020ff7812 */ /* 0x040fe400078ac0ff */
[----:B------:R-:W-:-:S11]  /*3280*/  LOP3.LUT R32, R32, 0xffffbfff, RZ, 0xc0, !PT ;  /* 0xffffbfff20207812 */ /* 0x000fd600078ec0ff */
[----:B------:R-:W-:-:S07]  /*3290*/  @P5 LOP3.LUT R32, R32, 0x4000, RZ, 0xfc, !PT ;  /* 0x0000400020205812 */ /* 0x000fce00078efcff */
.L_x_128:
[----:B------:R-:W-:Y:S05]  /*32a0*/  BSYNC.RECONVERGENT B0 ;  /* 0x0000000000007941 */ /* 0x000fea0003800200 */
.L_x_126:
        /* <DEDUP_REMOVED lines=8> */
.L_x_130:
[C---:B------:R-:W-:Y:S02]  /*3330*/  LOP3.LUT P5, RZ, R32.reuse, 0x20000000, RZ, 0xc0, !PT ;  /* 0x2000000020ff7812 */ /* 0x040fe400078ac0ff */
[----:B------:R-:W-:-:S11]  /*3340*/  LOP3.LUT R32, R32, 0xffff7fff, RZ, 0xc0, !PT ;  /* 0xffff7fff20207812 */ /* 0x000fd600078ec0ff */
[----:B------:R-:W-:-:S07]  /*3350*/  @P5 LOP3.LUT R32, R32, 0x8000, RZ, 0xfc, !PT ;  /* 0x0000800020205812 */ /* 0x000fce00078efcff */
.L_x_131:
[----:B------:R-:W-:Y:S05]  /*3360*/  BSYNC.RECONVERGENT B0 ;  /* 0x0000000000007941 */ /* 0x000fea0003800200 */
.L_x_129:
        /* <DEDUP_REMOVED lines=8> */
.L_x_133:
[C---:B------:R-:W-:Y:S02]  /*33f0*/  LOP3.LUT P5, RZ, R32.reuse, 0x40000000, RZ, 0xc0, !PT ;  /* 0x4000000020ff7812 */ /* 0x040fe400078ac0ff */
[----:B------:R-:W-:-:S11]  /*3400*/  LOP3.LUT R32, R32, 0xfffdffff, RZ, 0xc0, !PT ;  /* 0xfffdffff20207812 */ /* 0x000fd600078ec0ff */
[----:B------:R-:W-:-:S07]  /*3410*/  @P5 LOP3.LUT R32, R32, 0x20000, RZ, 0xfc, !PT ;  /* 0x0002000020205812 */ /* 0x000fce00078efcff */
.L_x_134:
[----:B------:R-:W-:Y:S05]  /*3420*/  BSYNC.RECONVERGENT B0 ;  /* 0x0000000000007941 */ /* 0x000fea0003800200 */
.L_x_132:
        /* <DEDUP_REMOVED lines=8> */
.L_x_136:
[C---:B------:R-:W-:Y:S02]  /*34b0*/  LOP3.LUT P1, RZ, R32.reuse, 0x40000, RZ, 0xc0, !PT ;  /* 0x0004000020ff7812 */ /* 0x040fe4000782c0ff */
[----:B------:R-:W-:-:S11]  /*34c0*/  LOP3.LUT R32, R32, 0xfffeffff, RZ, 0xc0, !PT ;  /* 0xfffeffff20207812 */ /* 0x000fd600078ec0ff */
[----:B------:R-:W-:-:S07]  /*34d0*/  @P1 LOP3.LUT R32, R32, 0x10000, RZ, 0xfc, !PT ;  /* 0x0001000020201812 */ /* 0x000fce00078efcff */
.L_x_137:
[----:B------:R-:W-:Y:S05]  /*34e0*/  BSYNC.RECONVERGENT B0 ;  /* 0x0000000000007941 */ /* 0x000fea0003800200 */
.L_x_135:
        /* <DEDUP_REMOVED lines=10> */
.L_x_139:
[C---:B------:R-:W-:Y:S02]  /*3590*/  LOP3.LUT P5, RZ, R32.reuse, 0x80000000, RZ, 0xc0, !PT ;  /* 0x8000000020ff7812 */ /* 0x040fe400078ac0ff */
[----:B------:R-:W-:-:S11]  /*35a0*/  LOP3.LUT R32, R32, 0xfff7ffff, RZ, 0xc0, !PT ;  /* 0xfff7ffff20207812 */ /* 0x000fd600078ec0ff */
[----:B------:R-:W-:-:S07]  /*35b0*/  @P5 LOP3.LUT R32, R32, 0x80000, RZ, 0xfc, !PT ;  /* 0x0008000020205812 */ /* 0x000fce00078efcff */
.L_x_140:
[----:B------:R-:W-:Y:S05]  /*35c0*/  BSYNC.RECONVERGENT B0 ;  /* 0x0000000000007941 */ /* 0x000fea0003800200 */
.L_x_138:
        /* <DEDUP_REMOVED lines=8> */
.L_x_142:
[----:B------:R-:W-:Y:S02]  /*3650*/  LOP3.LUT P5, RZ, R33, 0x1, RZ, 0xc0, !PT ;  /* 0x0000000121ff7812 */ /* 0x000fe400078ac0ff */
[----:B------:R-:W-:-:S11]  /*3660*/  LOP3.LUT R32, R32, 0xffdfffff, RZ, 0xc0, !PT ;  /* 0xffdfffff20207812 */ /* 0x000fd600078ec0ff */
[----:B------:R-:W-:-:S07]  /*3670*/  @P5 LOP3.LUT R32, R32, 0x200000, RZ, 0xfc, !PT ;  /* 0x0020000020205812 */ /* 0x000fce00078efcff */
.L_x_143:
[----:B------:R-:W-:Y:S05]  /*3680*/  BSYNC.RECONVERGENT B0 ;  /* 0x0000000000007941 */ /* 0x000fea0003800200 */
.L_x_141:
        /* <DEDUP_REMOVED lines=8> */
.L_x_145:
[----:B------:R-:W-:Y:S02]  /*3710*/  LOP3.LUT P5, RZ, R33, 0x2, RZ, 0xc0, !PT ;  /* 0x0000000221ff7812 */ /* 0x000fe400078ac0ff */
[----:B------:R-:W-:-:S11]  /*3720*/  LOP3.LUT R32, R32, 0xff7fffff, RZ, 0xc0, !PT ;  /* 0xff7fffff20207812 */ /* 0x000fd600078ec0ff */
[----:B------:R-:W-:-:S07]  /*3730*/  @P5 LOP3.LUT R32, R32, 0x800000, RZ, 0xfc, !PT ;  /* 0x0080000020205812 */ /* 0x000fce00078efcff */
.L_x_146:
[----:B------:R-:W-:Y:S05]  /*3740*/  BSYNC.RECONVERGENT B0 ;  /* 0x0000000000007941 */ /* 0x000fea0003800200 */
.L_x_144:
        /* <DEDUP_REMOVED lines=8> */
.L_x_148:
[----:B------:R-:W-:-:S04]  /*37d0*/  LOP3.LUT R32, R32, 0xffbfffff, RZ, 0xc0, !PT ;  /* 0xffbfffff20207812 */ /* 0x000fc800078ec0ff */
[----:B------:R-:W-:-:S07]  /*37e0*/  @P2 LOP3.LUT R32, R32, 0x400000, RZ, 0xfc, !PT ;  /* 0x0040000020202812 */ /* 0x000fce00078efcff */
.L_x_149:
[----:B------:R-:W-:Y:S05]  /*37f0*/  BSYNC.RECONVERGENT B0 ;  /* 0x0000000000007941 */ /* 0x000fea0003800200 */
.L_x_147:
[----:B------:R-:W0:Y:S01]  /*3800*/  LDS.U8 R18, [R13+0x1] ;  /* 0x000001000d127984 */ /* 0x000e220000000000 */
[----:B------:R-:W-:Y:S01]  /*3810*/  BSSY.RECONVERGENT B0, `(.L_x_150) ;  /* 0x000000c000007945 */ /* 0x000fe20003800200 */
[----:B0-----:R-:W-:-:S13]  /*3820*/  ISETP.NE.AND P1, PT, R18, RZ, PT ;  /* 0x000000ff1200720c */ /* 0x001fda0003f25270 */
[----:B------:R-:W-:Y:S05]  /*3830*/  @!P1 BRA `(.L_x_151) ;  /* 0x0000000000189947 */ /* 0x000fea0003800000 */
[----:B------:R-:W0:Y:S01]  /*3840*/  LDS.U8 R18, [R31+UR5+0x40] ;  /* 0x000040051f127984 */ /* 0x000e220008000000 */
[----:B------:R-:W-:Y:S02]  /*3850*/  PLOP3.LUT P5, PT, PT, PT, PT, 0x80, 0x8 ;  /* 0x000000000008781c */ /* 0x000fe40003faf070 */
[----:B------:R-:W-:-:S11]  /*3860*/  LOP3.LUT R32, R32, 0xfeffffff, RZ, 0xc0, !PT ;  /* 0xfeffffff20207812 */ /* 0x000fd600078ec0ff */
[----:B------:R-:W-:Y:S02]  /*3870*/  @P5 LOP3.LUT R32, R32, 0x1000000, RZ, 0xfc, !PT ;  /* 0x0100000020205812 */ /* 0x000fe400078efcff */
[----:B0-----:R-:W-:-:S13]  /*3880*/  ISETP.NE.AND P2, PT, R18, RZ, PT ;  /* 0x000000ff1200720c */ /* 0x001fda0003f45270 */
[----:B------:R-:W-:Y:S05]  /*3890*/  @P2 BRA `(.L_x_152) ;  /* 0x00000000000c2947 */ /* 0x000fea0003800000 */
.L_x_151:
[C---:B------:R-:W-:Y:S02]  /*38a0*/  LOP3.LUT P2, RZ, R32.reuse, 0x20, RZ, 0xc0, !PT ;  /* 0x0000002020ff7812 */ /* 0x040fe4000784c0ff */
[----:B------:R-:W-:-:S11]  /*38b0*/  LOP3.LUT R32, R32, 0xfeffffff, RZ, 0xc0, !PT ;  /* 0xfeffffff20207812 */ /* 0x000fd600078ec0ff */
[----:B------:R-:W-:-:S07]  /*38c0*/  @P2 LOP3.LUT R32, R32, 0x1000000, RZ, 0xfc, !PT ;  /* 0x0100000020202812 */ /* 0x000fce00078efcff */
.L_x_152:
[----:B------:R-:W-:Y:S05]  /*38d0*/  BSYNC.RECONVERGENT B0 ;  /* 0x0000000000007941 */ /* 0x000fea0003800200 */
.L_x_150:
        /* <DEDUP_REMOVED lines=8> */
.L_x_154:
[C---:B------:R-:W-:Y:S02]  /*3960*/  LOP3.LUT P2, RZ, R32.reuse, 0x10, RZ, 0xc0, !PT ;  /* 0x0000001020ff7812 */ /* 0x040fe4000784c0ff */
[----:B------:R-:W-:-:S11]  /*3970*/  LOP3.LUT R32, R32, 0xffefffff, RZ, 0xc0, !PT ;  /* 0xffefffff20207812 */ /* 0x000fd600078ec0ff */
[----:B------:R-:W-:-:S07]  /*3980*/  @P2 LOP3.LUT R32, R32, 0x100000, RZ, 0xfc, !PT ;  /* 0x0010000020202812 */ /* 0x000fce00078efcff */
.L_x_155:
[----:B------:R-:W-:Y:S05]  /*3990*/  BSYNC.RECONVERGENT B0 ;  /* 0x0000000000007941 */ /* 0x000fea0003800200 */
.L_x_153:
        /* <DEDUP_REMOVED lines=8> */
.L_x_157:
[C---:B------:R-:W-:Y:S02]  /*3a20*/  LOP3.LUT P2, RZ, R32.reuse, 0x8, RZ, 0xc0, !PT ;  /* 0x0000000820ff7812 */ /* 0x040fe4000784c0ff */
[----:B------:R-:W-:-:S11]  /*3a30*/  LOP3.LUT R32, R32, 0xfffbffff, RZ, 0xc0, !PT ;  /* 0xfffbffff20207812 */ /* 0x000fd600078ec0ff */
[----:B------:R-:W-:-:S07]  /*3a40*/  @P2 LOP3.LUT R32, R32, 0x40000, RZ, 0xfc, !PT ;  /* 0x0004000020202812 */ /* 0x000fce00078efcff */
.L_x_158:
[----:B------:R-:W-:Y:S05]  /*3a50*/  BSYNC.RECONVERGENT B0 ;  /* 0x0000000000007941 */ /* 0x000fea0003800200 */
.L_x_156:
        /* <DEDUP_REMOVED lines=8> */
.L_x_160:
[C---:B------:R-:W-:Y:S02]  /*3ae0*/  LOP3.LUT P1, RZ, R32.reuse, 0x4, RZ, 0xc0, !PT ;  /* 0x0000000420ff7812 */ /* 0x040fe4000782c0ff */
[----:B------:R-:W-:-:S11]  /*3af0*/  LOP3.LUT R32, R32, 0xfffffffe, RZ, 0xc0, !PT ;  /* 0xfffffffe20207812 */ /* 0x000fd600078ec0ff */
[----:B------:R-:W-:-:S07]  /*3b00*/  @P1 LOP3.LUT R32, R32, 0x1, RZ, 0xfc, !PT ;  /* 0x0000000120201812 */ /* 0x000fce00078efcff */
.L_x_161:
[----:B------:R-:W-:Y:S05]  /*3b10*/  BSYNC.RECONVERGENT B0 ;  /* 0x0000000000007941 */ /* 0x000fea0003800200 */
.L_x_159:
        /* <DEDUP_REMOVED lines=10> */
.L_x_163:
[C---:B------:R-:W-:Y:S02]  /*3bc0*/  LOP3.LUT P2, RZ, R32.reuse, 0x2, RZ, 0xc0, !PT ;  /* 0x0000000220ff7812 */ /* 0x040fe4000784c0ff */
[----:B------:R-:W-:-:S11]  /*3bd0*/  LOP3.LUT R32, R32, 0xfffffff7, RZ, 0xc0, !PT ;  /* 0xfffffff720207812 */ /* 0x000fd600078ec0ff */
[----:B------:R-:W-:-:S07]  /*3be0*/  @P2 LOP3.LUT R32, R32, 0x8, RZ, 0xfc, !PT ;  /* 0x0000000820202812 */ /* 0x000fce00078efcff */
.L_x_164:
[----:B------:R-:W-:Y:S05]  /*3bf0*/  BSYNC.RECONVERGENT B0 ;  /* 0x0000000000007941 */ /* 0x000fea0003800200 */
.L_x_162:
        /* <DEDUP_REMOVED lines=8> */
.L_x_166:
[----:B------:R-:W-:-:S04]  /*3c80*/  LOP3.LUT R32, R32, 0xfffffffd, RZ, 0xc0, !PT ;  /* 0xfffffffd20207812 */ /* 0x000fc800078ec0ff */
[----:B------:R-:W-:-:S07]  /*3c90*/  @P0 LOP3.LUT R32, R32, 0x2, RZ, 0xfc, !PT ;  /* 0x0000000220200812 */ /* 0x000fce00078efcff */
.L_x_167:
[----:B------:R-:W-:Y:S05]  /*3ca0*/  BSYNC.RECONVERGENT B0 ;  /* 0x0000000000007941 */ /* 0x000fea0003800200 */
.L_x_165:
        /* <DEDUP_REMOVED lines=8> */
.L_x_169:
[C---:B------:R-:W-:Y:S02]  /*3d30*/  LOP3.LUT P0, RZ, R32.reuse, 0x40, RZ, 0xc0, !PT ;  /* 0x0000004020ff7812 */ /* 0x040fe4000780c0ff */
[----:B------:R-:W-:-:S11]  /*3d40*/  LOP3.LUT R32, R32, 0xfffffffb, RZ, 0xc0, !PT ;  /* 0xfffffffb20207812 */ /* 0x000fd600078ec0ff */
[----:B------:R-:W-:-:S07]  /*3d50*/  @P0 LOP3.LUT R32, R32, 0x4, RZ, 0xfc, !PT ;  /* 0x0000000420200812 */ /* 0x000fce00078efcff */
.L_x_170:
[----:B------:R-:W-:Y:S05]  /*3d60*/  BSYNC.RECONVERGENT B0 ;  /* 0x0000000000007941 */ /* 0x000fea0003800200 */
.L_x_168:
[----:B------:R-:W-:Y:S04]  /*3d70*/  BSSY.RECONVERGENT B0, `(.L_x_171) ;  /* 0x0000007000007945 */ /* 0x000fe80003800200 */
[----:B------:R-:W-:Y:S05]  /*3d80*/  @!P1 BRA `(.L_x_172) ;  /* 0x0000000000109947 */ /* 0x000fea0003800000 */
[----:B------:R-:W0:Y:S01]  /*3d90*/  LDS.U8 R18, [R31+UR5+0x70] ;  /* 0x000070051f127984 */ /* 0x000e220008000000 */
[----:B------:R-:W-:Y:S02]  /*3da0*/  PLOP3.LUT P0, PT, PT, PT, PT, 0x80, 0x8 ;  /* 0x000000000008781c */ /* 0x000fe40003f0f070 */
[----:B0-----:R-:W-:-:S13]  /*3db0*/  ISETP.NE.AND P1, PT, R18, RZ, PT ;  /* 0x000000ff1200720c */ /* 0x001fda0003f25270 */
[----:B------:R-:W-:Y:S05]  /*3dc0*/  @P1 BRA `(.L_x_173) ;  /* 0x0000000000041947 */ /* 0x000fea0003800000 */
.L_x_172:
[----:B------:R-:W-:-:S13]  /*3dd0*/  PLOP3.LUT P0, PT, P3, PT, PT, 0x80, 0x8 ;  /* 0x000000000008781c */ /* 0x000fda0001f0f070 */
.L_x_173:
[----:B------:R-:W-:Y:S05]  /*3de0*/  BSYNC.RECONVERGENT B0 ;  /* 0x0000000000007941 */ /* 0x000fea0003800200 */
.L_x_171:
[----:B------:R-:W0:Y:S01]  /*3df0*/  LDS.U8 R18, [R13+0x401] ;  /* 0x000401000d127984 */ /* 0x000e220000000000 */
[----:B------:R-:W-:Y:S01]  /*3e00*/  BSSY.RECONVERGENT B0, `(.L_x_174) ;  /* 0x0000008000007945 */ /* 0x000fe20003800200 */
[----:B0-----:R-:W-:-:S13]  /*3e10*/  ISETP.NE.AND P5, PT, R18, RZ, PT ;  /* 0x000000ff1200720c */ /* 0x001fda0003fa5270 */
[----:B------:R-:W-:Y:S05]  /*3e20*/  @!P5 BRA `(.L_x_175) ;  /* 0x000000000010d947 */ /* 0x000fea0003800000 */
[----:B------:R-:W0:Y:S01]  /*3e30*/  LDS.U8 R18, [R31+UR5+0x40] ;  /* 0x000040051f127984 */ /* 0x000e220008000000 */
[----:B------:R-:W-:Y:S02]  /*3e40*/  PLOP3.LUT P1, PT, PT, PT, PT, 0x80, 0x8 ;  /* 0x000000000008781c */ /* 0x000fe40003f2f070 */
[----:B0-----:R-:W-:-:S13]  /*3e50*/  ISETP.NE.AND P2, PT, R18, RZ, PT ;  /* 0x000000ff1200720c */ /* 0x001fda0003f45270 */
[----:B------:R-:W-:Y:S05]  /*3e60*/  @P2 BRA `(.L_x_176) ;  /* 0x0000000000042947 */ /* 0x000fea0003800000 */
.L_x_175:
[----:B------:R-:W-:-:S13]  /*3e70*/  PLOP3.LUT P1, PT, P4, PT, PT, 0x80, 0x8 ;  /* 0x000000000008781c */ /* 0x000fda000272f070 */
.L_x_176:
[----:B------:R-:W-:Y:S05]  /*3e80*/  BSYNC.RECONVERGENT B0 ;  /* 0x0000000000007941 */ /* 0x000fea0003800200 */
.L_x_174:
[----:B------:R-:W-:Y:S04]  /*3e90*/  BSSY.RECONVERGENT B0, `(.L_x_177) ;  /* 0x0000007000007945 */ /* 0x000fe80003800200 */
[----:B------:R-:W-:Y:S05]  /*3ea0*/  @!P5 BRA `(.L_x_178) ;  /* 0x000000000010d947 */ /* 0x000fea0003800000 */
[----:B------:R-:W0:Y:S01]  /*3eb0*/  LDS.U8 R18, [R31+UR5+0x50] ;  /* 0x000050051f127984 */ /* 0x000e220008000000 */
[----:B------:R-:W-:Y:S02]  /*3ec0*/  PLOP3.LUT P2, PT, PT, PT, PT, 0x80, 0x8 ;  /* 0x000000000008781c */ /* 0x000fe40003f4f070 */
[----:B0-----:R-:W-:-:S13]  /*3ed0*/  ISETP.NE.AND P3, PT, R18, RZ, PT ;  /* 0x000000ff1200720c */ /* 0x001fda0003f65270 */
[----:B------:R-:W-:Y:S05]  /*3ee0*/  @P3 BRA `(.L_x_179) ;  /* 0x0000000000043947 */ /* 0x000fea0003800000 */
.L_x_178:
[----:B------:R-:W-:-:S13]  /*3ef0*/  LOP3.LUT P2, RZ, R32, 0x80, RZ, 0xc0, !PT ;  /* 0x0000008020ff7812 */ /* 0x000fda000784c0ff */
.L_x_179:
[----:B------:R-:W-:Y:S05]  /*3f00*/  BSYNC.RECONVERGENT B0 ;  /* 0x0000000000007941 */ /* 0x000fea0003800200 */
.L_x_177:
[----:B------:R-:W-:Y:S04]  /*3f10*/  BSSY.RECONVERGENT B0, `(.L_x_180) ;  /* 0x0000007000007945 */ /* 0x000fe80003800200 */
[----:B------:R-:W-:Y:S05]  /*3f20*/  @!P5 BRA `(.L_x_181) ;  /* 0x000000000010d947 */ /* 0x000fea0003800000 */
[----:B------:R-:W0:Y:S01]  /*3f30*/  LDS.U8 R18, [R31+UR5+0x60] ;  /* 0x000060051f127984 */ /* 0x000e220008000000 */
[----:B------:R-:W-:Y:S02]  /*3f40*/  PLOP3.LUT P3, PT, PT, PT, PT, 0x80, 0x8 ;  /* 0x000000000008781c */ /* 0x000fe40003f6f070 */
[----:B0-----:R-:W-:-:S13]  /*3f50*/  ISETP.NE.AND P4, PT, R18, RZ, PT ;  /* 0x000000ff1200720c */ /* 0x001fda0003f85270 */
[----:B------:R-:W-:Y:S05]  /*3f60*/  @P4 BRA `(.L_x_182) ;  /* 0x0000000000044947 */ /* 0x000fea0003800000 */
.L_x_181:
[----:B------:R-:W-:-:S13]  /*3f70*/  LOP3.LUT P3, RZ, R32, 0x200, RZ, 0xc0, !PT ;  /* 0x0000020020ff7812 */ /* 0x000fda000786c0ff */
.L_x_182:
[----:B------:R-:W-:Y:S05]  /*3f80*/  BSYNC.RECONVERGENT B0 ;  /* 0x0000000000007941 */ /* 0x000fea0003800200 */
.L_x_180:
[----:B------:R-:W-:Y:S04]  /*3f90*/  BSSY.RECONVERGENT B0, `(.L_x_183) ;  /* 0x0000007000007945 */ /* 0x000fe80003800200 */
[----:B------:R-:W-:Y:S05]  /*3fa0*/  @!P5 BRA `(.L_x_184) ;  /* 0x000000000010d947 */ /* 0x000fea0003800000 */
[----:B------:R-:W0:Y:S01]  /*3fb0*/  LDS.U8 R18, [R31+UR5+0x70] ;  /* 0x000070051f127984 */ /* 0x000e220008000000 */
[----:B------:R-:W-:Y:S02]  /*3fc0*/  PLOP3.LUT P4, PT, PT, PT, PT, 0x80, 0x8 ;  /* 0x000000000008781c */ /* 0x000fe40003f8f070 */
[----:B0-----:R-:W-:-:S13]  /*3fd0*/  ISETP.NE.AND P5, PT, R18, RZ, PT ;  /* 0x000000ff1200720c */ /* 0x001fda0003fa5270 */
[----:B------:R-:W-:Y:S05]  /*3fe0*/  @P5 BRA `(.L_x_185) ;  /* 0x0000000000045947 */ /* 0x000fea0003800000 */
.L_x_184:
[----:B------:R-:W-:-:S13]  /*3ff0*/  LOP3.LUT P4, RZ, R32, 0x100, RZ, 0xc0, !PT ;  /* 0x0000010020ff7812 */ /* 0x000fda000788c0ff */
.L_x_185:
[----:B------:R-:W-:Y:S05]  /*4000*/  BSYNC.RECONVERGENT B0 ;  /* 0x0000000000007941 */ /* 0x000fea0003800200 */
.L_x_183:
        /* <DEDUP_REMOVED lines=10> */
.L_x_187:
[C---:B------:R-:W-:Y:S02]  /*40b0*/  LOP3.LUT P6, RZ, R32.reuse, 0x400, RZ, 0xc0, !PT ;  /* 0x0000040020ff7812 */ /* 0x040fe400078cc0ff */
[----:B------:R-:W-:-:S11]  /*40c0*/  LOP3.LUT R32, R32, 0xffffffef, RZ, 0xc0, !PT ;  /* 0xffffffef20207812 */ /* 0x000fd600078ec0ff */
[----:B------:R-:W-:-:S07]  /*40d0*/  @P6 LOP3.LUT R32, R32, 0x10, RZ, 0xfc, !PT ;  /* 0x0000001020206812 */ /* 0x000fce00078efcff */
.L_x_188:
[----:B------:R-:W-:Y:S05]  /*40e0*/  BSYNC.RECONVERGENT B0 ;  /* 0x0000000000007941 */ /* 0x000fea0003800200 */
.L_x_186:
        /* <DEDUP_REMOVED lines=8> */
.L_x_190:
[C---:B------:R-:W-:Y:S02]  /*4170*/  LOP3.LUT P6, RZ, R32.reuse, 0x800, RZ, 0xc0, !PT ;  /* 0x0000080020ff7812 */ /* 0x040fe400078cc0ff */
[----:B------:R-:W-:-:S11]  /*4180*/  LOP3.LUT R32, R32, 0xffffffdf, RZ, 0xc0, !PT ;  /* 0xffffffdf20207812 */ /* 0x000fd600078ec0ff */
[----:B------:R-:W-:-:S07]  /*4190*/  @P6 LOP3.LUT R32, R32, 0x20, RZ, 0xfc, !PT ;  /* 0x0000002020206812 */ /* 0x000fce00078efcff */
.L_x_191:
[----:B------:R-:W-:Y:S05]  /*41a0*/  BSYNC.RECONVERGENT B0 ;  /* 0x0000000000007941 */ /* 0x000fea0003800200 */
.L_x_189:
        /* <DEDUP_REMOVED lines=8> */
.L_x_193:
[C---:B------:R-:W-:Y:S02]  /*4230*/  LOP3.LUT P6, RZ, R32.reuse, 0x2000, RZ, 0xc0, !PT ;  /* 0x0000200020ff7812 */ /* 0x040fe400078cc0ff */
[----:B------:R-:W-:-:S11]  /*4240*/  LOP3.LUT R32, R32, 0xffffff7f, RZ, 0xc0, !PT ;  /* 0xffffff7f20207812 */ /* 0x000fd600078ec0ff */
[----:B------:R-:W-:-:S07]  /*4250*/  @P6 LOP3.LUT R32, R32, 0x80, RZ, 0xfc, !PT ;  /* 0x0000008020206812 */ /* 0x000fce00078efcff */
.L_x_194:
[----:B------:R-:W-:Y:S05]  /*4260*/  BSYNC.RECONVERGENT B0 ;  /* 0x0000000000007941 */ /* 0x000fea0003800200 */
.L_x_192:
        /* <DEDUP_REMOVED lines=8> */
.L_x_196:
[C---:B------:R-:W-:Y:S02]  /*42f0*/  LOP3.LUT P5, RZ, R32.reuse, 0x1000, RZ, 0xc0, !PT ;  /* 0x0000100020ff7812 */ /* 0x040fe400078ac0ff */
[----:B------:R-:W-:-:S11]  /*4300*/  LOP3.LUT R32, R32, 0xffffffbf, RZ, 0xc0, !PT ;  /* 0xffffffbf20207812 */ /* 0x000fd600078ec0ff */
[----:B------:R-:W-:-:S07]  /*4310*/  @P5 LOP3.LUT R32, R32, 0x40, RZ, 0xfc, !PT ;  /* 0x0000004020205812 */ /* 0x000fce00078efcff */
.L_x_197:
[----:B------:R-:W-:Y:S05]  /*4320*/  BSYNC.RECONVERGENT B0 ;  /* 0x0000000000007941 */ /* 0x000fea0003800200 */
.L_x_195:
        /* <DEDUP_REMOVED lines=10> */
.L_x_199:
[C---:B------:R-:W-:Y:S02]  /*43d0*/  LOP3.LUT P6, RZ, R32.reuse, 0x4000, RZ, 0xc0, !PT ;  /* 0x0000400020ff7812 */ /* 0x040fe400078cc0ff */
[----:B------:R-:W-:-:S11]  /*43e0*/  LOP3.LUT R32, R32, 0xfffffeff, RZ, 0xc0, !PT ;  /* 0xfffffeff20207812 */ /* 0x000fd600078ec0ff */
[----:B------:R-:W-:-:S07]  /*43f0*/  @P6 LOP3.LUT R32, R32, 0x100, RZ, 0xfc, !PT ;  /* 0x0000010020206812 */ /* 0x000fce00078efcff */
.L_x_200:
[----:B------:R-:W-:Y:S05]  /*4400*/  BSYNC.RECONVERGENT B0 ;  /* 0x0000000000007941 */ /* 0x000fea0003800200 */
.L_x_198:
        /* <DEDUP_REMOVED lines=8> */
.L_x_202:
[C---:B------:R-:W-:Y:S02]  /*4490*/  LOP3.LUT P6, RZ, R32.reuse, 0x8000, RZ, 0xc0, !PT ;  /* 0x0000800020ff7812 */ /* 0x040fe400078cc0ff */
[----:B------:R-:W-:-:S11]  /*44a0*/  LOP3.LUT R32, R32, 0xfffffdff, RZ, 0xc0, !PT ;  /* 0xfffffdff20207812 */ /* 0x000fd600078ec0ff */
[----:B------:R-:W-:-:S07]  /*44b0*/  @P6 LOP3.LUT R32, R32, 0x200, RZ, 0xfc, !PT ;  /* 0x0000020020206812 */ /* 0x000fce00078efcff */
.L_x_203:
[----:B------:R-:W-:Y:S05]  /*44c0*/  BSYNC.RECONVERGENT B0 ;  /* 0x0000000000007941 */ /* 0x000fea0003800200 */
.L_x_201:
        /* <DEDUP_REMOVED lines=8> */
.L_x_205:
[C---:B------:R-:W-:Y:S02]  /*4550*/  LOP3.LUT P6, RZ, R32.reuse, 0x20000, RZ, 0xc0, !PT ;  /* 0x0002000020ff7812 */ /* 0x040fe400078cc0ff */
[----:B------:R-:W-:-:S11]  /*4560*/  LOP3.LUT R32, R32, 0xfffff7ff, RZ, 0xc0, !PT ;  /* 0xfffff7ff20207812 */ /* 0x000fd600078ec0ff */
[----:B------:R-:W-:-:S07]  /*4570*/  @P6 LOP3.LUT R32, R32, 0x800, RZ, 0xfc, !PT ;  /* 0x0000080020206812 */ /* 0x000fce00078efcff */
.L_x_206:
[----:B------:R-:W-:Y:S05]  /*4580*/  BSYNC.RECONVERGENT B0 ;  /* 0x0000000000007941 */ /* 0x000fea0003800200 */
.L_x_204:
        /* <DEDUP_REMOVED lines=8> */
.L_x_208:
[C---:B------:R-:W-:Y:S02]  /*4610*/  LOP3.LUT P5, RZ, R32.reuse, 0x10000, RZ, 0xc0, !PT ;  /* 0x0001000020ff7812 */ /* 0x040fe400078ac0ff */
[----:B------:R-:W-:-:S11]  /*4620*/  LOP3.LUT R32, R32, 0xfffffbff, RZ, 0xc0, !PT ;  /* 0xfffffbff20207812 */ /* 0x000fd600078ec0ff */
[----:B------:R-:W-:-:S07]  /*4630*/  @P5 LOP3.LUT R32, R32, 0x400, RZ, 0xfc, !PT ;  /* 0x0000040020205812 */ /* 0x000fce00078efcff */
.L_x_209:
[----:B------:R-:W-:Y:S05]  /*4640*/  BSYNC.RECONVERGENT B0 ;  /* 0x0000000000007941 */ /* 0x000fea0003800200 */
.L_x_207:
        /* <DEDUP_REMOVED lines=10> */
.L_x_211:
[C---:B------:R-:W-:Y:S02]  /*46f0*/  LOP3.LUT P6, RZ, R32.reuse, 0x80000, RZ, 0xc0, !PT ;  /* 0x0008000020ff7812 */ /* 0x040fe400078cc0ff */
[----:B------:R-:W-:-:S11]  /*4700*/  LOP3.LUT R32, R32, 0xffffefff, RZ, 0xc0, !PT ;  /* 0xffffefff20207812 */ /* 0x000fd600078ec0ff */
[----:B------:R-:W-:-:S07]  /*4710*/  @P6 LOP3.LUT R32, R32, 0x1000, RZ, 0xfc, !PT ;  /* 0x0000100020206812 */ /* 0x000fce00078efcff */
.L_x_212:
[----:B------:R-:W-:Y:S05]  /*4720*/  BSYNC.RECONVERGENT B0 ;  /* 0x0000000000007941 */ /* 0x000fea0003800200 */
.L_x_210:
        /* <DEDUP_REMOVED lines=8> */
.L_x_214:
[C---:B------:R-:W-:Y:S02]  /*47b0*/  LOP3.LUT P6, RZ, R32.reuse, 0x200000, RZ, 0xc0, !PT ;  /* 0x0020000020ff7812 */ /* 0x040fe400078cc0ff */
[----:B------:R-:W-:-:S11]  /*47c0*/  LOP3.LUT R32, R32, 0xffffdfff, RZ, 0xc0, !PT ;  /* 0xffffdfff20207812 */ /* 0x000fd600078ec0ff */
[----:B------:R-:W-:-:S07]  /*47d0*/  @P6 LOP3.LUT R32, R32, 0x2000, RZ, 0xfc, !PT ;  /* 0x0000200020206812 */ /* 0x000fce00078efcff */
.L_x_215:
[----:B------:R-:W-:Y:S05]  /*47e0*/  BSYNC.RECONVERGENT B0 ;  /* 0x0000000000007941 */ /* 0x000fea0003800200 */
.L_x_213:
        /* <DEDUP_REMOVED lines=8> */
.L_x_217:
[C---:B------:R-:W-:Y:S02]  /*4870*/  LOP3.LUT P6, RZ, R32.reuse, 0x800000, RZ, 0xc0, !PT ;  /* 0x0080000020ff7812 */ /* 0x040fe400078cc0ff */
[----:B------:R-:W-:-:S11]  /*4880*/  LOP3.LUT R32, R32, 0xffff7fff, RZ, 0xc0, !PT ;  /* 0xffff7fff20207812 */ /* 0x000fd600078ec0ff */
[----:B------:R-:W-:-:S07]  /*4890*/  @P6 LOP3.LUT R32, R32, 0x8000, RZ, 0xfc, !PT ;  /* 0x0000800020206812 */ /* 0x000fce00078efcff */
.L_x_218:
[----:B------:R-:W-:Y:S05]  /*48a0*/  BSYNC.RECONVERGENT B0 ;  /* 0x0000000000007941 */ /* 0x000fea0003800200 */
.L_x_216:
        /* <DEDUP_REMOVED lines=8> */
.L_x_220:
[C---:B------:R-:W-:Y:S02]  /*4930*/  LOP3.LUT P5, RZ, R32.reuse, 0x400000, RZ, 0xc0, !PT ;  /* 0x0040000020ff7812 */ /* 0x040fe400078ac0ff */
[----:B------:R-:W-:-:S11]  /*4940*/  LOP3.LUT R32, R32, 0xffffbfff, RZ, 0xc0, !PT ;  /* 0xffffbfff20207812 */ /* 0x000fd600078ec0ff */
[----:B------:R-:W-:-:S07]  /*4950*/  @P5 LOP3.LUT R32, R32, 0x4000, RZ, 0xfc, !PT ;  /* 0x0000400020205812 */ /* 0x000fce00078efcff */
.L_x_221:
[----:B------:R-:W-:Y:S05]  /*4960*/  BSYNC.RECONVERGENT B0 ;  /* 0x0000000000007941 */ /* 0x000fea0003800200 */
.L_x_219:
        /* <DEDUP_REMOVED lines=10> */
.L_x_223:
[C---:B------:R-:W-:Y:S02]  /*4a10*/  LOP3.LUT P6, RZ, R32.reuse, 0x1000000, RZ, 0xc0, !PT ;  /* 0x0100000020ff7812 */ /* 0x040fe400078cc0ff */
[----:B------:R-:W-:-:S11]  /*4a20*/  LOP3.LUT R32, R32, 0xffdfffff, RZ, 0xc0, !PT ;  /* 0xffdfffff20207812 */ /* 0x000fd600078ec0ff */
[----:B------:R-:W-:-:S07]  /*4a30*/  @P6 LOP3.LUT R32, R32, 0x200000, RZ, 0xfc, !PT ;  /* 0x0020000020206812 */ /* 0x000fce00078efcff */
.L_x_224:
[----:B------:R-:W-:Y:S05]  /*4a40*/  BSYNC.RECONVERGENT B0 ;  /* 0x0000000000007941 */ /* 0x000fea0003800200 */
.L_x_222:
        /* <DEDUP_REMOVED lines=8> */
.L_x_226:
[C---:B------:R-:W-:Y:S02]  /*4ad0*/  LOP3.LUT P6, RZ, R32.reuse, 0x100000, RZ, 0xc0, !PT ;  /* 0x0010000020ff7812 */ /* 0x040fe400078cc0ff */
[----:B------:R-:W-:-:S11]  /*4ae0*/  LOP3.LUT R32, R32, 0xffbfffff, RZ, 0xc0, !PT ;  /* 0xffbfffff20207812 */ /* 0x000fd600078ec0ff */
[----:B------:R-:W-:-:S07]  /*4af0*/  @P6 LOP3.LUT R32, R32, 0x400000, RZ, 0xfc, !PT ;  /* 0x0040000020206812 */ /* 0x000fce00078efcff */
.L_x_227:
[----:B------:R-:W-:Y:S05]  /*4b00*/  BSYNC.RECONVERGENT B0 ;  /* 0x0000000000007941 */ /* 0x000fea0003800200 */
.L_x_225:
        /* <DEDUP_REMOVED lines=8> */
.L_x_229:
[C---:B------:R-:W-:Y:S02]  /*4b90*/  LOP3.LUT P6, RZ, R32.reuse, 0x40000, RZ, 0xc0, !PT ;  /* 0x0004000020ff7812 */ /* 0x040fe400078cc0ff */
[----:B------:R-:W-:-:S11]  /*4ba0*/  LOP3.LUT R32, R32, 0xffefffff, RZ, 0xc0, !PT ;  /* 0xffefffff20207812 */ /* 0x000fd600078ec0ff */
[----:B------:R-:W-:-:S07]  /*4bb0*/  @P6 LOP3.LUT R32, R32, 0x100000, RZ, 0xfc, !PT ;  /* 0x0010000020206812 */ /* 0x000fce00078efcff */
.L_x_230:
[----:B------:R-:W-:Y:S05]  /*4bc0*/  BSYNC.RECONVERGENT B0 ;  /* 0x0000000000007941 */ /* 0x000fea0003800200 */
.L_x_228:
        /* <DEDUP_REMOVED lines=8> */
.L_x_232:
[C---:B------:R-:W-:Y:S02]  /*4c50*/  LOP3.LUT P5, RZ, R32.reuse, 0x1, RZ, 0xc0, !PT ;  /* 0x0000000120ff7812 */ /* 0x040fe400078ac0ff */
[----:B------:R-:W-:-:S11]  /*4c60*/  LOP3.LUT R32, R32, 0xfffbffff, RZ, 0xc0, !PT ;  /* 0xfffbffff20207812 */ /* 0x000fd600078ec0ff */
[----:B------:R-:W-:-:S07]  /*4c70*/  @P5 LOP3.LUT R32, R32, 0x40000, RZ, 0xfc, !PT ;  /* 0x0004000020205812 */ /* 0x000fce00078efcff */
.L_x_233:
[----:B------:R-:W-:Y:S05]  /*4c80*/  BSYNC.RECONVERGENT B0 ;  /* 0x0000000000007941 */ /* 0x000fea0003800200 */
.L_x_231:
        /* <DEDUP_REMOVED lines=10> */
.L_x_235:
[C---:B------:R-:W-:Y:S02]  /*4d30*/  LOP3.LUT P6, RZ, R32.reuse, 0x8, RZ, 0xc0, !PT ;  /* 0x0000000820ff7812 */ /* 0x040fe400078cc0ff */
[----:B------:R-:W-:-:S11]  /*4d40*/  LOP3.LUT R32, R32, 0xfff7ffff, RZ, 0xc0, !PT ;  /* 0xfff7ffff20207812 */ /* 0x000fd600078ec0ff */
[----:B------:R-:W-:-:S07]  /*4d50*/  @P6 LOP3.LUT R32, R32, 0x80000, RZ, 0xfc, !PT ;  /* 0x0008000020206812 */ /* 0x000fce00078efcff */
.L_x_236:
[----:B------:R-:W-:Y:S05]  /*4d60*/  BSYNC.RECONVERGENT B0 ;  /* 0x0000000000007941 */ /* 0x000fea0003800200 */
.L_x_234:
        /* <DEDUP_REMOVED lines=8> */
.L_x_238:
[C---:B------:R-:W-:Y:S02]  /*4df0*/  LOP3.LUT P6, RZ, R32.reuse, 0x2, RZ, 0xc0, !PT ;  /* 0x0000000220ff7812 */ /* 0x040fe400078cc0ff */
[----:B------:R-:W-:-:S11]  /*4e00*/  LOP3.LUT R32, R32, 0xfffdffff, RZ, 0xc0, !PT ;  /* 0xfffdffff20207812 */ /* 0x000fd600078ec0ff */
[----:B------:R-:W-:-:S07]  /*4e10*/  @P6 LOP3.LUT R32, R32, 0x20000, RZ, 0xfc, !PT ;  /* 0x0002000020206812 */ /* 0x000fce00078efcff */
.L_x_239:
[----:B------:R-:W-:Y:S05]  /*4e20*/  BSYNC.RECONVERGENT B0 ;  /* 0x0000000000007941 */ /* 0x000fea0003800200 */
.L_x_237:
        /* <DEDUP_REMOVED lines=8> */
.L_x_241:
[C---:B------:R-:W-:Y:S02]  /*4eb0*/  LOP3.LUT P6, RZ, R32.reuse, 0x4, RZ, 0xc0, !PT ;  /* 0x0000000420ff7812 */ /* 0x040fe400078cc0ff */
[----:B------:R-:W-:-:S11]  /*4ec0*/  LOP3.LUT R32, R32, 0xfffeffff, RZ, 0xc0, !PT ;  /* 0xfffeffff20207812 */ /* 0x000fd600078ec0ff */
[----:B------:R-:W-:-:S07]  /*4ed0*/  @P6 LOP3.LUT R32, R32, 0x10000, RZ, 0xfc, !PT ;  /* 0x0001000020206812 */ /* 0x000fce00078efcff */
.L_x_242:
[----:B------:R-:W-:Y:S05]  /*4ee0*/  BSYNC.RECONVERGENT B0 ;  /* 0x0000000000007941 */ /* 0x000fea0003800200 */
.L_x_240:
        /* <DEDUP_REMOVED lines=8> */
.L_x_244:
[----:B------:R-:W-:-:S04]  /*4f70*/  LOP3.LUT R32, R32, 0xfffffffe, RZ, 0xc0, !PT ;  /* 0xfffffffe20207812 */ /* 0x000fc800078ec0ff */
[----:B------:R-:W-:-:S07]  /*4f80*/  @P0 LOP3.LUT R32, R32, 0x1, RZ, 0xfc, !PT ;  /* 0x0000000120200812 */ /* 0x000fce00078efcff */
.L_x_245:
[----:B------:R-:W-:Y:S05]  /*4f90*/  BSYNC.RECONVERGENT B0 ;  /* 0x0000000000007941 */ /* 0x000fea0003800200 */
.L_x_243:
        /* <DEDUP_REMOVED lines=10> */
.L_x_247:
[----:B------:R-:W-:-:S04]  /*5040*/  LOP3.LUT R32, R32, 0xfffffff7, RZ, 0xc0, !PT ;  /* 0xfffffff720207812 */ /* 0x000fc800078ec0ff */
[----:B------:R-:W-:-:S07]  /*5050*/  @P1 LOP3.LUT R32, R32, 0x8, RZ, 0xfc, !PT ;  /* 0x0000000820201812 */ /* 0x000fce00078efcff */
.L_x_248:
[----:B------:R-:W-:Y:S05]  /*5060*/  BSYNC.RECONVERGENT B0 ;  /* 0x0000000000007941 */ /* 0x000fea0003800200 */
.L_x_246:
        /* <DEDUP_REMOVED lines=8> */
.L_x_250:
[----:B------:R-:W-:-:S04]  /*50f0*/  LOP3.LUT R32, R32, 0xfffffffd, RZ, 0xc0, !PT ;  /* 0xfffffffd20207812 */ /* 0x000fc800078ec0ff */
[----:B------:R-:W-:-:S07]  /*5100*/  @P2 LOP3.LUT R32, R32, 0x2, RZ, 0xfc, !PT ;  /* 0x0000000220202812 */ /* 0x000fce00078efcff */
.L_x_251:
[----:B------:R-:W-:Y:S05]  /*5110*/  BSYNC.RECONVERGENT B0 ;  /* 0x0000000000007941 */ /* 0x000fea0003800200 */
.L_x_249:
        /* <DEDUP_REMOVED lines=8> */
.L_x_253:
[----:B------:R-:W-:-:S04]  /*51a0*/  LOP3.LUT R32, R32, 0xfffffffb, RZ, 0xc0, !PT ;  /* 0xfffffffb20207812 */ /* 0x000fc800078ec0ff */
[----:B------:R-:W-:-:S07]  /*51b0*/  @P3 LOP3.LUT R32, R32, 0x4, RZ, 0xfc, !PT ;  /* 0x0000000420203812 */ /* 0x000fce00078efcff */
.L_x_254:
[----:B------:R-:W-:Y:S05]  /*51c0*/  BSYNC.RECONVERGENT B0 ;  /* 0x0000000000007941 */ /* 0x000fea0003800200 */
.L_x_252:
[----:B------:R-:W-:Y:S04]  /*51d0*/  BSSY.RECONVERGENT B0, `(.L_x_255) ;  /* 0x0000007000007945 */ /* 0x000fe80003800200 */
[----:B------:R-:W-:Y:S05]  /*51e0*/  @!P0 BRA `(.L_x_256) ;  /* 0x0000000000108947 */ /* 0x000fea0003800000 */
[----:B------:R-:W0:Y:S01]  /*51f0*/  LDS.U8 R18, [R31+UR5+0xb0] ;  /* 0x0000b0051f127984 */ /* 0x000e220008000000 */
[----:B------:R-:W-:Y:S02]  /*5200*/  PLOP3.LUT P0, PT, PT, PT, PT, 0x80, 0x8 ;  /* 0x000000000008781c */ /* 0x000fe40003f0f070 */
[----:B0-----:R-:W-:-:S13]  /*5210*/  ISETP.NE.AND P1, PT, R18, RZ, PT ;  /* 0x000000ff1200720c */ /* 0x001fda0003f25270 */
[----:B------:R-:W-:Y:S05]  /*5220*/  @P1 BRA `(.L_x_257) ;  /* 0x0000000000041947 */ /* 0x000fea0003800000 */
.L_x_256:
[----:B------:R-:W-:-:S13]  /*5230*/  PLOP3.LUT P0, PT, P4, PT, PT, 0x80, 0x8 ;  /* 0x000000000008781c */ /* 0x000fda000270f070 */
.L_x_257:
[----:B------:R-:W-:Y:S05]  /*5240*/  BSYNC.RECONVERGENT B0 ;  /* 0x0000000000007941 */ /* 0x000fea0003800200 */
.L_x_255:
        /* <DEDUP_REMOVED lines=8> */
.L_x_259:
[----:B------:R-:W-:-:S13]  /*52d0*/  LOP3.LUT P2, RZ, R32, 0x10, RZ, 0xc0, !PT ;  /* 0x0000001020ff7812 */ /* 0x000fda000784c0ff */
.L_x_260:
[----:B------:R-:W-:Y:S05]  /*52e0*/  BSYNC.RECONVERGENT B0 ;  /* 0x0000000000007941 */ /* 0x000fea0003800200 */
.L_x_258:
[----:B------:R-:W-:Y:S04]  /*52f0*/  BSSY.RECONVERGENT B0, `(.L_x_261) ;  /* 0x0000007000007945 */ /* 0x000fe80003800200 */
[----:B------:R-:W-:Y:S05]  /*5300*/  @!P1 BRA `(.L_x_262) ;  /* 0x0000000000109947 */ /* 0x000fea0003800000 */
[----:B------:R-:W0:Y:S01]  /*5310*/  LDS.U8 R18, [R31+UR5+0x90] ;  /* 0x000090051f127984 */ /* 0x000e220008000000 */
[----:B------:R-:W-:Y:S02]  /*5320*/  PLOP3.LUT P3, PT, PT, PT, PT, 0x80, 0x8 ;  /* 0x000000000008781c */ /* 0x000fe40003f6f070 */
[----:B0-----:R-:W-:-:S13]  /*5330*/  ISETP.NE.AND P4, PT, R18, RZ, PT ;  /* 0x000000ff1200720c */ /* 0x001fda0003f85270 */
[----:B------:R-:W-:Y:S05]  /*5340*/  @P4 BRA `(.L_x_263) ;  /* 0x0000000000044947 */ /* 0x000fea0003800000 */
.L_x_262:
[----:B------:R-:W-:-:S13]  /*5350*/  LOP3.LUT P3, RZ, R32, 0x20, RZ, 0xc0, !PT ;  /* 0x0000002020ff7812 */ /* 0x000fda000786c0ff */
.L_x_263:
[----:B------:R-:W-:Y:S05]  /*5360*/  BSYNC.RECONVERGENT B0 ;  /* 0x0000000000007941 */ /* 0x000fea0003800200 */
.L_x_261:
[----:B------:R-:W-:Y:S04]  /*5370*/  BSSY.RECONVERGENT B0, `(.L_x_264) ;  /* 0x0000007000007945 */ /* 0x000fe80003800200 */
[----:B------:R-:W-:Y:S05]  /*5380*/  @!P1 BRA `(.L_x_265) ;  /* 0x0000000000109947 */ /* 0x000fea0003800000 */
[----:B------:R-:W0:Y:S01]  /*5390*/  LDS.U8 R18, [R31+UR5+0xa0] ;  /* 0x0000a0051f127984 */ /* 0x000e220008000000 */
[----:B------:R-:W-:Y:S02]  /*53a0*/  PLOP3.LUT P4, PT, PT, PT, PT, 0x80, 0x8 ;  /* 0x000000000008781c */ /* 0x000fe40003f8f070 */
[----:B0-----:R-:W-:-:S13]  /*53b0*/  ISETP.NE.AND P5, PT, R18, RZ, PT ;  /* 0x000000ff1200720c */ /* 0x001fda0003fa5270 */
[----:B------:R-:W-:Y:S05]  /*53c0*/  @P5 BRA `(.L_x_266) ;  /* 0x0000000000045947 */ /* 0x000fea0003800000 */
.L_x_265:
[----:B------:R-:W-:-:S13]  /*53d0*/  LOP3.LUT P4, RZ, R32, 0x80, RZ, 0xc0, !PT ;  /* 0x0000008020ff7812 */ /* 0x000fda000788c0ff */
.L_x_266:
[----:B------:R-:W-:Y:S05]  /*53e0*/  BSYNC.RECONVERGENT B0 ;  /* 0x0000000000007941 */ /* 0x000fea0003800200 */
.L_x_264:
[----:B------:R-:W-:Y:S04]  /*53f0*/  BSSY.RECONVERGENT B0, `(.L_x_267) ;  /* 0x0000007000007945 */ /* 0x000fe80003800200 */
[----:B------:R-:W-:Y:S05]  /*5400*/  @!P1 BRA `(.L_x_268) ;  /* 0x0000000000109947 */ /* 0x000fea0003800000 */
[----:B------:R-:W0:Y:S01]  /*5410*/  LDS.U8 R18, [R31+UR5+0xb0] ;  /* 0x0000b0051f127984 */ /* 0x000e220008000000 */
[----:B------:R-:W-:Y:S02]  /*5420*/  PLOP3.LUT P1, PT, PT, PT, PT, 0x80, 0x8 ;  /* 0x000000000008781c */ /* 0x000fe40003f2f070 */
[----:B0-----:R-:W-:-:S13]  /*5430*/  ISETP.NE.AND P5, PT, R18, RZ, PT ;  /* 0x000000ff1200720c */ /* 0x001fda0003fa5270 */
[----:B------:R-:W-:Y:S05]  /*5440*/  @P5 BRA `(.L_x_269) ;  /* 0x0000000000045947 */ /* 0x000fea0003800000 */
.L_x_268:
[----:B------:R-:W-:-:S13]  /*5450*/  LOP3.LUT P1, RZ, R32, 0x40, RZ, 0xc0, !PT ;  /* 0x0000004020ff7812 */ /* 0x000fda000782c0ff */
.L_x_269:
[----:B------:R-:W-:Y:S05]  /*5460*/  BSYNC.RECONVERGENT B0 ;  /* 0x0000000000007941 */ /* 0x000fea0003800200 */
.L_x_267:
        /* <DEDUP_REMOVED lines=10> */
.L_x_271:
[C---:B------:R-:W-:Y:S02]  /*5510*/  LOP3.LUT P6, RZ, R32.reuse, 0x100, RZ, 0xc0, !PT ;  /* 0x0000010020ff7812 */ /* 0x040fe400078cc0ff */
[----:B------:R-:W-:-:S11]  /*5520*/  LOP3.LUT R32, R32, 0xffffffef, RZ, 0xc0, !PT ;  /* 0xffffffef20207812 */ /* 0x000fd600078ec0ff */
[----:B------:R-:W-:-:S07]  /*5530*/  @P6 LOP3.LUT R32, R32, 0x10, RZ, 0xfc, !PT ;  /* 0x0000001020206812 */ /* 0x000fce00078efcff */
.L_x_272:
[----:B------:R-:W-:Y:S05]  /*5540*/  BSYNC.RECONVERGENT B0 ;  /* 0x0000000000007941 */ /* 0x000fea0003800200 */
.L_x_270:
        /* <DEDUP_REMOVED lines=8> */
.L_x_274:
[C---:B------:R-:W-:Y:S02]  /*55d0*/  LOP3.LUT P6, RZ, R32.reuse, 0x200, RZ, 0xc0, !PT ;  /* 0x0000020020ff7812 */ /* 0x040fe400078cc0ff */
[----:B------:R-:W-:-:S11]  /*55e0*/  LOP3.LUT R32, R32, 0xffffffdf, RZ, 0xc0, !PT ;  /* 0xffffffdf20207812 */ /* 0x000fd600078ec0ff */
[----:B------:R-:W-:-:S07]  /*55f0*/  @P6 LOP3.LUT R32, R32, 0x20, RZ, 0xfc, !PT ;  /* 0x0000002020206812 */ /* 0x000fce00078efcff */
.L_x_275:
[----:B------:R-:W-:Y:S05]  /*5600*/  BSYNC.RECONVERGENT B0 ;  /* 0x0000000000007941 */ /* 0x000fea0003800200 */
.L_x_273:
        /* <DEDUP_REMOVED lines=8> */
.L_x_277:
[C---:B------:R-:W-:Y:S02]  /*5690*/  LOP3.LUT P6, RZ, R32.reuse, 0x800, RZ, 0xc0, !PT ;  /* 0x0000080020ff7812 */ /* 0x040fe400078cc0ff */
[----:B------:R-:W-:-:S11]  /*56a0*/  LOP3.LUT R32, R32, 0xffffff7f, RZ, 0xc0, !PT ;  /* 0xffffff7f20207812 */ /* 0x000fd600078ec0ff */
[----:B------:R-:W-:-:S07]  /*56b0*/  @P6 LOP3.LUT R32, R32, 0x80, RZ, 0xfc, !PT ;  /* 0x0000008020206812 */ /* 0x000fce00078efcff */
.L_x_278:
[----:B------:R-:W-:Y:S05]  /*56c0*/  BSYNC.RECONVERGENT B0 ;  /* 0x0000000000007941 */ /* 0x000fea0003800200 */
.L_x_276:
        /* <DEDUP_REMOVED lines=8> */
.L_x_280:
[C---:B------:R-:W-:Y:S02]  /*5750*/  LOP3.LUT P5, RZ, R32.reuse, 0x400, RZ, 0xc0, !PT ;  /* 0x0000040020ff7812 */ /* 0x040fe400078ac0ff */
[----:B------:R-:W-:-:S11]  /*5760*/  LOP3.LUT R32, R32, 0xffffffbf, RZ, 0xc0, !PT ;  /* 0xffffffbf20207812 */ /* 0x000fd600078ec0ff */
[----:B------:R-:W-:-:S07]  /*5770*/  @P5 LOP3.LUT R32, R32, 0x40, RZ, 0xfc, !PT ;  /* 0x0000004020205812 */ /* 0x000fce00078efcff */
.L_x_281:
[----:B------:R-:W-:Y:S05]  /*5780*/  BSYNC.RECONVERGENT B0 ;  /* 0x0000000000007941 */ /* 0x000fea0003800200 */
.L_x_279:
        /* <DEDUP_REMOVED lines=10> */
.L_x_283:
[C---:B------:R-:W-:Y:S02]  /*5830*/  LOP3.LUT P6, RZ, R32.reuse, 0x1000, RZ, 0xc0, !PT ;  /* 0x0000100020ff7812 */ /* 0x040fe400078cc0ff */
[----:B------:R-:W-:-:S11]  /*5840*/  LOP3.LUT R32, R32, 0xfffffeff, RZ, 0xc0, !PT ;  /* 0xfffffeff20207812 */ /* 0x000fd600078ec0ff */
[----:B------:R-:W-:-:S07]  /*5850*/  @P6 LOP3.LUT R32, R32, 0x100, RZ, 0xfc, !PT ;  /* 0x0000010020206812 */ /* 0x000fce00078efcff */
.L_x_284:
[----:B------:R-:W-:Y:S05]  /*5860*/  BSYNC.RECONVERGENT B0 ;  /* 0x0000000000007941 */ /* 0x000fea0003800200 */
.L_x_282:
        /* <DEDUP_REMOVED lines=8> */
.L_x_286:
[C---:B------:R-:W-:Y:S02]  /*58f0*/  LOP3.LUT P6, RZ, R32.reuse, 0x2000, RZ, 0xc0, !PT ;  /* 0x0000200020ff7812 */ /* 0x040fe400078cc0ff */
[----:B------:R-:W-:-:S11]  /*5900*/  LOP3.LUT R32, R32, 0xfffffdff, RZ, 0xc0, !PT ;  /* 0xfffffdff20207812 */ /* 0x000fd600078ec0ff */
[----:B------:R-:W-:-:S07]  /*5910*/  @P6 LOP3.LUT R32, R32, 0x200, RZ, 0xfc, !PT ;  /* 0x0000020020206812 */ /* 0x000fce00078efcff */
.L_x_287:
[----:B------:R-:W-:Y:S05]  /*5920*/  BSYNC.RECONVERGENT B0 ;  /* 0x0000000000007941 */ /* 0x000fea0003800200 */
.L_x_285:
        /* <DEDUP_REMOVED lines=8> */
.L_x_289:
[C---:B------:R-:W-:Y:S02]  /*59b0*/  LOP3.LUT P6, RZ, R32.reuse, 0x8000, RZ, 0xc0, !PT ;  /* 0x0000800020ff7812 */ /* 0x040fe400078cc0ff */
[----:B------:R-:W-:-:S11]  /*59c0*/  LOP3.LUT R32, R32, 0xfffff7ff, RZ, 0xc0, !PT ;  /* 0xfffff7ff20207812 */ /* 0x000fd600078ec0ff */
[----:B------:R-:W-:-:S07]  /*59d0*/  @P6 LOP3.LUT R32, R32, 0x800, RZ, 0xfc, !PT ;  /* 0x0000080020206812 */ /* 0x000fce00078efcff */
.L_x_290:
[----:B------:R-:W-:Y:S05]  /*59e0*/  BSYNC.RECONVERGENT B0 ;  /* 0x0000000000007941 */ /* 0x000fea0003800200 */
.L_x_288:
        /* <DEDUP_REMOVED lines=8> */
.L_x_292:
[C---:B------:R-:W-:Y:S02]  /*5a70*/  LOP3.LUT P5, RZ, R32.reuse, 0x4000, RZ, 0xc0, !PT ;  /* 0x0000400020ff7812 */ /* 0x040fe400078ac0ff */
[----:B------:R-:W-:-:S11]  /*5a80*/  LOP3.LUT R32, R32, 0xfffffbff, RZ, 0xc0, !PT ;  /* 0xfffffbff20207812 */ /* 0x000fd600078ec0ff */
[----:B------:R-:W-:-:S07]  /*5a90*/  @P5 LOP3.LUT R32, R32, 0x400, RZ, 0xfc, !PT ;  /* 0x0000040020205812 */ /* 0x000fce00078efcff */
.L_x_293:
[----:B------:R-:W-:Y:S05]  /*5aa0*/  BSYNC.RECONVERGENT B0 ;  /* 0x0000000000007941 */ /* 0x000fea0003800200 */
.L_x_291:
        /* <DEDUP_REMOVED lines=10> */
.L_x_295:
[C---:B------:R-:W-:Y:S02]  /*5b50*/  LOP3.LUT P6, RZ, R32.reuse, 0x200000, RZ, 0xc0, !PT ;  /* 0x0020000020ff7812 */ /* 0x040fe400078cc0ff */
[----:B------:R-:W-:-:S11]  /*5b60*/  LOP3.LUT R32, R32, 0xffffdfff, RZ, 0xc0, !PT ;  /* 0xffffdfff20207812 */ /* 0x000fd600078ec0ff */
[----:B------:R-:W-:-:S07]  /*5b70*/  @P6 LOP3.LUT R32, R32, 0x2000, RZ, 0xfc, !PT ;  /* 0x0000200020206812 */ /* 0x000fce00078efcff */
.L_x_296:
[----:B------:R-:W-:Y:S05]  /*5b80*/  BSYNC.RECONVERGENT B0 ;  /* 0x0000000000007941 */ /* 0x000fea0003800200 */
.L_x_294:
        /* <DEDUP_REMOVED lines=8> */
.L_x_298:
[C---:B------:R-:W-:Y:S02]  /*5c10*/  LOP3.LUT P6, RZ, R32.reuse, 0x400000, RZ, 0xc0, !PT ;  /* 0x0040000020ff7812 */ /* 0x040fe400078cc0ff */
[----:B------:R-:W-:-:S11]  /*5c20*/  LOP3.LUT R32, R32, 0xffdfffff, RZ, 0xc0, !PT ;  /* 0xffdfffff20207812 */ /* 0x000fd600078ec0ff */
[----:B------:R-:W-:-:S07]  /*5c30*/  @P6 LOP3.LUT R32, R32, 0x200000, RZ, 0xfc, !PT ;  /* 0x0020000020206812 */ /* 0x000fce00078efcff */
.L_x_299:
[----:B------:R-:W-:Y:S05]  /*5c40*/  BSYNC.RECONVERGENT B0 ;  /* 0x0000000000007941 */ /* 0x000fea0003800200 */
.L_x_297:
        /* <DEDUP_REMOVED lines=8> */
.L_x_301:
[C---:B------:R-:W-:Y:S02]  /*5cd0*/  LOP3.LUT P6, RZ, R32.reuse, 0x100000, RZ, 0xc0, !PT ;  /* 0x0010000020ff7812 */ /* 0x040fe400078cc0ff */
[----:B------:R-:W-:-:S11]  /*5ce0*/  LOP3.LUT R32, R32, 0xff7fffff, RZ, 0xc0, !PT ;  /* 0xff7fffff20207812 */ /* 0x000fd600078ec0ff */
[----:B------:R-:W-:-:S07]  /*5cf0*/  @P6 LOP3.LUT R32, R32, 0x800000, RZ, 0xfc, !PT ;  /* 0x0080000020206812 */ /* 0x000fce00078efcff */
.L_x_302:
[----:B------:R-:W-:Y:S05]  /*5d00*/  BSYNC.RECONVERGENT B0 ;  /* 0x0000000000007941 */ /* 0x000fea0003800200 */
.L_x_300:
        /* <DEDUP_REMOVED lines=8> */
.L_x_304:
[C---:B------:R-:W-:Y:S02]  /*5d90*/  LOP3.LUT P5, RZ, R32.reuse, 0x40000, RZ, 0xc0, !PT ;  /* 0x0004000020ff7812 */ /* 0x040fe400078ac0ff */
[----:B------:R-:W-:-:S11]  /*5da0*/  LOP3.LUT R32, R32, 0xffffefff, RZ, 0xc0, !PT ;  /* 0xffffefff20207812 */ /* 0x000fd600078ec0ff */
[----:B------:R-:W-:-:S07]  /*5db0*/  @P5 LOP3.LUT R32, R32, 0x1000, RZ, 0xfc, !PT ;  /* 0x0000100020205812 */ /* 0x000fce00078efcff */
.L_x_305:
[----:B------:R-:W-:Y:S05]  /*5dc0*/  BSYNC.RECONVERGENT B0 ;  /* 0x0000000000007941 */ /* 0x000fea0003800200 */
.L_x_303:
        /* <DEDUP_REMOVED lines=10> */
.L_x_307:
[C---:B------:R-:W-:Y:S02]  /*5e70*/  LOP3.LUT P6, RZ, R32.reuse, 0x80000, RZ, 0xc0, !PT ;  /* 0x0008000020ff7812 */ /* 0x040fe400078cc0ff */
[----:B------:R-:W-:-:S11]  /*5e80*/  LOP3.LUT R32, R32, 0xffffbfff, RZ, 0xc0, !PT ;  /* 0xffffbfff20207812 */ /* 0x000fd600078ec0ff */
[----:B------:R-:W-:-:S07]  /*5e90*/  @P6 LOP3.LUT R32, R32, 0x4000, RZ, 0xfc, !PT ;  /* 0x0000400020206812 */ /* 0x000fce00078efcff */
.L_x_308:
[----:B------:R-:W-:Y:S05]  /*5ea0*/  BSYNC.RECONVERGENT B0 ;  /* 0x0000000000007941 */ /* 0x000fea0003800200 */
.L_x_306:
        /* <DEDUP_REMOVED lines=8> */
.L_x_310:
[C---:B------:R-:W-:Y:S02]  /*5f30*/  LOP3.LUT P6, RZ, R32.reuse, 0x20000, RZ, 0xc0, !PT ;  /* 0x0002000020ff7812 */ /* 0x040fe400078cc0ff */
[----:B------:R-:W-:-:S11]  /*5f40*/  LOP3.LUT R32, R32, 0xffefffff, RZ, 0xc0, !PT ;  /* 0xffefffff20207812 */ /* 0x000fd600078ec0ff */
[----:B------:R-:W-:-:S07]  /*5f50*/  @P6 LOP3.LUT R32, R32, 0x100000, RZ, 0xfc, !PT ;  /* 0x0010000020206812 */ /* 0x000fce00078efcff */
.L_x_311:
[----:B------:R-:W-:Y:S05]  /*5f60*/  BSYNC.RECONVERGENT B0 ;  /* 0x0000000000007941 */ /* 0x000fea0003800200 */
.L_x_309:
        /* <DEDUP_REMOVED lines=8> */
.L_x_313:
[C---:B------:R-:W-:Y:S02]  /*5ff0*/  LOP3.LUT P6, RZ, R32.reuse, 0x10000, RZ, 0xc0, !PT ;  /* 0x0001000020ff7812 */ /* 0x040fe400078cc0ff */
[----:B------:R-:W-:-:S11]  /*6000*/  LOP3.LUT R32, R32, 0xfff7ffff, RZ, 0xc0, !PT ;  /* 0xfff7ffff20207812 */ /* 0x000fd600078ec0ff */
[----:B------:R-:W-:-:S07]  /*6010*/  @P6 LOP3.LUT R32, R32, 0x80000, RZ, 0xfc, !PT ;  /* 0x0008000020206812 */ /* 0x000fce00078efcff */
.L_x_314:
[----:B------:R-:W-:Y:S05]  /*6020*/  BSYNC.RECONVERGENT B0 ;  /* 0x0000000000007941 */ /* 0x000fea0003800200 */
.L_x_312:
        /* <DEDUP_REMOVED lines=8> */
.L_x_316:
[C---:B------:R-:W-:Y:S02]  /*60b0*/  LOP3.LUT P5, RZ, R32.reuse, 0x1, RZ, 0xc0, !PT ;  /* 0x0000000120ff7812 */ /* 0x040fe400078ac0ff */
[----:B------:R-:W-:-:S11]  /*60c0*/  LOP3.LUT R32, R32, 0xfffdffff, RZ, 0xc0, !PT ;  /* 0xfffdffff20207812 */ /* 0x000fd600078ec0ff */
[----:B------:R-:W-:-:S07]  /*60d0*/  @P5 LOP3.LUT R32, R32, 0x20000, RZ, 0xfc, !PT ;  /* 0x0002000020205812 */ /* 0x000fce00078efcff */
.L_x_317:
[----:B------:R-:W-:Y:S05]  /*60e0*/  BSYNC.RECONVERGENT B0 ;  /* 0x0000000000007941 */ /* 0x000fea0003800200 */
.L_x_315:
        /* <DEDUP_REMOVED lines=10> */
.L_x_319:
[C---:B------:R-:W-:Y:S02]  /*6190*/  LOP3.LUT P6, RZ, R32.reuse, 0x8, RZ, 0xc0, !PT ;  /* 0x0000000820ff7812 */ /* 0x040fe400078cc0ff */
[----:B------:R-:W-:-:S11]  /*61a0*/  LOP3.LUT R32, R32, 0xfffbffff, RZ, 0xc0, !PT ;  /* 0xfffbffff20207812 */ /* 0x000fd600078ec0ff */
[----:B------:R-:W-:-:S07]  /*61b0*/  @P6 LOP3.LUT R32, R32, 0x40000, RZ, 0xfc, !PT ;  /* 0x0004000020206812 */ /* 0x000fce00078efcff */
.L_x_320:
[----:B------:R-:W-:Y:S05]  /*61c0*/  BSYNC.RECONVERGENT B0 ;  /* 0x0000000000007941 */ /* 0x000fea0003800200 */
.L_x_318:
        /* <DEDUP_REMOVED lines=8> */
.L_x_322:
[C---:B------:R-:W-:Y:S02]  /*6250*/  LOP3.LUT P6, RZ, R32.reuse, 0x2, RZ, 0xc0, !PT ;  /* 0x0000000220ff7812 */ /* 0x040fe400078cc0ff */
[----:B------:R-:W-:-:S11]  /*6260*/  LOP3.LUT R32, R32, 0xfffeffff, RZ, 0xc0, !PT ;  /* 0xfffeffff20207812 */ /* 0x000fd600078ec0ff */
[----:B------:R-:W-:-:S07]  /*6270*/  @P6 LOP3.LUT R32, R32, 0x10000, RZ, 0xfc, !PT ;  /* 0x0001000020206812 */ /* 0x000fce00078efcff */
.L_x_323:
[----:B------:R-:W-:Y:S05]  /*6280*/  BSYNC.RECONVERGENT B0 ;  /* 0x0000000000007941 */ /* 0x000fea0003800200 */
.L_x_321:
        /* <DEDUP_REMOVED lines=8> */
.L_x_325:
[C---:B------:R-:W-:Y:S02]  /*6310*/  LOP3.LUT P6, RZ, R32.reuse, 0x4, RZ, 0xc0, !PT ;  /* 0x0000000420ff7812 */ /* 0x040fe400078cc0ff */
[----:B------:R-:W-:-:S11]  /*6320*/  LOP3.LUT R32, R32, 0xffff7fff, RZ, 0xc0, !PT ;  /* 0xffff7fff20207812 */ /* 0x000fd600078ec0ff */
[----:B------:R-:W-:-:S07]  /*6330*/  @P6 LOP3.LUT R32, R32, 0x8000, RZ, 0xfc, !PT ;  /* 0x0000800020206812 */ /* 0x000fce00078efcff */
.L_x_326:
[----:B------:R-:W-:Y:S05]  /*6340*/  BSYNC.RECONVERGENT B0 ;  /* 0x0000000000007941 */ /* 0x000fea0003800200 */
.L_x_324:
        /* <DEDUP_REMOVED lines=8> */
.L_x_328:
[----:B------:R-:W-:-:S04]  /*63d0*/  LOP3.LUT R32, R32, 0xfffffffe, RZ, 0xc0, !PT ;  /* 0xfffffffe20207812 */ /* 0x000fc800078ec0ff */
[----:B------:R-:W-:-:S07]  /*63e0*/  @P0 LOP3.LUT R32, R32, 0x1, RZ, 0xfc, !PT ;  /* 0x0000000120200812 */ /* 0x000fce00078efcff */
.L_x_329:
[----:B------:R-:W-:Y:S05]  /*63f0*/  BSYNC.RECONVERGENT B0 ;  /* 0x0000000000007941 */ /* 0x000fea0003800200 */
.L_x_327:
        /* <DEDUP_REMOVED lines=10> */
.L_x_331:
[----:B------:R-:W-:-:S04]  /*64a0*/  LOP3.LUT R32, R32, 0xfffffff7, RZ, 0xc0, !PT ;  /* 0xfffffff720207812 */ /* 0x000fc800078ec0ff */
[----:B------:R-:W-:-:S07]  /*64b0*/  @P2 LOP3.LUT R32, R32, 0x8, RZ, 0xfc, !PT ;  /* 0x0000000820202812 */ /* 0x000fce00078efcff */
.L_x_332:
[----:B------:R-:W-:Y:S05]  /*64c0*/  BSYNC.RECONVERGENT B0 ;  /* 0x0000000000007941 */ /* 0x000fea0003800200 */
.L_x_330:
        /* <DEDUP_REMOVED lines=8> */
.L_x_334:
[----:B------:R-:W-:-:S04]  /*6550*/  LOP3.LUT R32, R32, 0xfffffffd, RZ, 0xc0, !PT ;  /* 0xfffffffd20207812 */ /* 0x000fc800078ec0ff */
[----:B------:R-:W-:-:S07]  /*6560*/  @P3 LOP3.LUT R32, R32, 0x2, RZ, 0xfc, !PT ;  /* 0x0000000220203812 */ /* 0x000fce00078efcff */
.L_x_335:
[----:B------:R-:W-:Y:S05]  /*6570*/  BSYNC.RECONVERGENT B0 ;  /* 0x0000000000007941 */ /* 0x000fea0003800200 */
.L_x_333:
        /* <DEDUP_REMOVED lines=8> */
.L_x_337:
[----:B------:R-:W-:-:S04]  /*6600*/  LOP3.LUT R32, R32, 0xfffffffb, RZ, 0xc0, !PT ;  /* 0xfffffffb20207812 */ /* 0x000fc800078ec0ff */
[----:B------:R-:W-:-:S07]  /*6610*/  @P4 LOP3.LUT R32, R32, 0x4, RZ, 0xfc, !PT ;  /* 0x0000000420204812 */ /* 0x000fce00078efcff */
.L_x_338:
[----:B------:R-:W-:Y:S05]  /*6620*/  BSYNC.RECONVERGENT B0 ;  /* 0x0000000000007941 */ /* 0x000fea0003800200 */
.L_x_336:
[----:B------:R-:W-:Y:S04]  /*6630*/  BSSY.RECONVERGENT B0, `(.L_x_339) ;  /* 0x0000007000007945 */ /* 0x000fe80003800200 */
[----:B------:R-:W-:Y:S05]  /*6640*/  @!P0 BRA `(.L_x_340) ;  /* 0x0000000000108947 */ /* 0x000fea0003800000 */
[----:B------:R-:W0:Y:S01]  /*6650*/  LDS.U8 R18, [R31+UR5+0xf0] ;  /* 0x0000f0051f127984 */ /* 0x000e220008000000 */
[----:B------:R-:W-:Y:S02]  /*6660*/  PLOP3.LUT P0, PT, PT, PT, PT, 0x80, 0x8 ;  /* 0x000000000008781c */ /* 0x000fe40003f0f070 */
[----:B0-----:R-:W-:-:S13]  /*6670*/  ISETP.NE.AND P2, PT, R18, RZ, PT ;  /* 0x000000ff1200720c */ /* 0x001fda0003f45270 */
[----:B------:R-:W-:Y:S05]  /*6680*/  @P2 BRA `(.L_x_341) ;  /* 0x0000000000042947 */ /* 0x000fea0003800000 */
.L_x_340:
[----:B------:R-:W-:-:S13]  /*6690*/  PLOP3.LUT P0, PT, P1, PT, PT, 0x80, 0x8 ;  /* 0x000000000008781c */ /* 0x000fda0000f0f070 */
.L_x_341:
[----:B------:R-:W-:Y:S05]  /*66a0*/  BSYNC.RECONVERGENT B0 ;  /* 0x0000000000007941 */ /* 0x000fea0003800200 */
.L_x_339:
        /* <DEDUP_REMOVED lines=8> */
.L_x_343:
[----:B------:R-:W-:-:S13]  /*6730*/  LOP3.LUT P1, RZ, R32, 0x10, RZ, 0xc0, !PT ;  /* 0x0000001020ff7812 */ /* 0x000fda000782c0ff */
.L_x_344:
[----:B------:R-:W-:Y:S05]  /*6740*/  BSYNC.RECONVERGENT B0 ;  /* 0x0000000000007941 */ /* 0x000fea0003800200 */
.L_x_342:
[----:B------:R-:W-:Y:S04]  /*6750*/  BSSY.RECONVERGENT B0, `(.L_x_345) ;  /* 0x0000007000007945 */ /* 0x000fe80003800200 */
[----:B------:R-:W-:Y:S05]  /*6760*/  @!P4 BRA `(.L_x_346) ;  /* 0x000000000010c947 */ /* 0x000fea0003800000 */
[----:B------:R-:W0:Y:S01]  /*6770*/  LDS.U8 R18, [R31+UR5+0xd0] ;  /* 0x0000d0051f127984 */ /* 0x000e220008000000 */
[----:B------:R-:W-:Y:S02]  /*6780*/  PLOP3.LUT P2, PT, PT, PT, PT, 0x80, 0x8 ;  /* 0x000000000008781c */ /* 0x000fe40003f4f070 */
[----:B0-----:R-:W-:-:S13]  /*6790*/  ISETP.NE.AND P3, PT, R18, RZ, PT ;  /* 0x000000ff1200720c */ /* 0x001fda0003f65270 */
[----:B------:R-:W-:Y:S05]  /*67a0*/  @P3 BRA `(.L_x_347) ;  /* 0x0000000000043947 */ /* 0x000fea0003800000 */
.L_x_346:
[----:B------:R-:W-:-:S13]  /*67b0*/  LOP3.LUT P2, RZ, R32, 0x20, RZ, 0xc0, !PT ;  /* 0x0000002020ff7812 */ /* 0x000fda000784c0ff */
.L_x_347:
[----:B------:R-:W-:Y:S05]  /*67c0*/  BSYNC.RECONVERGENT B0 ;  /* 0x0000000000007941 */ /* 0x000fea0003800200 */
.L_x_345:
[----:B------:R-:W-:Y:S04]  /*67d0*/  BSSY.RECONVERGENT B0, `(.L_x_348) ;  /* 0x0000007000007945 */ /* 0x000fe80003800200 */
[----:B------:R-:W-:Y:S05]  /*67e0*/  @!P4 BRA `(.L_x_349) ;  /* 0x000000000010c947 */ /* 0x000fea0003800000 */
[----:B------:R-:W0:Y:S01]  /*67f0*/  LDS.U8 R18, [R31+UR5+0xe0] ;  /* 0x0000e0051f127984 */ /* 0x000e220008000000 */
[----:B------:R-:W-:Y:S02]  /*6800*/  PLOP3.LUT P3, PT, PT, PT, PT, 0x80, 0x8 ;  /* 0x000000000008781c */ /* 0x000fe40003f6f070 */
[----:B0-----:R-:W-:-:S13]  /*6810*/  ISETP.NE.AND P5, PT, R18, RZ, PT ;  /* 0x000000ff1200720c */ /* 0x001fda0003fa5270 */
[----:B------:R-:W-:Y:S05]  /*6820*/  @P5 BRA `(.L_x_350) ;  /* 0x0000000000045947 */ /* 0x000fea0003800000 */
.L_x_349:
[----:B------:R-:W-:-:S13]  /*6830*/  LOP3.LUT P3, RZ, R32, 0x80, RZ, 0xc0, !PT ;  /* 0x0000008020ff7812 */ /* 0x000fda000786c0ff */
.L_x_350:
[----:B------:R-:W-:Y:S05]  /*6840*/  BSYNC.RECONVERGENT B0 ;  /* 0x0000000000007941 */ /* 0x000fea0003800200 */
.L_x_348:
[----:B------:R-:W-:Y:S04]  /*6850*/  BSSY.RECONVERGENT B0, `(.L_x_351) ;  /* 0x0000007000007945 */ /* 0x000fe80003800200 */
[----:B------:R-:W-:Y:S05]  /*6860*/  @!P4 BRA `(.L_x_352) ;  /* 0x000000000010c947 */ /* 0x000fea0003800000 */
[----:B------:R-:W0:Y:S01]  /*6870*/  LDS.U8 R18, [R31+UR5+0xf0] ;  /* 0x0000f0051f127984 */ /* 0x000e220008000000 */
[----:B------:R-:W-:Y:S02]  /*6880*/  PLOP3.LUT P4, PT, PT, PT, PT, 0x80, 0x8 ;  /* 0x000000000008781c */ /* 0x000fe40003f8f070 */
[----:B0-----:R-:W-:-:S13]  /*6890*/  ISETP.NE.AND P5, PT, R18, RZ, PT ;  /* 0x000000ff1200720c */ /* 0x001fda0003fa5270 */
[----:B------:R-:W-:Y:S05]  /*68a0*/  @P5 BRA `(.L_x_353) ;  /* 0x0000000000045947 */ /* 0x000fea0003800000 */
.L_x_352:
[----:B------:R-:W-:-:S13]  /*68b0*/  LOP3.LUT P4, RZ, R32, 0x40, RZ, 0xc0, !PT ;  /* 0x0000004020ff7812 */ /* 0x000fda000788c0ff */
.L_x_353:
[----:B------:R-:W-:Y:S05]  /*68c0*/  BSYNC.RECONVERGENT B0 ;  /* 0x0000000000007941 */ /* 0x000fea0003800200 */
.L_x_351:
        /* <DEDUP_REMOVED lines=10> */
.L_x_355:
[C---:B------:R-:W-:Y:S02]  /*6970*/  LOP3.LUT P6, RZ, R32.reuse, 0x100, RZ, 0xc0, !PT ;  /* 0x0000010020ff7812 */ /* 0x040fe400078cc0ff */
[----:B------:R-:W-:-:S11]  /*6980*/  LOP3.LUT R32, R32, 0xffffffef, RZ, 0xc0, !PT ;  /* 0xffffffef20207812 */ /* 0x000fd600078ec0ff */
[----:B------:R-:W-:-:S07]  /*6990*/  @P6 LOP3.LUT R32, R32, 0x10, RZ, 0xfc, !PT ;  /* 0x0000001020206812 */ /* 0x000fce00078efcff */
.L_x_356:
[----:B------:R-:W-:Y:S05]  /*69a0*/  BSYNC.RECONVERGENT B0 ;  /* 0x0000000000007941 */ /* 0x000fea0003800200 */
.L_x_354:
        /* <DEDUP_REMOVED lines=8> */
.L_x_358:
[C---:B------:R-:W-:Y:S02]  /*6a30*/  LOP3.LUT P6, RZ, R32.reuse, 0x200, RZ, 0xc0, !PT ;  /* 0x0000020020ff7812 */ /* 0x040fe400078cc0ff */
[----:B------:R-:W-:-:S11]  /*6a40*/  LOP3.LUT R32, R32, 0xffffffdf, RZ, 0xc0, !PT ;  /* 0xffffffdf20207812 */ /* 0x000fd600078ec0ff */
[----:B------:R-:W-:-:S07]  /*6a50*/  @P6 LOP3.LUT R32, R32, 0x20, RZ, 0xfc, !PT ;  /* 0x0000002020206812 */ /* 0x000fce00078efcff */
.L_x_359:
[----:B------:R-:W-:Y:S05]  /*6a60*/  BSYNC.RECONVERGENT B0 ;  /* 0x0000000000007941 */ /* 0x000fea0003800200 */
.L_x_357:
        /* <DEDUP_REMOVED lines=8> */
.L_x_361:
[C---:B------:R-:W-:Y:S02]  /*6af0*/  LOP3.LUT P6, RZ, R32.reuse, 0x800, RZ, 0xc0, !PT ;  /* 0x0000080020ff7812 */ /* 0x040fe400078cc0ff */
[----:B------:R-:W-:-:S11]  /*6b00*/  LOP3.LUT R32, R32, 0xffffff7f, RZ, 0xc0, !PT ;  /* 0xffffff7f20207812 */ /* 0x000fd600078ec0ff */
[----:B------:R-:W-:-:S07]  /*6b10*/  @P6 LOP3.LUT R32, R32, 0x80, RZ, 0xfc, !PT ;  /* 0x0000008020206812 */ /* 0x000fce00078efcff */
.L_x_362:
[----:B------:R-:W-:Y:S05]  /*6b20*/  BSYNC.RECONVERGENT B0 ;  /* 0x0000000000007941 */ /* 0x000fea0003800200 */
.L_x_360:
        /* <DEDUP_REMOVED lines=8> */
.L_x_364:
[C---:B------:R-:W-:Y:S02]  /*6bb0*/  LOP3.LUT P5, RZ, R32.reuse, 0x400, RZ, 0xc0, !PT ;  /* 0x0000040020ff7812 */ /* 0x040fe400078ac0ff */
[----:B------:R-:W-:-:S11]  /*6bc0*/  LOP3.LUT R32, R32, 0xffffffbf, RZ, 0xc0, !PT ;  /* 0xffffffbf20207812 */ /* 0x000fd600078ec0ff */
[----:B------:R-:W-:-:S07]  /*6bd0*/  @P5 LOP3.LUT R32, R32, 0x40, RZ, 0xfc, !PT ;  /* 0x0000004020205812 */ /* 0x000fce00078efcff */
.L_x_365:
[----:B------:R-:W-:Y:S05]  /*6be0*/  BSYNC.RECONVERGENT B0 ;  /* 0x0000000000007941 */ /* 0x000fea0003800200 */
.L_x_363:
        /* <DEDUP_REMOVED lines=10> */
.L_x_367:
[C---:B------:R-:W-:Y:S02]  /*6c90*/  LOP3.LUT P6, RZ, R32.reuse, 0x2000, RZ, 0xc0, !PT ;  /* 0x0000200020ff7812 */ /* 0x040fe400078cc0ff */
[----:B------:R-:W-:-:S11]  /*6ca0*/  LOP3.LUT R32, R32, 0xfffffeff, RZ, 0xc0, !PT ;  /* 0xfffffeff20207812 */ /* 0x000fd600078ec0ff */
[----:B------:R-:W-:-:S07]  /*6cb0*/  @P6 LOP3.LUT R32, R32, 0x100, RZ, 0xfc, !PT ;  /* 0x0000010020206812 */ /* 0x000fce00078efcff */
.L_x_368:
[----:B------:R-:W-:Y:S05]  /*6cc0*/  BSYNC.RECONVERGENT B0 ;  /* 0x0000000000007941 */ /* 0x000fea0003800200 */
.L_x_366:
        /* <DEDUP_REMOVED lines=8> */
.L_x_370:
[C---:B------:R-:W-:Y:S02]  /*6d50*/  LOP3.LUT P6, RZ, R32.reuse, 0x200000, RZ, 0xc0, !PT ;  /* 0x0020000020ff7812 */ /* 0x040fe400078cc0ff */
[----:B------:R-:W-:-:S11]  /*6d60*/  LOP3.LUT R32, R32, 0xfffffdff, RZ, 0xc0, !PT ;  /* 0xfffffdff20207812 */ /* 0x000fd600078ec0ff */
[----:B------:R-:W-:-:S07]  /*6d70*/  @P6 LOP3.LUT R32, R32, 0x200, RZ, 0xfc, !PT ;  /* 0x0000020020206812 */ /* 0x000fce00078efcff */
.L_x_371:
[----:B------:R-:W-:Y:S05]  /*6d80*/  BSYNC.RECONVERGENT B0 ;  /* 0x0000000000007941 */ /* 0x000fea0003800200 */
.L_x_369:
        /* <DEDUP_REMOVED lines=8> */
.L_x_373:
[C---:B------:R-:W-:Y:S02]  /*6e10*/  LOP3.LUT P6, RZ, R32.reuse, 0x800000, RZ, 0xc0, !PT ;  /* 0x0080000020ff7812 */ /* 0x040fe400078cc0ff */
[----:B------:R-:W-:-:S11]  /*6e20*/  LOP3.LUT R32, R32, 0xffbfffff, RZ, 0xc0, !PT ;  /* 0xffbfffff20207812 */ /* 0x000fd600078ec0ff */
[----:B------:R-:W-:-:S07]  /*6e30*/  @P6 LOP3.LUT R32, R32, 0x400000, RZ, 0xfc, !PT ;  /* 0x0040000020206812 */ /* 0x000fce00078efcff */
.L_x_374:
[----:B------:R-:W-:Y:S05]  /*6e40*/  BSYNC.RECONVERGENT B0 ;  /* 0x0000000000007941 */ /* 0x000fea0003800200 */
.L_x_372:
        /* <DEDUP_REMOVED lines=8> */
.L_x_376:
[C---:B------:R-:W-:Y:S02]  /*6ed0*/  LOP3.LUT P5, RZ, R32.reuse, 0x1000, RZ, 0xc0, !PT ;  /* 0x0000100020ff7812 */ /* 0x040fe400078ac0ff */
[----:B------:R-:W-:-:S11]  /*6ee0*/  LOP3.LUT R32, R32, 0xffdfffff, RZ, 0xc0, !PT ;  /* 0xffdfffff20207812 */ /* 0x000fd600078ec0ff */
[----:B------:R-:W-:-:S07]  /*6ef0*/  @P5 LOP3.LUT R32, R32, 0x200000, RZ, 0xfc, !PT ;  /* 0x0020000020205812 */ /* 0x000fce00078efcff */
.L_x_377:
[----:B------:R-:W-:Y:S05]  /*6f00*/  BSYNC.RECONVERGENT B0 ;  /* 0x0000000000007941 */ /* 0x000fea0003800200 */
.L_x_375:
        /* <DEDUP_REMOVED lines=10> */
.L_x_379:
[C---:B------:R-:W-:Y:S02]  /*6fb0*/  LOP3.LUT P6, RZ, R32.reuse, 0x4000, RZ, 0xc0, !PT ;  /* 0x0000400020ff7812 */ /* 0x040fe400078cc0ff */
[----:B------:R-:W-:-:S11]  /*6fc0*/  LOP3.LUT R32, R32, 0xff7fffff, RZ, 0xc0, !PT ;  /* 0xff7fffff20207812 */ /* 0x000fd600078ec0ff */
[----:B------:R-:W-:-:S07]  /*6fd0*/  @P6 LOP3.LUT R32, R32, 0x800000, RZ, 0xfc, !PT ;  /* 0x0080000020206812 */ /* 0x000fce00078efcff */
.L_x_380:
[----:B------:R-:W-:Y:S05]  /*6fe0*/  BSYNC.RECONVERGENT B0 ;  /* 0x0000000000007941 */ /* 0x000fea0003800200 */
.L_x_378:
        /* <DEDUP_REMOVED lines=8> */
.L_x_382:
[C---:B------:R-:W-:Y:S02]  /*7070*/  LOP3.LUT P6, RZ, R32.reuse, 0x100000, RZ, 0xc0, !PT ;  /* 0x0010000020ff7812 */ /* 0x040fe400078cc0ff */
[----:B------:R-:W-:-:S11]  /*7080*/  LOP3.LUT R32, R32, 0xffffefff, RZ, 0xc0, !PT ;  /* 0xffffefff20207812 */ /* 0x000fd600078ec0ff */
[----:B------:R-:W-:-:S07]  /*7090*/  @P6 LOP3.LUT R32, R32, 0x1000, RZ, 0xfc, !PT ;  /* 0x0000100020206812 */ /* 0x000fce00078efcff */
.L_x_383:
[----:B------:R-:W-:Y:S05]  /*70a0*/  BSYNC.RECONVERGENT B0 ;  /* 0x0000000000007941 */ /* 0x000fea0003800200 */
.L_x_381:
        /* <DEDUP_REMOVED lines=8> */
.L_x_385:
[C---:B------:R-:W-:Y:S02]  /*7130*/  LOP3.LUT P6, RZ, R32.reuse, 0x80000, RZ, 0xc0, !PT ;  /* 0x0008000020ff7812 */ /* 0x040fe400078cc0ff */
[----:B------:R-:W-:-:S11]  /*7140*/  LOP3.LUT R32, R32, 0xfffff7ff, RZ, 0xc0, !PT ;  /* 0xfffff7ff20207812 */ /* 0x000fd600078ec0ff */
[----:B------:R-:W-:-:S07]  /*7150*/  @P6 LOP3.LUT R32, R32, 0x800, RZ, 0xfc, !PT ;  /* 0x0000080020206812 */ /* 0x000fce00078efcff */
.L_x_386:
[----:B------:R-:W-:Y:S05]  /*7160*/  BSYNC.RECONVERGENT B0 ;  /* 0x0000000000007941 */ /* 0x000fea0003800200 */
.L_x_384:
        /* <DEDUP_REMOVED lines=8> */
.L_x_388:
[C---:B------:R-:W-:Y:S02]  /*71f0*/  LOP3.LUT P5, RZ, R32.reuse, 0x20000, RZ, 0xc0, !PT ;  /* 0x0002000020ff7812 */ /* 0x040fe400078ac0ff */
[----:B------:R-:W-:-:S11]  /*7200*/  LOP3.LUT R32, R32, 0xfffffbff, RZ, 0xc0, !PT ;  /* 0xfffffbff20207812 */ /* 0x000fd600078ec0ff */
[----:B------:R-:W-:-:S07]  /*7210*/  @P5 LOP3.LUT R32, R32, 0x400, RZ, 0xfc, !PT ;  /* 0x0000040020205812 */ /* 0x000fce00078efcff */
.L_x_389:
[----:B------:R-:W-:Y:S05]  /*7220*/  BSYNC.RECONVERGENT B0 ;  /* 0x0000000000007941 */ /* 0x000fea0003800200 */
.L_x_387:
        /* <DEDUP_REMOVED lines=10> */
.L_x_391:
[C---:B------:R-:W-:Y:S02]  /*72d0*/  LOP3.LUT P6, RZ, R32.reuse, 0x40000, RZ, 0xc0, !PT ;  /* 0x0004000020ff7812 */ /* 0x040fe400078cc0ff */
[----:B------:R-:W-:-:S11]  /*72e0*/  LOP3.LUT R32, R32, 0xffffdfff, RZ, 0xc0, !PT ;  /* 0xffffdfff20207812 */ /* 0x000fd600078ec0ff */
[----:B------:R-:W-:-:S07]  /*72f0*/  @P6 LOP3.LUT R32, R32, 0x2000, RZ, 0xfc, !PT ;  /* 0x0000200020206812 */ /* 0x000fce00078efcff */
.L_x_392:
[----:B------:R-:W-:Y:S05]  /*7300*/  BSYNC.RECONVERGENT B0 ;  /* 0x0000000000007941 */ /* 0x000fea0003800200 */
.L_x_390:
        /* <DEDUP_REMOVED lines=8> */
.L_x_394:
[C---:B------:R-:W-:Y:S02]  /*7390*/  LOP3.LUT P6, RZ, R32.reuse, 0x10000, RZ, 0xc0, !PT ;  /* 0x0001000020ff7812 */ /* 0x040fe400078cc0ff */
[----:B------:R-:W-:-:S11]  /*73a0*/  LOP3.LUT R32, R32, 0xfff7ffff, RZ, 0xc0, !PT ;  /* 0xfff7ffff20207812 */ /* 0x000fd600078ec0ff */
[----:B------:R-:W-:-:S07]  /*73b0*/  @P6 LOP3.LUT R32, R32, 0x80000, RZ, 0xfc, !PT ;  /* 0x0008000020206812 */ /* 0x000fce00078efcff */
.L_x_395:
[----:B------:R-:W-:Y:S05]  /*73c0*/  BSYNC.RECONVERGENT B0 ;  /* 0x0000000000007941 */ /* 0x000fea0003800200 */
.L_x_393:
        /* <DEDUP_REMOVED lines=8> */
.L_x_397:
[C---:B------:R-:W-:Y:S02]  /*7450*/  LOP3.LUT P6, RZ, R32.reuse, 0x8000, RZ, 0xc0, !PT ;  /* 0x0000800020ff7812 */ /* 0x040fe400078cc0ff */
[----:B------:R-:W-:-:S11]  /*7460*/  LOP3.LUT R32, R32, 0xfffbffff, RZ, 0xc0, !PT ;  /* 0xfffbffff20207812 */ /* 0x000fd600078ec0ff */
[----:B------:R-:W-:-:S07]  /*7470*/  @P6 LOP3.LUT R32, R32, 0x40000, RZ, 0xfc, !PT ;  /* 0x0004000020206812 */ /* 0x000fce00078efcff */
.L_x_398:
[----:B------:R-:W-:Y:S05]  /*7480*/  BSYNC.RECONVERGENT B0 ;  /* 0x0000000000007941 */ /* 0x000fea0003800200 */
.L_x_396:
        /* <DEDUP_REMOVED lines=8> */
.L_x_400:
[C---:B------:R-:W-:Y:S02]  /*7510*/  LOP3.LUT P5, RZ, R32.reuse, 0x1, RZ, 0xc0, !PT ;  /* 0x0000000120ff7812 */ /* 0x040fe400078ac0ff */
[----:B------:R-:W-:-:S11]  /*7520*/  LOP3.LUT R32, R32, 0xfffeffff, RZ, 0xc0, !PT ;  /* 0xfffeffff20207812 */ /* 0x000fd600078ec0ff */
[----:B------:R-:W-:-:S07]  /*7530*/  @P5 LOP3.LUT R32, R32, 0x10000, RZ, 0xfc, !PT ;  /* 0x0001000020205812 */ /* 0x000fce00078efcff */
.L_x_401:
[----:B------:R-:W-:Y:S05]  /*7540*/  BSYNC.RECONVERGENT B0 ;  /* 0x0000000000007941 */ /* 0x000fea0003800200 */
.L_x_399:
        /* <DEDUP_REMOVED lines=10> */
.L_x_403:
[C---:B------:R-:W-:Y:S02]  /*75f0*/  LOP3.LUT P6, RZ, R32.reuse, 0x8, RZ, 0xc0, !PT ;  /* 0x0000000820ff7812 */ /* 0x040fe400078cc0ff */
[----:B------:R-:W-:-:S11]  /*7600*/  LOP3.LUT R32, R32, 0xfffdffff, RZ, 0xc0, !PT ;  /* 0xfffdffff20207812 */ /* 0x000fd600078ec0ff */
[----:B------:R-:W-:-:S07]  /*7610*/  @P6 LOP3.LUT R32, R32, 0x20000, RZ, 0xfc, !PT ;  /* 0x0002000020206812 */ /* 0x000fce00078efcff */
.L_x_404:
[----:B------:R-:W-:Y:S05]  /*7620*/  BSYNC.RECONVERGENT B0 ;  /* 0x0000000000007941 */ /* 0x000fea0003800200 */
.L_x_402:
        /* <DEDUP_REMOVED lines=8> */
.L_x_406:
[C---:B------:R-:W-:Y:S02]  /*76b0*/  LOP3.LUT P6, RZ, R32.reuse, 0x2, RZ, 0xc0, !PT ;  /* 0x0000000220ff7812 */ /* 0x040fe400078cc0ff */
[----:B------:R-:W-:-:S11]  /*76c0*/  LOP3.LUT R32, R32, 0xffff7fff, RZ, 0xc0, !PT ;  /* 0xffff7fff20207812 */ /* 0x000fd600078ec0ff */
[----:B------:R-:W-:-:S07]  /*76d0*/  @P6 LOP3.LUT R32, R32, 0x8000, RZ, 0xfc, !PT ;  /* 0x0000800020206812 */ /* 0x000fce00078efcff */
.L_x_407:
[----:B------:R-:W-:Y:S05]  /*76e0*/  BSYNC.RECONVERGENT B0 ;  /* 0x0000000000007941 */ /* 0x000fea0003800200 */
.L_x_405:
        /* <DEDUP_REMOVED lines=8> */
.L_x_409:
[C---:B------:R-:W-:Y:S02]  /*7770*/  LOP3.LUT P6, RZ, R32.reuse, 0x4, RZ, 0xc0, !PT ;  /* 0x0000000420ff7812 */ /* 0x040fe400078cc0ff */
[----:B------:R-:W-:-:S11]  /*7780*/  LOP3.LUT R32, R32, 0xffffbfff, RZ, 0xc0, !PT ;  /* 0xffffbfff20207812 */ /* 0x000fd600078ec0ff */
[----:B------:R-:W-:-:S07]  /*7790*/  @P6 LOP3.LUT R32, R32, 0x4000, RZ, 0xfc, !PT ;  /* 0x0000400020206812 */ /* 0x000fce00078efcff */
.L_x_410:
[----:B------:R-:W-:Y:S05]  /*77a0*/  BSYNC.RECONVERGENT B0 ;  /* 0x0000000000007941 */ /* 0x000fea0003800200 */
.L_x_408:
        /* <DEDUP_REMOVED lines=8> */
.L_x_412:
[----:B------:R-:W-:-:S04]  /*7830*/  LOP3.LUT R32, R32, 0xfffffffe, RZ, 0xc0, !PT ;  /* 0xfffffffe20207812 */ /* 0x000fc800078ec0ff */
[----:B------:R-:W-:-:S07]  /*7840*/  @P0 LOP3.LUT R32, R32, 0x1, RZ, 0xfc, !PT ;  /* 0x0000000120200812 */ /* 0x000fce00078efcff */
.L_x_413:
[----:B------:R-:W-:Y:S05]  /*7850*/  BSYNC.RECONVERGENT B0 ;  /* 0x0000000000007941 */ /* 0x000fea0003800200 */
.L_x_411:
        /* <DEDUP_REMOVED lines=10> */
.L_x_415:
[----:B------:R-:W-:-:S04]  /*7900*/  LOP3.LUT R32, R32, 0xfffffff7, RZ, 0xc0, !PT ;  /* 0xfffffff720207812 */ /* 0x000fc800078ec0ff */
[----:B------:R-:W-:-:S07]  /*7910*/  @P1 LOP3.LUT R32, R32, 0x8, RZ, 0xfc, !PT ;  /* 0x0000000820201812 */ /* 0x000fce00078efcff */
.L_x_416:
[----:B------:R-:W-:Y:S05]  /*7920*/  BSYNC.RECONVERGENT B0 ;  /* 0x0000000000007941 */ /* 0x000fea0003800200 */
.L_x_414:
        /* <DEDUP_REMOVED lines=8> */
.L_x_418:
[----:B------:R-:W-:-:S04]  /*79b0*/  LOP3.LUT R32, R32, 0xfffffffd, RZ, 0xc0, !PT ;  /* 0xfffffffd20207812 */ /* 0x000fc800078ec0ff */
[----:B------:R-:W-:-:S07]  /*79c0*/  @P2 LOP3.LUT R32, R32, 0x2, RZ, 0xfc, !PT ;  /* 0x0000000220202812 */ /* 0x000fce00078efcff */
.L_x_419:
[----:B------:R-:W-:Y:S05]  /*79d0*/  BSYNC.RECONVERGENT B0 ;  /* 0x0000000000007941 */ /* 0x000fea0003800200 */
.L_x_417:
        /* <DEDUP_REMOVED lines=8> */
.L_x_421:
[----:B------:R-:W-:-:S04]  /*7a60*/  LOP3.LUT R32, R32, 0xfffffffb, RZ, 0xc0, !PT ;  /* 0xfffffffb20207812 */ /* 0x000fc800078ec0ff */
[----:B------:R-:W-:-:S07]  /*7a70*/  @P3 LOP3.LUT R32, R32, 0x4, RZ, 0xfc, !PT ;  /* 0x0000000420203812 */ /* 0x000fce00078efcff */
.L_x_422:
[----:B------:R-:W-:Y:S05]  /*7a80*/  BSYNC.RECONVERGENT B0 ;  /* 0x0000000000007941 */ /* 0x000fea0003800200 */
.L_x_420:
[----:B------:R-:W-:Y:S04]  /*7a90*/  BSSY.RECONVERGENT B0, `(.L_x_423) ;  /* 0x0000007000007945 */ /* 0x000fe80003800200 */
[----:B------:R-:W-:Y:S05]  /*7aa0*/  @!P0 BRA `(.L_x_424) ;  /* 0x0000000000108947 */ /* 0x000fea0003800000 */
[----:B------:R-:W0:Y:S01]  /*7ab0*/  LDS.U8 R18, [R31+UR5+0x130] ;  /* 0x000130051f127984 */ /* 0x000e220008000000 */
[----:B------:R-:W-:Y:S02]  /*7ac0*/  PLOP3.LUT P0, PT, PT, PT, PT, 0x80, 0x8 ;  /* 0x000000000008781c */ /* 0x000fe40003f0f070 */
[----:B0-----:R-:W-:-:S13]  /*7ad0*/  ISETP.NE.AND P1, PT, R18, RZ, PT ;  /* 0x000000ff1200720c */ /* 0x001fda0003f25270 */
[----:B------:R-:W-:Y:S05]  /*7ae0*/  @P1 BRA `(.L_x_425) ;  /* 0x0000000000041947 */ /* 0x000fea0003800000 */
.L_x_424:
[----:B------:R-:W-:-:S13]  /*7af0*/  PLOP3.LUT P0, PT, P4, PT, PT, 0x80, 0x8 ;  /* 0x000000000008781c */ /* 0x000fda000270f070 */
.L_x_425:
[----:B------:R-:W-:Y:S05]  /*7b00*/  BSYNC.RECONVERGENT B0 ;  /* 0x0000000000007941 */ /* 0x000fea0003800200 */
.L_x_423:
        /* <DEDUP_REMOVED lines=8> */
.L_x_427:
[----:B------:R-:W-:-:S13]  /*7b90*/  LOP3.LUT P2, RZ, R32, 0x10, RZ, 0xc0, !PT ;  /* 0x0000001020ff7812 */ /* 0x000fda000784c0ff */
.L_x_428:
[----:B------:R-:W-:Y:S05]  /*7ba0*/  BSYNC.RECONVERGENT B0 ;  /* 0x0000000000007941 */ /* 0x000fea0003800200 */
.L_x_426:
[----:B------:R-:W-:Y:S04]  /*7bb0*/  BSSY.RECONVERGENT B0, `(.L_x_429) ;  /* 0x0000007000007945 */ /* 0x000fe80003800200 */
[----:B------:R-:W-:Y:S05]  /*7bc0*/  @!P1 BRA `(.L_x_430) ;  /* 0x0000000000109947 */ /* 0x000fea0003800000 */
[----:B------:R-:W0:Y:S01]  /*7bd0*/  LDS.U8 R18, [R31+UR5+0x110] ;  /* 0x000110051f127984 */ /* 0x000e220008000000 */
[----:B------:R-:W-:Y:S02]  /*7be0*/  PLOP3.LUT P3, PT, PT, PT, PT, 0x80, 0x8 ;  /* 0x000000000008781c */ /* 0x000fe40003f6f070 */
[----:B0-----:R-:W-:-:S13]  /*7bf0*/  ISETP.NE.AND P4, PT, R18, RZ, PT ;  /* 0x000000ff1200720c */ /* 0x001fda0003f85270 */
[----:B------:R-:W-:Y:S05]  /*7c00*/  @P4 BRA `(.L_x_431) ;  /* 0x0000000000044947 */ /* 0x000fea0003800000 */
.L_x_430:
[----:B------:R-:W-:-:S13]  /*7c10*/  LOP3.LUT P3, RZ, R32, 0x20, RZ, 0xc0, !PT ;  /* 0x0000002020ff7812 */ /* 0x000fda000786c0ff */
.L_x_431:
[----:B------:R-:W-:Y:S05]  /*7c20*/  BSYNC.RECONVERGENT B0 ;  /* 0x0000000000007941 */ /* 0x000fea0003800200 */
.L_x_429:
[----:B------:R-:W-:Y:S04]  /*7c30*/  BSSY.RECONVERGENT B0, `(.L_x_432) ;  /* 0x0000007000007945 */ /* 0x000fe80003800200 */
[----:B------:R-:W-:Y:S05]  /*7c40*/  @!P1 BRA `(.L_x_433) ;  /* 0x0000000000109947 */ /* 0x000fea0003800000 */
[----:B------:R-:W0:Y:S01]  /*7c50*/  LDS.U8 R18, [R31+UR5+0x120] ;  /* 0x000120051f127984 */ /* 0x000e220008000000 */
[----:B------:R-:W-:Y:S02]  /*7c60*/  PLOP3.LUT P5, PT, PT, PT, PT, 0x80, 0x8 ;  /* 0x000000000008781c */ /* 0x000fe40003faf070 */
[----:B0-----:R-:W-:-:S13]  /*7c70*/  ISETP.NE.AND P4, PT, R18, RZ, PT ;  /* 0x000000ff1200720c */ /* 0x001fda0003f85270 */
[----:B------:R-:W-:Y:S05]  /*7c80*/  @P4 BRA `(.L_x_434) ;  /* 0x0000000000044947 */ /* 0x000fea0003800000 */
.L_x_433:
[----:B------:R-:W-:-:S13]  /*7c90*/  LOP3.LUT P5, RZ, R32, 0x80, RZ, 0xc0, !PT ;  /* 0x0000008020ff7812 */ /* 0x000fda00078ac0ff */
.L_x_434:
[----:B------:R-:W-:Y:S05]  /*7ca0*/  BSYNC.RECONVERGENT B0 ;  /* 0x0000000000007941 */ /* 0x000fea0003800200 */
.L_x_432:
[----:B------:R-:W-:Y:S04]  /*7cb0*/  BSSY.RECONVERGENT B0, `(.L_x_435) ;  /* 0x0000007000007945 */ /* 0x000fe80003800200 */
[----:B------:R-:W-:Y:S05]  /*7cc0*/  @!P1 BRA `(.L_x_436) ;  /* 0x0000000000109947 */ /* 0x000fea0003800000 */
[----:B------:R-:W0:Y:S01]  /*7cd0*/  LDS.U8 R18, [R31+UR5+0x130] ;  /* 0x000130051f127984 */ /* 0x000e220008000000 */
[----:B------:R-:W-:Y:S02]  /*7ce0*/  PLOP3.LUT P1, PT, PT, PT, PT, 0x80, 0x8 ;  /* 0x000000000008781c */ /* 0x000fe40003f2f070 */
[----:B0-----:R-:W-:-:S13]  /*7cf0*/  ISETP.NE.AND P4, PT, R18, RZ, PT ;  /* 0x000000ff1200720c */ /* 0x001fda0003f85270 */
[----:B------:R-:W-:Y:S05]  /*7d00*/  @P4 BRA `(.L_x_437) ;  /* 0x0000000000044947 */ /* 0x000fea0003800000 */
.L_x_436:
[----:B------:R-:W-:-:S13]  /*7d10*/  LOP3.LUT P1, RZ, R32, 0x40, RZ, 0xc0, !PT ;  /* 0x0000004020ff7812 */ /* 0x000fda000782c0ff */
.L_x_437:
[----:B------:R-:W-:Y:S05]  /*7d20*/  BSYNC.RECONVERGENT B0 ;  /* 0x0000000000007941 */ /* 0x000fea0003800200 */
.L_x_435:
        /* <DEDUP_REMOVED lines=10> */
.L_x_439:
[C---:B------:R-:W-:Y:S02]  /*7dd0*/  LOP3.LUT P6, RZ, R32.reuse, 0x100, RZ, 0xc0, !PT ;  /* 0x0000010020ff7812 */ /* 0x040fe400078cc0ff */
[----:B------:R-:W-:-:S11]  /*7de0*/  LOP3.LUT R32, R32, 0xffffffef, RZ, 0xc0, !PT ;  /* 0xffffffef20207812 */ /* 0x000fd600078ec0ff */
[----:B------:R-:W-:-:S07]  /*7df0*/  @P6 LOP3.LUT R32, R32, 0x10, RZ, 0xfc, !PT ;  /* 0x0000001020206812 */ /* 0x000fce00078efcff */
.L_x_440:
[----:B------:R-:W-:Y:S05]  /*7e00*/  BSYNC.RECONVERGENT B0 ;  /* 0x0000000000007941 */ /* 0x000fea0003800200 */
.L_x_438:
        /* <DEDUP_REMOVED lines=8> */
.L_x_442:
[C---:B------:R-:W-:Y:S02]  /*7e90*/  LOP3.LUT P6, RZ, R32.reuse, 0x200, RZ, 0xc0, !PT ;  /* 0x0000020020ff7812 */ /* 0x040fe400078cc0ff */
[----:B------:R-:W-:-:S11]  /*7ea0*/  LOP3.LUT R32, R32, 0xffffffdf, RZ, 0xc0, !PT ;  /* 0xffffffdf20207812 */ /* 0x000fd600078ec0ff */
[----:B------:R-:W-:-:S07]  /*7eb0*/  @P6 LOP3.LUT R32, R32, 0x20, RZ, 0xfc, !PT ;  /* 0x0000002020206812 */ /* 0x000fce00078efcff */
.L_x_443:
[----:B------:R-:W-:Y:S05]  /*7ec0*/  BSYNC.RECONVERGENT B0 ;  /* 0x0000000000007941 */ /* 0x000fea0003800200 */
.L_x_441:
        /* <DEDUP_REMOVED lines=8> */
.L_x_445:
[C---:B------:R-:W-:Y:S02]  /*7f50*/  LOP3.LUT P6, RZ, R32.reuse, 0x400000, RZ, 0xc0, !PT ;  /* 0x0040000020ff7812 */ /* 0x040fe400078cc0ff */
[----:B------:R-:W-:-:S11]  /*7f60*/  LOP3.LUT R32, R32, 0xffffff7f, RZ, 0xc0, !PT ;  /* 0xffffff7f20207812 */ /* 0x000fd600078ec0ff */
[----:B------:R-:W-:-:S07]  /*7f70*/  @P6 LOP3.LUT R32, R32, 0x80, RZ, 0xfc, !PT ;  /* 0x0000008020206812 */ /* 0x000fce00078efcff */
.L_x_446:
[----:B------:R-:W-:Y:S05]  /*7f80*/  BSYNC.RECONVERGENT B0 ;  /* 0x0000000000007941 */ /* 0x000fea0003800200 */
.L_x_444:
        /* <DEDUP_REMOVED lines=8> */
.L_x_448:
[C---:B------:R-:W-:Y:S02]  /*8010*/  LOP3.LUT P4, RZ, R32.reuse, 0x200000, RZ, 0xc0, !PT ;  /* 0x0020000020ff7812 */ /* 0x040fe4000788c0ff */
[----:B------:R-:W-:-:S11]  /*8020*/  LOP3.LUT R32, R32, 0xffffffbf, RZ, 0xc0, !PT ;  /* 0xffffffbf20207812 */ /* 0x000fd600078ec0ff */
[----:B------:R-:W-:-:S07]  /*8030*/  @P4 LOP3.LUT R32, R32, 0x40, RZ, 0xfc, !PT ;  /* 0x0000004020204812 */ /* 0x000fce00078efcff */
.L_x_449:
[----:B------:R-:W-:Y:S05]  /*8040*/  BSYNC.RECONVERGENT B0 ;  /* 0x0000000000007941 */ /* 0x000fea0003800200 */
.L_x_447:
        /* <DEDUP_REMOVED lines=10> */
.L_x_451:
[C---:B------:R-:W-:Y:S02]  /*80f0*/  LOP3.LUT P6, RZ, R32.reuse, 0x800000, RZ, 0xc0, !PT ;  /* 0x0080000020ff7812 */ /* 0x040fe400078cc0ff */
[----:B------:R-:W-:-:S11]  /*8100*/  LOP3.LUT R32, R32, 0xffbfffff, RZ, 0xc0, !PT ;  /* 0xffbfffff20207812 */ /* 0x000fd600078ec0ff */
[----:B------:R-:W-:-:S07]  /*8110*/  @P6 LOP3.LUT R32, R32, 0x400000, RZ, 0xfc, !PT ;  /* 0x0040000020206812 */ /* 0x000fce00078efcff */
.L_x_452:
[----:B------:R-:W-:Y:S05]  /*8120*/  BSYNC.RECONVERGENT B0 ;  /* 0x0000000000007941 */ /* 0x000fea0003800200 */
.L_x_450:
        /* <DEDUP_REMOVED lines=8> */
.L_x_454:
[C---:B------:R-:W-:Y:S02]  /*81b0*/  LOP3.LUT P6, RZ, R32.reuse, 0x1000, RZ, 0xc0, !PT ;  /* 0x0000100020ff7812 */ /* 0x040fe400078cc0ff */
[----:B------:R-:W-:-:S11]  /*81c0*/  LOP3.LUT R32, R32, 0xff7fffff, RZ, 0xc0, !PT ;  /* 0xff7fffff20207812 */ /* 0x000fd600078ec0ff */
[----:B------:R-:W-:-:S07]  /*81d0*/  @P6 LOP3.LUT R32, R32, 0x800000, RZ, 0xfc, !PT ;  /* 0x0080000020206812 */ /* 0x000fce00078efcff */
.L_x_455:
[----:B------:R-:W-:Y:S05]  /*81e0*/  BSYNC.RECONVERGENT B0 ;  /* 0x0000000000007941 */ /* 0x000fea0003800200 */
.L_x_453:
        /* <DEDUP_REMOVED lines=8> */
.L_x_457:
[C---:B------:R-:W-:Y:S02]  /*8270*/  LOP3.LUT P6, RZ, R32.reuse, 0x800, RZ, 0xc0, !PT ;  /* 0x0000080020ff7812 */ /* 0x040fe400078cc0ff */
[----:B------:R-:W-:-:S11]  /*8280*/  LOP3.LUT R32, R32, 0xffdfffff, RZ, 0xc0, !PT ;  /* 0xffdfffff20207812 */ /* 0x000fd600078ec0ff */
[----:B------:R-:W-:-:S07]  /*8290*/  @P6 LOP3.LUT R32, R32, 0x200000, RZ, 0xfc, !PT ;  /* 0x0020000020206812 */ /* 0x000fce00078efcff */
.L_x_458:
[----:B------:R-:W-:Y:S05]  /*82a0*/  BSYNC.RECONVERGENT B0 ;  /* 0x0000000000007941 */ /* 0x000fea0003800200 */
.L_x_456:
        /* <DEDUP_REMOVED lines=8> */
.L_x_460:
[C---:B------:R-:W-:Y:S02]  /*8330*/  LOP3.LUT P4, RZ, R32.reuse, 0x400, RZ, 0xc0, !PT ;  /* 0x0000040020ff7812 */ /* 0x040fe4000788c0ff */
[----:B------:R-:W-:-:S11]  /*8340*/  LOP3.LUT R32, R32, 0xfffffeff, RZ, 0xc0, !PT ;  /* 0xfffffeff20207812 */ /* 0x000fd600078ec0ff */
[----:B------:R-:W-:-:S07]  /*8350*/  @P4 LOP3.LUT R32, R32, 0x100, RZ, 0xfc, !PT ;  /* 0x0000010020204812 */ /* 0x000fce00078efcff */
.L_x_461:
[----:B------:R-:W-:Y:S05]  /*8360*/  BSYNC.RECONVERGENT B0 ;  /* 0x0000000000007941 */ /* 0x000fea0003800200 */
.L_x_459:
        /* <DEDUP_REMOVED lines=10> */
.L_x_463:
[C---:B------:R-:W-:Y:S02]  /*8410*/  LOP3.LUT P6, RZ, R32.reuse, 0x2000, RZ, 0xc0, !PT ;  /* 0x0000200020ff7812 */ /* 0x040fe400078cc0ff */
[----:B------:R-:W-:-:S11]  /*8420*/  LOP3.LUT R32, R32, 0xffefffff, RZ, 0xc0, !PT ;  /* 0xffefffff20207812 */ /* 0x000fd600078ec0ff */
[----:B------:R-:W-:-:S07]  /*8430*/  @P6 LOP3.LUT R32, R32, 0x100000, RZ, 0xfc, !PT ;  /* 0x0010000020206812 */ /* 0x000fce00078efcff */
.L_x_464:
[----:B------:R-:W-:Y:S05]  /*8440*/  BSYNC.RECONVERGENT B0 ;  /* 0x0000000000007941 */ /* 0x000fea0003800200 */
.L_x_462:
        /* <DEDUP_REMOVED lines=8> */
.L_x_466:
[C---:B------:R-:W-:Y:S02]  /*84d0*/  LOP3.LUT P6, RZ, R32.reuse, 0x80000, RZ, 0xc0, !PT ;  /* 0x0008000020ff7812 */ /* 0x040fe400078cc0ff */
[----:B------:R-:W-:-:S11]  /*84e0*/  LOP3.LUT R32, R32, 0xfffff7ff, RZ, 0xc0, !PT ;  /* 0xfffff7ff20207812 */ /* 0x000fd600078ec0ff */
[----:B------:R-:W-:-:S07]  /*84f0*/  @P6 LOP3.LUT R32, R32, 0x800, RZ, 0xfc, !PT ;  /* 0x0000080020206812 */ /* 0x000fce00078efcff */
.L_x_467:
[----:B------:R-:W-:Y:S05]  /*8500*/  BSYNC.RECONVERGENT B0 ;  /* 0x0000000000007941 */ /* 0x000fea0003800200 */
.L_x_465:
        /* <DEDUP_REMOVED lines=8> */
.L_x_469:
[C---:B------:R-:W-:Y:S02]  /*8590*/  LOP3.LUT P6, RZ, R32.reuse, 0x40000, RZ, 0xc0, !PT ;  /* 0x0004000020ff7812 */ /* 0x040fe400078cc0ff */
[----:B------:R-:W-:-:S11]  /*85a0*/  LOP3.LUT R32, R32, 0xfffffbff, RZ, 0xc0, !PT ;  /* 0xfffffbff20207812 */ /* 0x000fd600078ec0ff */
[----:B------:R-:W-:-:S07]  /*85b0*/  @P6 LOP3.LUT R32, R32, 0x400, RZ, 0xfc, !PT ;  /* 0x0000040020206812 */ /* 0x000fce00078efcff */
.L_x_470:
[----:B------:R-:W-:Y:S05]  /*85c0*/  BSYNC.RECONVERGENT B0 ;  /* 0x0000000000007941 */ /* 0x000fea0003800200 */
.L_x_468:
        /* <DEDUP_REMOVED lines=8> */
.L_x_472:
[C---:B------:R-:W-:Y:S02]  /*8650*/  LOP3.LUT P4, RZ, R32.reuse, 0x10000, RZ, 0xc0, !PT ;  /* 0x0001000020ff7812 */ /* 0x040fe4000788c0ff */
[----:B------:R-:W-:-:S11]  /*8660*/  LOP3.LUT R32, R32, 0xfffffdff, RZ, 0xc0, !PT ;  /* 0xfffffdff20207812 */ /* 0x000fd600078ec0ff */
[----:B------:R-:W-:-:S07]  /*8670*/  @P4 LOP3.LUT R32, R32, 0x200, RZ, 0xfc, !PT ;  /* 0x0000020020204812 */ /* 0x000fce00078efcff */
.L_x_473:
[----:B------:R-:W-:Y:S05]  /*8680*/  BSYNC.RECONVERGENT B0 ;  /* 0x0000000000007941 */ /* 0x000fea0003800200 */
.L_x_471:
        /* <DEDUP_REMOVED lines=10> */
.L_x_475:
[C---:B------:R-:W-:Y:S02]  /*8730*/  LOP3.LUT P6, RZ, R32.reuse, 0x20000, RZ, 0xc0, !PT ;  /* 0x0002000020ff7812 */ /* 0x040fe400078cc0ff */
[----:B------:R-:W-:-:S11]  /*8740*/  LOP3.LUT R32, R32, 0xffffefff, RZ, 0xc0, !PT ;  /* 0xffffefff20207812 */ /* 0x000fd600078ec0ff */
[----:B------:R-:W-:-:S07]  /*8750*/  @P6 LOP3.LUT R32, R32, 0x1000, RZ, 0xfc, !PT ;  /* 0x0000100020206812 */ /* 0x000fce00078efcff */
.L_x_476:
[----:B------:R-:W-:Y:S05]  /*8760*/  BSYNC.RECONVERGENT B0 ;  /* 0x0000000000007941 */ /* 0x000fea0003800200 */
.L_x_474:
        /* <DEDUP_REMOVED lines=8> */
.L_x_478:
[C---:B------:R-:W-:Y:S02]  /*87f0*/  LOP3.LUT P6, RZ, R32.reuse, 0x8000, RZ, 0xc0, !PT ;  /* 0x0000800020ff7812 */ /* 0x040fe400078cc0ff */
[----:B------:R-:W-:-:S11]  /*8800*/  LOP3.LUT R32, R32, 0xfffbffff, RZ, 0xc0, !PT ;  /* 0xfffbffff20207812 */ /* 0x000fd600078ec0ff */
[----:B------:R-:W-:-:S07]  /*8810*/  @P6 LOP3.LUT R32, R32, 0x40000, RZ, 0xfc, !PT ;  /* 0x0004000020206812 */ /* 0x000fce00078efcff */
.L_x_479:
[----:B------:R-:W-:Y:S05]  /*8820*/  BSYNC.RECONVERGENT B0 ;  /* 0x0000000000007941 */ /* 0x000fea0003800200 */
.L_x_477:
        /* <DEDUP_REMOVED lines=8> */
.L_x_481:
[C---:B------:R-:W-:Y:S02]  /*88b0*/  LOP3.LUT P6, RZ, R32.reuse, 0x4000, RZ, 0xc0, !PT ;  /* 0x0000400020ff7812 */ /* 0x040fe400078cc0ff */
[----:B------:R-:W-:-:S11]  /*88c0*/  LOP3.LUT R32, R32, 0xfffdffff, RZ, 0xc0, !PT ;  /* 0xfffdffff20207812 */ /* 0x000fd600078ec0ff */
[----:B------:R-:W-:-:S07]  /*88d0*/  @P6 LOP3.LUT R32, R32, 0x20000, RZ, 0xfc, !PT ;  /* 0x0002000020206812 */ /* 0x000fce00078efcff */
.L_x_482:
[----:B------:R-:W-:Y:S05]  /*88e0*/  BSYNC.RECONVERGENT B0 ;  /* 0x0000000000007941 */ /* 0x000fea0003800200 */
.L_x_480:
        /* <DEDUP_REMOVED lines=8> */
.L_x_484:
[C---:B------:R-:W-:Y:S02]  /*8970*/  LOP3.LUT P4, RZ, R32.reuse, 0x1, RZ, 0xc0, !PT ;  /* 0x0000000120ff7812 */ /* 0x040fe4000788c0ff */
[----:B------:R-:W-:-:S11]  /*8980*/  LOP3.LUT R32, R32, 0xffff7fff, RZ, 0xc0, !PT ;  /* 0xffff7fff20207812 */ /* 0x000fd600078ec0ff */
[----:B------:R-:W-:-:S07]  /*8990*/  @P4 LOP3.LUT R32, R32, 0x8000, RZ, 0xfc, !PT ;  /* 0x0000800020204812 */ /* 0x000fce00078efcff */
.L_x_485:
[----:B------:R-:W-:Y:S05]  /*89a0*/  BSYNC.RECONVERGENT B0 ;  /* 0x0000000000007941 */ /* 0x000fea0003800200 */
.L_x_483:
        /* <DEDUP_REMOVED lines=10> */
.L_x_487:
[C---:B------:R-:W-:Y:S02]  /*8a50*/  LOP3.LUT P6, RZ, R32.reuse, 0x8, RZ, 0xc0, !PT ;  /* 0x0000000820ff7812 */ /* 0x040fe400078cc0ff */
[----:B------:R-:W-:-:S11]  /*8a60*/  LOP3.LUT R32, R32, 0xfffeffff, RZ, 0xc0, !PT ;  /* 0xfffeffff20207812 */ /* 0x000fd600078ec0ff */
[----:B------:R-:W-:-:S07]  /*8a70*/  @P6 LOP3.LUT R32, R32, 0x10000, RZ, 0xfc, !PT ;  /* 0x0001000020206812 */ /* 0x000fce00078efcff */
.L_x_488:
[----:B------:R-:W-:Y:S05]  /*8a80*/  BSYNC.RECONVERGENT B0 ;  /* 0x0000000000007941 */ /* 0x000fea0003800200 */
.L_x_486:
        /* <DEDUP_REMOVED lines=8> */
.L_x_490:
[C---:B------:R-:W-:Y:S02]  /*8b10*/  LOP3.LUT P6, RZ, R32.reuse, 0x2, RZ, 0xc0, !PT ;  /* 0x0000000220ff7812 */ /* 0x040fe400078cc0ff */
[----:B------:R-:W-:-:S11]  /*8b20*/  LOP3.LUT R32, R32, 0xffffbfff, RZ, 0xc0, !PT ;  /* 0xffffbfff20207812 */ /* 0x000fd600078ec0ff */
[----:B------:R-:W-:-:S07]  /*8b30*/  @P6 LOP3.LUT R32, R32, 0x4000, RZ, 0xfc, !PT ;  /* 0x0000400020206812 */ /* 0x000fce00078efcff */
.L_x_491:
[----:B------:R-:W-:Y:S05]  /*8b40*/  BSYNC.RECONVERGENT B0 ;  /* 0x0000000000007941 */ /* 0x000fea0003800200 */
.L_x_489:
        /* <DEDUP_REMOVED lines=8> */
.L_x_493:
[C---:B------:R-:W-:Y:S02]  /*8bd0*/  LOP3.LUT P6, RZ, R32.reuse, 0x4, RZ, 0xc0, !PT ;  /* 0x0000000420ff7812 */ /* 0x040fe400078cc0ff */
[----:B------:R-:W-:-:S11]  /*8be0*/  LOP3.LUT R32, R32, 0xffffdfff, RZ, 0xc0, !PT ;  /* 0xffffdfff20207812 */ /* 0x000fd600078ec0ff */
[----:B------:R-:W-:-:S07]  /*8bf0*/  @P6 LOP3.LUT R32, R32, 0x2000, RZ, 0xfc, !PT ;  /* 0x0000200020206812 */ /* 0x000fce00078efcff */
.L_x_494:
[----:B------:R-:W-:Y:S05]  /*8c00*/  BSYNC.RECONVERGENT B0 ;  /* 0x0000000000007941 */ /* 0x000fea0003800200 */
.L_x_492:
[----:B------:R-:W-:Y:S04]  /*8c10*/  BSSY.RECONVERGENT B0, `(.L_x_495) ;  /* 0x0000007000007945 */ /* 0x000fe80003800200 */
[----:B------:R-:W-:Y:S05]  /*8c20*/  @!P4 BRA `(.L_x_496) ;  /* 0x000000000010c947 */ /* 0x000fea0003800000 */
[----:B------:R-:W0:Y:S01]  /*8c30*/  LDS.U8 R18, [R31+UR5+0x170] ;  /* 0x000170051f127984 */ /* 0x000e220008000000 */
[----:B------:R-:W-:Y:S02]  /*8c40*/  PLOP3.LUT P4, PT, PT, PT, PT, 0x80, 0x8 ;  /* 0x000000000008781c */ /* 0x000fe40003f8f070 */
[----:B0-----:R-:W-:-:S13]  /*8c50*/  ISETP.NE.AND P6, PT, R18, RZ, PT ;  /* 0x000000ff1200720c */ /* 0x001fda0003fc5270 */
[----:B------:R-:W-:Y:S05]  /*8c60*/  @P6 BRA `(.L_x_497) ;  /* 0x0000000000046947 */ /* 0x000fea0003800000 */
.L_x_496:
[----:B------:R-:W-:-:S13]  /*8c70*/  PLOP3.LUT P4, PT, P0, PT, PT, 0x80, 0x8 ;  /* 0x000000000008781c */ /* 0x000fda000078f070 */
.L_x_497:
[----:B------:R-:W-:Y:S05]  /*8c80*/  BSYNC.RECONVERGENT B0 ;  /* 0x0000000000007941 */ /* 0x000fea0003800200 */
.L_x_495:
        /* <DEDUP_REMOVED lines=10> */
.L_x_499:
[----:B------:R-:W-:-:S04]  /*8d30*/  LOP3.LUT R32, R32, 0xfffffff7, RZ, 0xc0, !PT ;  /* 0xfffffff720207812 */ /* 0x000fc800078ec0ff */
[----:B------:R-:W-:-:S07]  /*8d40*/  @P2 LOP3.LUT R32, R32, 0x8, RZ, 0xfc, !PT ;  /* 0x0000000820202812 */ /* 0x000fce00078efcff */
.L_x_500:
[----:B------:R-:W-:Y:S05]  /*8d50*/  BSYNC.RECONVERGENT B0 ;  /* 0x0000000000007941 */ /* 0x000fea0003800200 */
.L_x_498:
        /* <DEDUP_REMOVED lines=8> */
.L_x_502:
[----:B------:R-:W-:-:S04]  /*8de0*/  LOP3.LUT R32, R32, 0xfffffffe, RZ, 0xc0, !PT ;  /* 0xfffffffe20207812 */ /* 0x000fc800078ec0ff */
[----:B------:R-:W-:-:S07]  /*8df0*/  @P3 LOP3.LUT R32, R32, 0x1, RZ, 0xfc, !PT ;  /* 0x0000000120203812 */ /* 0x000fce00078efcff */
.L_x_503:
[----:B------:R-:W-:Y:S05]  /*8e00*/  BSYNC.RECONVERGENT B0 ;  /* 0x0000000000007941 */ /* 0x000fea0003800200 */
.L_x_501:
        /* <DEDUP_REMOVED lines=8> */
.L_x_505:
[----:B------:R-:W-:-:S04]  /*8e90*/  LOP3.LUT R32, R32, 0xfffffffb, RZ, 0xc0, !PT ;  /* 0xfffffffb20207812 */ /* 0x000fc800078ec0ff */
[----:B------:R-:W-:-:S07]  /*8ea0*/  @P5 LOP3.LUT R32, R32, 0x4, RZ, 0xfc, !PT ;  /* 0x0000000420205812 */ /* 0x000fce00078efcff */
.L_x_506:
[----:B------:R-:W-:Y:S05]  /*8eb0*/  BSYNC.RECONVERGENT B0 ;  /* 0x0000000000007941 */ /* 0x000fea0003800200 */
.L_x_504:
[----:B------:R-:W-:Y:S04]  /*8ec0*/  BSSY.RECONVERGENT B0, `(.L_x_507) ;  /* 0x0000007000007945 */ /* 0x000fe80003800200 */
[----:B------:R-:W-:Y:S05]  /*8ed0*/  @!P0 BRA `(.L_x_508) ;  /* 0x0000000000108947 */ /* 0x000fea0003800000 */
[----:B------:R-:W0:Y:S01]  /*8ee0*/  LDS.U8 R18, [R31+UR5+0x170] ;  /* 0x000170051f127984 */ /* 0x000e220008000000 */
[----:B------:R-:W-:Y:S02]  /*8ef0*/  PLOP3.LUT P0, PT, PT, PT, PT, 0x80, 0x8 ;  /* 0x000000000008781c */ /* 0x000fe40003f0f070 */
[----:B0-----:R-:W-:-:S13]  /*8f00*/  ISETP.NE.AND P2, PT, R18, RZ, PT ;  /* 0x000000ff1200720c */ /* 0x001fda0003f45270 */
[----:B------:R-:W-:Y:S05]  /*8f10*/  @P2 BRA `(.L_x_509) ;  /* 0x0000000000042947 */ /* 0x000fea0003800000 */
.L_x_508:
[----:B------:R-:W-:-:S13]  /*8f20*/  PLOP3.LUT P0, PT, P1, PT, PT, 0x80, 0x8 ;  /* 0x000000000008781c */ /* 0x000fda0000f0f070 */
.L_x_509:
[----:B------:R-:W-:Y:S05]  /*8f30*/  BSYNC.RECONVERGENT B0 ;  /* 0x0000000000007941 */ /* 0x000fea0003800200 */
.L_x_507:
        /* <DEDUP_REMOVED lines=8> */
.L_x_511:
[----:B------:R-:W-:-:S13]  /*8fc0*/  LOP3.LUT P1, RZ, R32, 0x10, RZ, 0xc0, !PT ;  /* 0x0000001020ff7812 */ /* 0x000fda000782c0ff */
.L_x_512:
[----:B------:R-:W-:Y:S05]  /*8fd0*/  BSYNC.RECONVERGENT B0 ;  /* 0x0000000000007941 */ /* 0x000fea0003800200 */
.L_x_510:
[----:B------:R-:W-:Y:S04]  /*8fe0*/  BSSY.RECONVERGENT B0, `(.L_x_513) ;  /* 0x0000007000007945 */ /* 0x000fe80003800200 */
[----:B------:R-:W-:Y:S05]  /*8ff0*/  @!P5 BRA `(.L_x_514) ;  /* 0x000000000010d947 */ /* 0x000fea0003800000 */
[----:B------:R-:W0:Y:S01]  /*9000*/  LDS.U8 R18, [R31+UR5+0x190] ;  /* 0x000190051f127984 */ /* 0x000e220008000000 */
[----:B------:R-:W-:Y:S02]  /*9010*/  PLOP3.LUT P2, PT, PT, PT, PT, 0x80, 0x8 ;  /* 0x000000000008781c */ /* 0x000fe40003f4f070 */
[----:B0-----:R-:W-:-:S13]  /*9020*/  ISETP.NE.AND P3, PT, R18, RZ, PT ;  /* 0x000000ff1200720c */ /* 0x001fda0003f65270 */
[----:B------:R-:W-:Y:S05]  /*9030*/  @P3 BRA `(.L_x_515) ;  /* 0x0000000000043947 */ /* 0x000fea0003800000 */
.L_x_514:
[----:B------:R-:W-:-:S13]  /*9040*/  LOP3.LUT P2, RZ, R32, 0x20, RZ, 0xc0, !PT ;  /* 0x0000002020ff7812 */ /* 0x000fda000784c0ff */
.L_x_515:
[----:B------:R-:W-:Y:S05]  /*9050*/  BSYNC.RECONVERGENT B0 ;  /* 0x0000000000007941 */ /* 0x000fea0003800200 */
.L_x_513:
[----:B------:R-:W-:Y:S04]  /*9060*/  BSSY.RECONVERGENT B0, `(.L_x_516) ;  /* 0x0000007000007945 */ /* 0x000fe80003800200 */
[----:B------:R-:W-:Y:S05]  /*9070*/  @!P5 BRA `(.L_x_517) ;  /* 0x000000000010d947 */ /* 0x000fea0003800000 */
[----:B------:R-:W0:Y:S01]  /*9080*/  LDS.U8 R18, [R31+UR5+0x1a0] ;  /* 0x0001a0051f127984 */ /* 0x000e220008000000 */
[----:B------:R-:W-:Y:S02]  /*9090*/  PLOP3.LUT P3, PT, PT, PT, PT, 0x80, 0x8 ;  /* 0x000000000008781c */ /* 0x000fe40003f6f070 */
[----:B0-----:R-:W-:-:S13]  /*90a0*/  ISETP.NE.AND P6, PT, R18, RZ, PT ;  /* 0x000000ff1200720c */ /* 0x001fda0003fc5270 */
[----:B------:R-:W-:Y:S05]  /*90b0*/  @P6 BRA `(.L_x_518) ;  /* 0x0000000000046947 */ /* 0x000fea0003800000 */
.L_x_517:
[----:B------:R-:W-:-:S13]  /*90c0*/  LOP3.LUT P3, RZ, R32, 0x80, RZ, 0xc0, !PT ;  /* 0x0000008020ff7812 */ /* 0x000fda000786c0ff */
.L_x_518:
[----:B------:R-:W-:Y:S05]  /*90d0*/  BSYNC.RECONVERGENT B0 ;  /* 0x0000000000007941 */ /* 0x000fea0003800200 */
.L_x_516:
        /* <DEDUP_REMOVED lines=8> */
.L_x_520:
[C---:B------:R-:W-:Y:S02]  /*9160*/  LOP3.LUT P5, RZ, R32.reuse, 0x40, RZ, 0xc0, !PT ;  /* 0x0000004020ff7812 */ /* 0x040fe400078ac0ff */
[----:B------:R-:W-:-:S11]  /*9170*/  LOP3.LUT R32, R32, 0xfffffffd, RZ, 0xc0, !PT ;  /* 0xfffffffd20207812 */ /* 0x000fd600078ec0ff */
[----:B------:R-:W-:-:S07]  /*9180*/  @P5 LOP3.LUT R32, R32, 0x2, RZ, 0xfc, !PT ;  /* 0x0000000220205812 */ /* 0x000fce00078efcff */
.L_x_521:
[----:B------:R-:W-:Y:S05]  /*9190*/  BSYNC.RECONVERGENT B0 ;  /* 0x0000000000007941 */ /* 0x000fea0003800200 */
.L_x_519:
        /* <DEDUP_REMOVED lines=10> */
.L_x_523:
[C---:B------:R-:W-:Y:S02]  /*9240*/  LOP3.LUT P6, RZ, R32.reuse, 0x400000, RZ, 0xc0, !PT ;  /* 0x0040000020ff7812 */ /* 0x040fe400078cc0ff */
[----:B------:R-:W-:-:S11]  /*9250*/  LOP3.LUT R32, R32, 0xffffffbf, RZ, 0xc0, !PT ;  /* 0xffffffbf20207812 */ /* 0x000fd600078ec0ff */
[----:B------:R-:W-:-:S07]  /*9260*/  @P6 LOP3.LUT R32, R32, 0x40, RZ, 0xfc, !PT ;  /* 0x0000004020206812 */ /* 0x000fce00078efcff */
.L_x_524:
[----:B------:R-:W-:Y:S05]  /*9270*/  BSYNC.RECONVERGENT B0 ;  /* 0x0000000000007941 */ /* 0x000fea0003800200 */
.L_x_522:
        /* <DEDUP_REMOVED lines=8> */
.L_x_526:
[C---:B------:R-:W-:Y:S02]  /*9300*/  LOP3.LUT P6, RZ, R32.reuse, 0x800000, RZ, 0xc0, !PT ;  /* 0x0080000020ff7812 */ /* 0x040fe400078cc0ff */
[----:B------:R-:W-:-:S11]  /*9310*/  LOP3.LUT R32, R32, 0xffbfffff, RZ, 0xc0, !PT ;  /* 0xffbfffff20207812 */ /* 0x000fd600078ec0ff */
[----:B------:R-:W-:-:S07]  /*9320*/  @P6 LOP3.LUT R32, R32, 0x400000, RZ, 0xfc, !PT ;  /* 0x0040000020206812 */ /* 0x000fce00078efcff */
.L_x_527:
[----:B------:R-:W-:Y:S05]  /*9330*/  BSYNC.RECONVERGENT B0 ;  /* 0x0000000000007941 */ /* 0x000fea0003800200 */
.L_x_525:
        /* <DEDUP_REMOVED lines=8> */
.L_x_529:
[C---:B------:R-:W-:Y:S02]  /*93c0*/  LOP3.LUT P6, RZ, R32.reuse, 0x200000, RZ, 0xc0, !PT ;  /* 0x0020000020ff7812 */ /* 0x040fe400078cc0ff */
[----:B------:R-:W-:-:S11]  /*93d0*/  LOP3.LUT R32, R32, 0xfeffffff, RZ, 0xc0, !PT ;  /* 0xfeffffff20207812 */ /* 0x000fd600078ec0ff */
[----:B------:R-:W-:-:S07]  /*93e0*/  @P6 LOP3.LUT R32, R32, 0x1000000, RZ, 0xfc, !PT ;  /* 0x0100000020206812 */ /* 0x000fce00078efcff */
.L_x_530:
[----:B------:R-:W-:Y:S05]  /*93f0*/  BSYNC.RECONVERGENT B0 ;  /* 0x0000000000007941 */ /* 0x000fea0003800200 */
.L_x_528:
        /* <DEDUP_REMOVED lines=8> */
.L_x_532:
[C---:B------:R-:W-:Y:S02]  /*9480*/  LOP3.LUT P5, RZ, R32.reuse, 0x100, RZ, 0xc0, !PT ;  /* 0x0000010020ff7812 */ /* 0x040fe400078ac0ff */
[----:B------:R-:W-:-:S11]  /*9490*/  LOP3.LUT R32, R32, 0xffffffdf, RZ, 0xc0, !PT ;  /* 0xffffffdf20207812 */ /* 0x000fd600078ec0ff */
[----:B------:R-:W-:-:S07]  /*94a0*/  @P5 LOP3.LUT R32, R32, 0x20, RZ, 0xfc, !PT ;  /* 0x0000002020205812 */ /* 0x000fce00078efcff */
.L_x_533:
[----:B------:R-:W-:Y:S05]  /*94b0*/  BSYNC.RECONVERGENT B0 ;  /* 0x0000000000007941 */ /* 0x000fea0003800200 */
.L_x_531:
        /* <DEDUP_REMOVED lines=10> */
.L_x_535:
[C---:B------:R-:W-:Y:S02]  /*9560*/  LOP3.LUT P6, RZ, R32.reuse, 0x100000, RZ, 0xc0, !PT ;  /* 0x0010000020ff7812 */ /* 0x040fe400078cc0ff */
[----:B------:R-:W-:-:S11]  /*9570*/  LOP3.LUT R32, R32, 0xffffff7f, RZ, 0xc0, !PT ;  /* 0xffffff7f20207812 */ /* 0x000fd600078ec0ff */
[----:B------:R-:W-:-:S07]  /*9580*/  @P6 LOP3.LUT R32, R32, 0x80, RZ, 0xfc, !PT ;  /* 0x0000008020206812 */ /* 0x000fce00078efcff */
.L_x_536:
[----:B------:R-:W-:Y:S05]  /*9590*/  BSYNC.RECONVERGENT B0 ;  /* 0x0000000000007941 */ /* 0x000fea0003800200 */
.L_x_534:
        /* <DEDUP_REMOVED lines=8> */
.L_x_538:
[C---:B------:R-:W-:Y:S02]  /*9620*/  LOP3.LUT P6, RZ, R32.reuse, 0x800, RZ, 0xc0, !PT ;  /* 0x0000080020ff7812 */ /* 0x040fe400078cc0ff */
[----:B------:R-:W-:-:S11]  /*9630*/  LOP3.LUT R32, R32, 0xffdfffff, RZ, 0xc0, !PT ;  /* 0xffdfffff20207812 */ /* 0x000fd600078ec0ff */
[----:B------:R-:W-:-:S07]  /*9640*/  @P6 LOP3.LUT R32, R32, 0x200000, RZ, 0xfc, !PT ;  /* 0x0020000020206812 */ /* 0x000fce00078efcff */
.L_x_539:
[----:B------:R-:W-:Y:S05]  /*9650*/  BSYNC.RECONVERGENT B0 ;  /* 0x0000000000007941 */ /* 0x000fea0003800200 */
.L_x_537:
        /* <DEDUP_REMOVED lines=8> */
.L_x_541:
[C---:B------:R-:W-:Y:S02]  /*96e0*/  LOP3.LUT P6, RZ, R32.reuse, 0x400, RZ, 0xc0, !PT ;  /* 0x0000040020ff7812 */ /* 0x040fe400078cc0ff */
[----:B------:R-:W-:-:S11]  /*96f0*/  LOP3.LUT R32, R32, 0xffefffff, RZ, 0xc0, !PT ;  /* 0xffefffff20207812 */ /* 0x000fd600078ec0ff */
[----:B------:R-:W-:-:S07]  /*9700*/  @P6 LOP3.LUT R32, R32, 0x100000, RZ, 0xfc, !PT ;  /* 0x0010000020206812 */ /* 0x000fce00078efcff */
.L_x_542:
[----:B------:R-:W-:Y:S05]  /*9710*/  BSYNC.RECONVERGENT B0 ;  /* 0x0000000000007941 */ /* 0x000fea0003800200 */
.L_x_540:
        /* <DEDUP_REMOVED lines=8> */
.L_x_544:
[C---:B------:R-:W-:Y:S02]  /*97a0*/  LOP3.LUT P5, RZ, R32.reuse, 0x200, RZ, 0xc0, !PT ;  /* 0x0000020020ff7812 */ /* 0x040fe400078ac0ff */
[----:B------:R-:W-:-:S11]  /*97b0*/  LOP3.LUT R32, R32, 0xfffffeff, RZ, 0xc0, !PT ;  /* 0xfffffeff20207812 */ /* 0x000fd600078ec0ff */
[----:B------:R-:W-:-:S07]  /*97c0*/  @P5 LOP3.LUT R32, R32, 0x100, RZ, 0xfc, !PT ;  /* 0x0000010020205812 */ /* 0x000fce00078efcff */
.L_x_545:
[----:B------:R-:W-:Y:S05]  /*97d0*/  BSYNC.RECONVERGENT B0 ;  /* 0x0000000000007941 */ /* 0x000fea0003800200 */
.L_x_543:
        /* <DEDUP_REMOVED lines=10> */
.L_x_547:
[C---:B------:R-:W-:Y:S02]  /*9880*/  LOP3.LUT P6, RZ, R32.reuse, 0x1000, RZ, 0xc0, !PT ;  /* 0x0000100020ff7812 */ /* 0x040fe400078cc0ff */
[----:B------:R-:W-:-:S11]  /*9890*/  LOP3.LUT R32, R32, 0xfff7ffff, RZ, 0xc0, !PT ;  /* 0xfff7ffff20207812 */ /* 0x000fd600078ec0ff */
[----:B------:R-:W-:-:S07]  /*98a0*/  @P6 LOP3.LUT R32, R32, 0x80000, RZ, 0xfc, !PT ;  /* 0x0008000020206812 */ /* 0x000fce00078efcff */
.L_x_548:
[----:B------:R-:W-:Y:S05]  /*98b0*/  BSYNC.RECONVERGENT B0 ;  /* 0x0000000000007941 */ /* 0x000fea0003800200 */
.L_x_546:
        /* <DEDUP_REMOVED lines=8> */
.L_x_550:
[C---:B------:R-:W-:Y:S02]  /*9940*/  LOP3.LUT P6, RZ, R32.reuse, 0x40000, RZ, 0xc0, !PT ;  /* 0x0004000020ff7812 */ /* 0x040fe400078cc0ff */
[----:B------:R-:W-:-:S11]  /*9950*/  LOP3.LUT R32, R32, 0xfffff7ff, RZ, 0xc0, !PT ;  /* 0xfffff7ff20207812 */ /* 0x000fd600078ec0ff */
[----:B------:R-:W-:-:S07]  /*9960*/  @P6 LOP3.LUT R32, R32, 0x800, RZ, 0xfc, !PT ;  /* 0x0000080020206812 */ /* 0x000fce00078efcff */
.L_x_551:
[----:B------:R-:W-:Y:S05]  /*9970*/  BSYNC.RECONVERGENT B0 ;  /* 0x0000000000007941 */ /* 0x000fea0003800200 */
.L_x_549:
        /* <DEDUP_REMOVED lines=8> */
.L_x_553:
[C---:B------:R-:W-:Y:S02]  /*9a00*/  LOP3.LUT P6, RZ, R32.reuse, 0x20000, RZ, 0xc0, !PT ;  /* 0x0002000020ff7812 */ /* 0x040fe400078cc0ff */
[----:B------:R-:W-:-:S11]  /*9a10*/  LOP3.LUT R32, R32, 0xfffffbff, RZ, 0xc0, !PT ;  /* 0xfffffbff20207812 */ /* 0x000fd600078ec0ff */
[----:B------:R-:W-:-:S07]  /*9a20*/  @P6 LOP3.LUT R32, R32, 0x400, RZ, 0xfc, !PT ;  /* 0x0000040020206812 */ /* 0x000fce00078efcff */
.L_x_554:
[----:B------:R-:W-:Y:S05]  /*9a30*/  BSYNC.RECONVERGENT B0 ;  /* 0x0000000000007941 */ /* 0x000fea0003800200 */
.L_x_552:
        /* <DEDUP_REMOVED lines=8> */
.L_x_556:
[C---:B------:R-:W-:Y:S02]  /*9ac0*/  LOP3.LUT P5, RZ, R32.reuse, 0x8000, RZ, 0xc0, !PT ;  /* 0x0000800020ff7812 */ /* 0x040fe400078ac0ff */
[----:B------:R-:W-:-:S11]  /*9ad0*/  LOP3.LUT R32, R32, 0xfffffdff, RZ, 0xc0, !PT ;  /* 0xfffffdff20207812 */ /* 0x000fd600078ec0ff */
[----:B------:R-:W-:-:S07]  /*9ae0*/  @P5 LOP3.LUT R32, R32, 0x200, RZ, 0xfc, !PT ;  /* 0x0000020020205812 */ /* 0x000fce00078efcff */
.L_x_557:
[----:B------:R-:W-:Y:S05]  /*9af0*/  BSYNC.RECONVERGENT B0 ;  /* 0x0000000000007941 */ /* 0x000fea0003800200 */
.L_x_555:
        /* <DEDUP_REMOVED lines=10> */
.L_x_559:
[C---:B------:R-:W-:Y:S02]  /*9ba0*/  LOP3.LUT P6, RZ, R32.reuse, 0x10000, RZ, 0xc0, !PT ;  /* 0x0001000020ff7812 */ /* 0x040fe400078cc0ff */
[----:B------:R-:W-:-:S11]  /*9bb0*/  LOP3.LUT R32, R32, 0xffffefff, RZ, 0xc0, !PT ;  /* 0xffffefff20207812 */ /* 0x000fd600078ec0ff */
[----:B------:R-:W-:-:S07]  /*9bc0*/  @P6 LOP3.LUT R32, R32, 0x1000, RZ, 0xfc, !PT ;  /* 0x0000100020206812 */ /* 0x000fce00078efcff */
.L_x_560:
[----:B------:R-:W-:Y:S05]  /*9bd0*/  BSYNC.RECONVERGENT B0 ;  /* 0x0000000000007941 */ /* 0x000fea0003800200 */
.L_x_558:
        /* <DEDUP_REMOVED lines=8> */
.L_x_562:
[C---:B------:R-:W-:Y:S02]  /*9c60*/  LOP3.LUT P6, RZ, R32.reuse, 0x4000, RZ, 0xc0, !PT ;  /* 0x0000400020ff7812 */ /* 0x040fe400078cc0ff */
[----:B------:R-:W-:-:S11]  /*9c70*/  LOP3.LUT R32, R32, 0xfffbffff, RZ, 0xc0, !PT ;  /* 0xfffbffff20207812 */ /* 0x000fd600078ec0ff */
[----:B------:R-:W-:-:S07]  /*9c80*/  @P6 LOP3.LUT R32, R32, 0x40000, RZ, 0xfc, !PT ;  /* 0x0004000020206812 */ /* 0x000fce00078efcff */
.L_x_563:
[----:B------:R-:W-:Y:S05]  /*9c90*/  BSYNC.RECONVERGENT B0 ;  /* 0x0000000000007941 */ /* 0x000fea0003800200 */
.L_x_561:
        /* <DEDUP_REMOVED lines=8> */
.L_x_565:
[C---:B------:R-:W-:Y:S02]  /*9d20*/  LOP3.LUT P6, RZ, R32.reuse, 0x2000, RZ, 0xc0, !PT ;  /* 0x0000200020ff7812 */ /* 0x040fe400078cc0ff */
[----:B------:R-:W-:-:S11]  /*9d30*/  LOP3.LUT R32, R32, 0xfffdffff, RZ, 0xc0, !PT ;  /* 0xfffdffff20207812 */ /* 0x000fd600078ec0ff */
[----:B------:R-:W-:-:S07]  /*9d40*/  @P6 LOP3.LUT R32, R32, 0x20000, RZ, 0xfc, !PT ;  /* 0x0002000020206812 */ /* 0x000fce00078efcff */
.L_x_566:
[----:B------:R-:W-:Y:S05]  /*9d50*/  BSYNC.RECONVERGENT B0 ;  /* 0x0000000000007941 */ /* 0x000fea0003800200 */
.L_x_564:
        /* <DEDUP_REMOVED lines=8> */
.L_x_568:
[----:B------:R-:W-:-:S04]  /*9de0*/  LOP3.LUT R32, R32, 0xffff7fff, RZ, 0xc0, !PT ;  /* 0xffff7fff20207812 */ /* 0x000fc800078ec0ff */
[----:B------:R-:W-:-:S07]  /*9df0*/  @P4 LOP3.LUT R32, R32, 0x8000, RZ, 0xfc, !PT ;  /* 0x0000800020204812 */ /* 0x000fce00078efcff */
.L_x_569:
[----:B------:R-:W-:Y:S05]  /*9e00*/  BSYNC.RECONVERGENT B0 ;  /* 0x0000000000007941 */ /* 0x000fea0003800200 */
.L_x_567:
        /* <DEDUP_REMOVED lines=10> */
.L_x_571:
[C---:B------:R-:W-:Y:S02]  /*9eb0*/  LOP3.LUT P5, RZ, R32.reuse, 0x8, RZ, 0xc0, !PT ;  /* 0x0000000820ff7812 */ /* 0x040fe400078ac0ff */
[----:B------:R-:W-:-:S11]  /*9ec0*/  LOP3.LUT R32, R32, 0xfffeffff, RZ, 0xc0, !PT ;  /* 0xfffeffff20207812 */ /* 0x000fd600078ec0ff */
[----:B------:R-:W-:-:S07]  /*9ed0*/  @P5 LOP3.LUT R32, R32, 0x10000, RZ, 0xfc, !PT ;  /* 0x0001000020205812 */ /* 0x000fce00078efcff */
.L_x_572:
[----:B------:R-:W-:Y:S05]  /*9ee0*/  BSYNC.RECONVERGENT B0 ;  /* 0x0000000000007941 */ /* 0x000fea0003800200 */
.L_x_570:
        /* <DEDUP_REMOVED lines=8> */
.L_x_574:
[C---:B------:R-:W-:Y:S02]  /*9f70*/  LOP3.LUT P5, RZ, R32.reuse, 0x1, RZ, 0xc0, !PT ;  /* 0x0000000120ff7812 */ /* 0x040fe400078ac0ff */
[----:B------:R-:W-:-:S11]  /*9f80*/  LOP3.LUT R32, R32, 0xffffbfff, RZ, 0xc0, !PT ;  /* 0xffffbfff20207812 */ /* 0x000fd600078ec0ff */
[----:B------:R-:W-:-:S07]  /*9f90*/  @P5 LOP3.LUT R32, R32, 0x4000, RZ, 0xfc, !PT ;  /* 0x0000400020205812 */ /* 0x000fce00078efcff */
.L_x_575:
[----:B------:R-:W-:Y:S05]  /*9fa0*/  BSYNC.RECONVERGENT B0 ;  /* 0x0000000000007941 */ /* 0x000fea0003800200 */
.L_x_573:
        /* <DEDUP_REMOVED lines=8> */
.L_x_577:
[C---:B------:R-:W-:Y:S02]  /*a030*/  LOP3.LUT P5, RZ, R32.reuse, 0x4, RZ, 0xc0, !PT ;  /* 0x0000000420ff7812 */ /* 0x040fe400078ac0ff */
[----:B------:R-:W-:-:S11]  /*a040*/  LOP3.LUT R32, R32, 0xffffdfff, RZ, 0xc0, !PT ;  /* 0xffffdfff20207812 */ /* 0x000fd600078ec0ff */
[----:B------:R-:W-:-:S07]  /*a050*/  @P5 LOP3.LUT R32, R32, 0x2000, RZ, 0xfc, !PT ;  /* 0x0000200020205812 */ /* 0x000fce00078efcff */
.L_x_578:
[----:B------:R-:W-:Y:S05]  /*a060*/  BSYNC.RECONVERGENT B0 ;  /* 0x0000000000007941 */ /* 0x000fea0003800200 */
.L_x_576:
        /* <DEDUP_REMOVED lines=8> */
.L_x_580:
[----:B------:R-:W-:-:S04]  /*a0f0*/  LOP3.LUT R32, R32, 0xfffffffe, RZ, 0xc0, !PT ;  /* 0xfffffffe20207812 */ /* 0x000fc800078ec0ff */
[----:B------:R-:W-:-:S07]  /*a100*/  @P0 LOP3.LUT R32, R32, 0x1, RZ, 0xfc, !PT ;  /* 0x0000000120200812 */ /* 0x000fce00078efcff */
.L_x_581:
[----:B------:R-:W-:Y:S05]  /*a110*/  BSYNC.RECONVERGENT B0 ;  /* 0x0000000000007941 */ /* 0x000fea0003800200 */
.L_x_579:
        /* <DEDUP_REMOVED lines=10> */
.L_x_583:
[----:B------:R-:W-:-:S04]  /*a1c0*/  LOP3.LUT R32, R32, 0xffffffef, RZ, 0xc0, !PT ;  /* 0xffffffef20207812 */ /* 0x000fc800078ec0ff */
[----:B------:R-:W-:-:S07]  /*a1d0*/  @P1 LOP3.LUT R32, R32, 0x10, RZ, 0xfc, !PT ;  /* 0x0000001020201812 */ /* 0x000fce00078efcff */
.L_x_584:
[----:B------:R-:W-:Y:S05]  /*a1e0*/  BSYNC.RECONVERGENT B0 ;  /* 0x0000000000007941 */ /* 0x000fea0003800200 */
.L_x_582:
        /* <DEDUP_REMOVED lines=8> */
.L_x_586:
[----:B------:R-:W-:-:S04]  /*a270*/  LOP3.LUT R32, R32, 0xfffffffb, RZ, 0xc0, !PT ;  /* 0xfffffffb20207812 */ /* 0x000fc800078ec0ff */
[----:B------:R-:W-:-:S07]  /*a280*/  @P2 LOP3.LUT R32, R32, 0x4, RZ, 0xfc, !PT ;  /* 0x0000000420202812 */ /* 0x000fce00078efcff */
.L_x_587:
[----:B------:R-:W-:Y:S05]  /*a290*/  BSYNC.RECONVERGENT B0 ;  /* 0x0000000000007941 */ /* 0x000fea0003800200 */
.L_x_585:
        /* <DEDUP_REMOVED lines=8> */
.L_x_589:
[----:B------:R-:W-:-:S04]  /*a320*/  LOP3.LUT R32, R32, 0xfffffff7, RZ, 0xc0, !PT ;  /* 0xfffffff720207812 */ /* 0x000fc800078ec0ff */
[----:B------:R-:W-:-:S07]  /*a330*/  @P3 LOP3.LUT R32, R32, 0x8, RZ, 0xfc, !PT ;  /* 0x0000000820203812 */ /* 0x000fce00078efcff */
.L_x_590:
[----:B------:R-:W-:Y:S05]  /*a340*/  BSYNC.RECONVERGENT B0 ;  /* 0x0000000000007941 */ /* 0x000fea0003800200 */
.L_x_588:
[----:B------:R-:W-:Y:S04]  /*a350*/  BSSY.RECONVERGENT B0, `(.L_x_591) ;  /* 0x0000007000007945 */ /* 0x000fe80003800200 */
[----:B------:R-:W-:Y:S05]  /*a360*/  @!P0 BRA `(.L_x_592) ;  /* 0x0000000000108947 */ /* 0x000fea0003800000 */
[----:B------:R-:W0:Y:S01]  /*a370*/  LDS.U8 R18, [R31+UR5+0x1f0] ;  /* 0x0001f0051f127984 */ /* 0x000e220008000000 */
[----:B------:R-:W-:Y:S02]  /*a380*/  PLOP3.LUT P0, PT, PT, PT, PT, 0x80, 0x8 ;  /* 0x000000000008781c */ /* 0x000fe40003f0f070 */
[----:B0-----:R-:W-:-:S13]  /*a390*/  ISETP.NE.AND P1, PT, R18, RZ, PT ;  /* 0x000000ff1200720c */ /* 0x001fda0003f25270 */
[----:B------:R-:W-:Y:S05]  /*a3a0*/  @P1 BRA `(.L_x_593) ;  /* 0x0000000000041947 */ /* 0x000fea0003800000 */
.L_x_592:
[----:B------:R-:W-:-:S13]  /*a3b0*/  LOP3.LUT P0, RZ, R32, 0x2, RZ, 0xc0, !PT ;  /* 0x0000000220ff7812 */ /* 0x000fda000780c0ff */
.L_x_593:
[----:B------:R-:W-:Y:S05]  /*a3c0*/  BSYNC.RECONVERGENT B0 ;  /* 0x0000000000007941 */ /* 0x000fea0003800200 */
.L_x_591:
        /* <DEDUP_REMOVED lines=8> */
.L_x_595:
[----:B------:R-:W-:-:S13]  /*a450*/  LOP3.LUT P1, RZ, R32, 0x40, RZ, 0xc0, !PT ;  /* 0x0000004020ff7812 */ /* 0x000fda000782c0ff */
.L_x_596:
[----:B------:R-:W-:Y:S05]  /*a460*/  BSYNC.RECONVERGENT B0 ;  /* 0x0000000000007941 */ /* 0x000fea0003800200 */
.L_x_594:
[----:B------:R-:W-:Y:S04]  /*a470*/  BSSY.RECONVERGENT B0, `(.L_x_597) ;  /* 0x0000007000007945 */ /* 0x000fe80003800200 */
[----:B------:R-:W-:Y:S05]  /*a480*/  @!P3 BRA `(.L_x_598) ;  /* 0x000000000010b947 */ /* 0x000fea0003800000 */
[----:B------:R-:W0:Y:S01]  /*a490*/  LDS.U8 R18, [R31+UR5+0x1d0] ;  /* 0x0001d0051f127984 */ /* 0x000e220008000000 */
[----:B------:R-:W-:Y:S02]  /*a4a0*/  PLOP3.LUT P2, PT, PT, PT, PT, 0x80, 0x8 ;  /* 0x000000000008781c */ /* 0x000fe40003f4f070 */
[----:B0-----:R-:W-:-:S13]  /*a4b0*/  ISETP.NE.AND P4, PT, R18, RZ, PT ;  /* 0x000000ff1200720c */ /* 0x001fda0003f85270 */
[----:B------:R-:W-:Y:S05]  /*a4c0*/  @P4 BRA `(.L_x_599) ;  /* 0x0000000000044947 */ /* 0x000fea0003800000 */
.L_x_598:
[----:B------:R-:W-:-:S13]  /*a4d0*/  LOP3.LUT P2, RZ, R32, 0x400000, RZ, 0xc0, !PT ;  /* 0x0040000020ff7812 */ /* 0x000fda000784c0ff */
.L_x_599:
[----:B------:R-:W-:Y:S05]  /*a4e0*/  BSYNC.RECONVERGENT B0 ;  /* 0x0000000000007941 */ /* 0x000fea0003800200 */
.L_x_597:
        /* <DEDUP_REMOVED lines=8> */
.L_x_601:
[C---:B------:R-:W-:Y:S02]  /*a570*/  LOP3.LUT P4, RZ, R32.reuse, 0x1000000, RZ, 0xc0, !PT ;  /* 0x0100000020ff7812 */ /* 0x040fe4000788c0ff */
[----:B------:R-:W-:-:S11]  /*a580*/  LOP3.LUT R32, R32, 0xff7fffff, RZ, 0xc0, !PT ;  /* 0xff7fffff20207812 */ /* 0x000fd600078ec0ff */
[----:B------:R-:W-:-:S07]  /*a590*/  @P4 LOP3.LUT R32, R32, 0x800000, RZ, 0xfc, !PT ;  /* 0x0080000020204812 */ /* 0x000fce00078efcff */
.L_x_602:
[----:B------:R-:W-:Y:S05]  /*a5a0*/  BSYNC.RECONVERGENT B0 ;  /* 0x0000000000007941 */ /* 0x000fea0003800200 */
.L_x_600:
        /* <DEDUP_REMOVED lines=8> */
.L_x_604:
[C---:B------:R-:W-:Y:S02]  /*a630*/  LOP3.LUT P3, RZ, R32.reuse, 0x20, RZ, 0xc0, !PT ;  /* 0x0000002020ff7812 */ /* 0x040fe4000786c0ff */
[----:B------:R-:W-:-:S11]  /*a640*/  LOP3.LUT R32, R32, 0xffbfffff, RZ, 0xc0, !PT ;  /* 0xffbfffff20207812 */ /* 0x000fd600078ec0ff */
[----:B------:R-:W-:-:S07]  /*a650*/  @P3 LOP3.LUT R32, R32, 0x400000, RZ, 0xfc, !PT ;  /* 0x0040000020203812 */ /* 0x000fce00078efcff */
.L_x_605:
[----:B------:R-:W-:Y:S05]  /*a660*/  BSYNC.RECONVERGENT B0 ;  /* 0x0000000000007941 */ /* 0x000fea0003800200 */
.L_x_603:
        /* <DEDUP_REMOVED lines=10> */
.L_x_607:
[C---:B------:R-:W-:Y:S02]  /*a710*/  LOP3.LUT P3, RZ, R32.reuse, 0x80, RZ, 0xc0, !PT ;  /* 0x0000008020ff7812 */ /* 0x040fe4000786c0ff */
[----:B------:R-:W-:-:S11]  /*a720*/  LOP3.LUT R32, R32, 0xfdffffff, RZ, 0xc0, !PT ;  /* 0xfdffffff20207812 */ /* 0x000fd600078ec0ff */
[----:B------:R-:W-:-:S07]  /*a730*/  @P3 LOP3.LUT R32, R32, 0x2000000, RZ, 0xfc, !PT ;  /* 0x0200000020203812 */ /* 0x000fce00078efcff */
.L_x_608:
[----:B------:R-:W-:Y:S05]  /*a740*/  BSYNC.RECONVERGENT B0 ;  /* 0x0000000000007941 */ /* 0x000fea0003800200 */
.L_x_606:
        /* <DEDUP_REMOVED lines=8> */
.L_x_610:
[C---:B------:R-:W-:Y:S02]  /*a7d0*/  LOP3.LUT P3, RZ, R32.reuse, 0x200000, RZ, 0xc0, !PT ;  /* 0x0020000020ff7812 */ /* 0x040fe4000786c0ff */
[----:B------:R-:W-:-:S11]  /*a7e0*/  LOP3.LUT R32, R32, 0xffffffdf, RZ, 0xc0, !PT ;  /* 0xffffffdf20207812 */ /* 0x000fd600078ec0ff */
[----:B------:R-:W-:-:S07]  /*a7f0*/  @P3 LOP3.LUT R32, R32, 0x20, RZ, 0xfc, !PT ;  /* 0x0000002020203812 */ /* 0x000fce00078efcff */
.L_x_611:
[----:B------:R-:W-:Y:S05]  /*a800*/  BSYNC.RECONVERGENT B0 ;  /* 0x0000000000007941 */ /* 0x000fea0003800200 */
.L_x_609:
[----:B------:R-:W-:Y:S04]  /*a810*/  BSSY.RECONVERGENT B0, `(.L_x_612) ;  /* 0x0000007000007945 */ /* 0x000fe80003800200 */
[----:B------:R-:W-:Y:S05]  /*a820*/  @!P4 BRA `(.L_x_613) ;  /* 0x000000000010c947 */ /* 0x000fea0003800000 */
[----:B------:R-:W0:Y:S01]  /*a830*/  LDS.U8 R18, [R31+UR5+0x1e0] ;  /* 0x0001e0051f127984 */ /* 0x000e220008000000 */
[----:B------:R-:W-:Y:S02]  /*a840*/  PLOP3.LUT P3, PT, PT, PT, PT, 0x80, 0x8 ;  /* 0x000000000008781c */ /* 0x000fe40003f6f070 */
[----:B0-----:R-:W-:-:S13]  /*a850*/  ISETP.NE.AND P5, PT, R18, RZ, PT ;  /* 0x000000ff1200720c */ /* 0x001fda0003fa5270 */
[----:B------:R-:W-:Y:S05]  /*a860*/  @P5 BRA `(.L_x_614) ;  /* 0x0000000000045947 */ /* 0x000fea0003800000 */
.L_x_613:
[----:B------:R-:W-:-:S13]  /*a870*/  LOP3.LUT P3, RZ, R32, 0x100000, RZ, 0xc0, !PT ;  /* 0x0010000020ff7812 */ /* 0x000fda000786c0ff */
.L_x_614:
[----:B------:R-:W-:Y:S05]  /*a880*/  BSYNC.RECONVERGENT B0 ;  /* 0x0000000000007941 */ /* 0x000fea0003800200 */
.L_x_612:
[----:B------:R-:W-:Y:S04]  /*a890*/  BSSY.RECONVERGENT B0, `(.L_x_615) ;  /* 0x0000007000007945 */ /* 0x000fe80003800200 */
[----:B------:R-:W-:Y:S05]  /*a8a0*/  @!P4 BRA `(.L_x_616) ;  /* 0x000000000010c947 */ /* 0x000fea0003800000 */
[----:B------:R-:W0:Y:S01]  /*a8b0*/  LDS.U8 R18, [R31+UR5+0x1f0] ;  /* 0x0001f0051f127984 */ /* 0x000e220008000000 */
[----:B------:R-:W-:Y:S02]  /*a8c0*/  PLOP3.LUT P4, PT, PT, PT, PT, 0x80, 0x8 ;  /* 0x000000000008781c */ /* 0x000fe40003f8f070 */
[----:B0-----:R-:W-:-:S13]  /*a8d0*/  ISETP.NE.AND P5, PT, R18, RZ, PT ;  /* 0x000000ff1200720c */ /* 0x001fda0003fa5270 */
[----:B------:R-:W-:Y:S05]  /*a8e0*/  @P5 BRA `(.L_x_617) ;  /* 0x0000000000045947 */ /* 0x000fea0003800000 */
.L_x_616:
[----:B------:R-:W-:-:S13]  /*a8f0*/  LOP3.LUT P4, RZ, R32, 0x100, RZ, 0xc0, !PT ;  /* 0x0000010020ff7812 */ /* 0x000fda000788c0ff */
.L_x_617:
[----:B------:R-:W-:Y:S05]  /*a900*/  BSYNC.RECONVERGENT B0 ;  /* 0x0000000000007941 */ /* 0x000fea0003800200 */
.L_x_615:
        /* <DEDUP_REMOVED lines=10> */
.L_x_619:
[C---:B------:R-:W-:Y:S02]  /*a9b0*/  LOP3.LUT P6, RZ, R32.reuse, 0x80000, RZ, 0xc0, !PT ;  /* 0x0008000020ff7812 */ /* 0x040fe400078cc0ff */
[----:B------:R-:W-:-:S11]  /*a9c0*/  LOP3.LUT R32, R32, 0xffffffbf, RZ, 0xc0, !PT ;  /* 0xffffffbf20207812 */ /* 0x000fd600078ec0ff */
[----:B------:R-:W-:-:S07]  /*a9d0*/  @P6 LOP3.LUT R32, R32, 0x40, RZ, 0xfc, !PT ;  /* 0x0000004020206812 */ /* 0x000fce00078efcff */
.L_x_620:
[----:B------:R-:W-:Y:S05]  /*a9e0*/  BSYNC.RECONVERGENT B0 ;  /* 0x0000000000007941 */ /* 0x000fea0003800200 */
.L_x_618:
        /* <DEDUP_REMOVED lines=8> */
.L_x_622:
[C---:B------:R-:W-:Y:S02]  /*aa70*/  LOP3.LUT P6, RZ, R32.reuse, 0x800, RZ, 0xc0, !PT ;  /* 0x0000080020ff7812 */ /* 0x040fe400078cc0ff */
[----:B------:R-:W-:-:S11]  /*aa80*/  LOP3.LUT R32, R32, 0xffdfffff, RZ, 0xc0, !PT ;  /* 0xffdfffff20207812 */ /* 0x000fd600078ec0ff */
[----:B------:R-:W-:-:S07]  /*aa90*/  @P6 LOP3.LUT R32, R32, 0x200000, RZ, 0xfc, !PT ;  /* 0x0020000020206812 */ /* 0x000fce00078efcff */
.L_x_623:
[----:B------:R-:W-:Y:S05]  /*aaa0*/  BSYNC.RECONVERGENT B0 ;  /* 0x0000000000007941 */ /* 0x000fea0003800200 */
.L_x_621:
        /* <DEDUP_REMOVED lines=8> */
.L_x_625:
[C---:B------:R-:W-:Y:S02]  /*ab30*/  LOP3.LUT P6, RZ, R32.reuse, 0x400, RZ, 0xc0, !PT ;  /* 0x0000040020ff7812 */ /* 0x040fe400078cc0ff */
[----:B------:R-:W-:-:S11]  /*ab40*/  LOP3.LUT R32, R32, 0xffefffff, RZ, 0xc0, !PT ;  /* 0xffefffff20207812 */ /* 0x000fd600078ec0ff */
[----:B------:R-:W-:-:S07]  /*ab50*/  @P6 LOP3.LUT R32, R32, 0x100000, RZ, 0xfc, !PT ;  /* 0x0010000020206812 */ /* 0x000fce00078efcff */
.L_x_626:
[----:B------:R-:W-:Y:S05]  /*ab60*/  BSYNC.RECONVERGENT B0 ;  /* 0x0000000000007941 */ /* 0x000fea0003800200 */
.L_x_624:
        /* <DEDUP_REMOVED lines=8> */
.L_x_628:
[C---:B------:R-:W-:Y:S02]  /*abf0*/  LOP3.LUT P5, RZ, R32.reuse, 0x200, RZ, 0xc0, !PT ;  /* 0x0000020020ff7812 */ /* 0x040fe400078ac0ff */
[----:B------:R-:W-:-:S11]  /*ac00*/  LOP3.LUT R32, R32, 0xffffff7f, RZ, 0xc0, !PT ;  /* 0xffffff7f20207812 */ /* 0x000fd600078ec0ff */
[----:B------:R-:W-:-:S07]  /*ac10*/  @P5 LOP3.LUT R32, R32, 0x80, RZ, 0xfc, !PT ;  /* 0x0000008020205812 */ /* 0x000fce00078efcff */
.L_x_629:
[----:B------:R-:W-:Y:S05]  /*ac20*/  BSYNC.RECONVERGENT B0 ;  /* 0x0000000000007941 */ /* 0x000fea0003800200 */
.L_x_627:
        /* <DEDUP_REMOVED lines=10> */
.L_x_631:
[C---:B------:R-:W-:Y:S02]  /*acd0*/  LOP3.LUT P6, RZ, R32.reuse, 0x1000, RZ, 0xc0, !PT ;  /* 0x0000100020ff7812 */ /* 0x040fe400078cc0ff */
[----:B------:R-:W-:-:S11]  /*ace0*/  LOP3.LUT R32, R32, 0xfff7ffff, RZ, 0xc0, !PT ;  /* 0xfff7ffff20207812 */ /* 0x000fd600078ec0ff */
[----:B------:R-:W-:-:S07]  /*acf0*/  @P6 LOP3.LUT R32, R32, 0x80000, RZ, 0xfc, !PT ;  /* 0x0008000020206812 */ /* 0x000fce00078efcff */
.L_x_632:
[----:B------:R-:W-:Y:S05]  /*ad00*/  BSYNC.RECONVERGENT B0 ;  /* 0x0000000000007941 */ /* 0x000fea0003800200 */
.L_x_630:
        /* <DEDUP_REMOVED lines=8> */
.L_x_634:
[C---:B------:R-:W-:Y:S02]  /*ad90*/  LOP3.LUT P6, RZ, R32.reuse, 0x40000, RZ, 0xc0, !PT ;  /* 0x0004000020ff7812 */ /* 0x040fe400078cc0ff */
[----:B------:R-:W-:-:S11]  /*ada0*/  LOP3.LUT R32, R32, 0xfffffbff, RZ, 0xc0, !PT ;  /* 0xfffffbff20207812 */ /* 0x000fd600078ec0ff */
[----:B------:R-:W-:-:S07]  /*adb0*/  @P6 LOP3.LUT R32, R32, 0x400, RZ, 0xfc, !PT ;  /* 0x0000040020206812 */ /* 0x000fce00078efcff */
.L_x_635:
[----:B------:R-:W-:Y:S05]  /*adc0*/  BSYNC.RECONVERGENT B0 ;  /* 0x0000000000007941 */ /* 0x000fea0003800200 */
.L_x_633:
        /* <DEDUP_REMOVED lines=8> */
.L_x_637:
[C---:B------:R-:W-:Y:S02]  /*ae50*/  LOP3.LUT P6, RZ, R32.reuse, 0x20000, RZ, 0xc0, !PT ;  /* 0x0002000020ff7812 */ /* 0x040fe400078cc0ff */
[----:B------:R-:W-:-:S11]  /*ae60*/  LOP3.LUT R32, R32, 0xfffffdff, RZ, 0xc0, !PT ;  /* 0xfffffdff20207812 */ /* 0x000fd600078ec0ff */
[----:B------:R-:W-:-:S07]  /*ae70*/  @P6 LOP3.LUT R32, R32, 0x200, RZ, 0xfc, !PT ;  /* 0x0000020020206812 */ /* 0x000fce00078efcff */
.L_x_638:
[----:B------:R-:W-:Y:S05]  /*ae80*/  BSYNC.RECONVERGENT B0 ;  /* 0x0000000000007941 */ /* 0x000fea0003800200 */
.L_x_636:
        /* <DEDUP_REMOVED lines=8> */
.L_x_640:
[C---:B------:R-:W-:Y:S02]  /*af10*/  LOP3.LUT P5, RZ, R32.reuse, 0x8000, RZ, 0xc0, !PT ;  /* 0x0000800020ff7812 */ /* 0x040fe400078ac0ff */
[----:B------:R-:W-:-:S11]  /*af20*/  LOP3.LUT R32, R32, 0xfffffeff, RZ, 0xc0, !PT ;  /* 0xfffffeff20207812 */ /* 0x000fd600078ec0ff */
[----:B------:R-:W-:-:S07]  /*af30*/  @P5 LOP3.LUT R32, R32, 0x100, RZ, 0xfc, !PT ;  /* 0x0000010020205812 */ /* 0x000fce00078efcff */
.L_x_641:
[----:B------:R-:W-:Y:S05]  /*af40*/  BSYNC.RECONVERGENT B0 ;  /* 0x0000000000007941 */ /* 0x000fea0003800200 */
.L_x_639:
        /* <DEDUP_REMOVED lines=10> */
.L_x_643:
[C---:B------:R-:W-:Y:S02]  /*aff0*/  LOP3.LUT P6, RZ, R32.reuse, 0x10000, RZ, 0xc0, !PT ;  /* 0x0001000020ff7812 */ /* 0x040fe400078cc0ff */
[----:B------:R-:W-:-:S11]  /*b000*/  LOP3.LUT R32, R32, 0xfffff7ff, RZ, 0xc0, !PT ;  /* 0xfffff7ff20207812 */ /* 0x000fd600078ec0ff */
[----:B------:R-:W-:-:S07]  /*b010*/  @P6 LOP3.LUT R32, R32, 0x800, RZ, 0xfc, !PT ;  /* 0x0000080020206812 */ /* 0x000fce00078efcff */
.L_x_644:
[----:B------:R-:W-:Y:S05]  /*b020*/  BSYNC.RECONVERGENT B0 ;  /* 0x0000000000007941 */ /* 0x000fea0003800200 */
.L_x_642:
        /* <DEDUP_REMOVED lines=8> */
.L_x_646:
[C---:B------:R-:W-:Y:S02]  /*b0b0*/  LOP3.LUT P6, RZ, R32.reuse, 0x4000, RZ, 0xc0, !PT ;  /* 0x0000400020ff7812 */ /* 0x040fe400078cc0ff */
[----:B------:R-:W-:-:S11]  /*b0c0*/  LOP3.LUT R32, R32, 0xfffdffff, RZ, 0xc0, !PT ;  /* 0xfffdffff20207812 */ /* 0x000fd600078ec0ff */
[----:B------:R-:W-:-:S07]  /*b0d0*/  @P6 LOP3.LUT R32, R32, 0x20000, RZ, 0xfc, !PT ;  /* 0x0002000020206812 */ /* 0x000fce00078efcff */
.L_x_647:
[----:B------:R-:W-:Y:S05]  /*b0e0*/  BSYNC.RECONVERGENT B0 ;  /* 0x0000000000007941 */ /* 0x000fea0003800200 */
.L_x_645:
        /* <DEDUP_REMOVED lines=8> */
.L_x_649:
[C---:B------:R-:W-:Y:S02]  /*b170*/  LOP3.LUT P6, RZ, R32.reuse, 0x2000, RZ, 0xc0, !PT ;  /* 0x0000200020ff7812 */ /* 0x040fe400078cc0ff */
[----:B------:R-:W-:-:S11]  /*b180*/  LOP3.LUT R32, R32, 0xfffeffff, RZ, 0xc0, !PT ;  /* 0xfffeffff20207812 */ /* 0x000fd600078ec0ff */
[----:B------:R-:W-:-:S07]  /*b190*/  @P6 LOP3.LUT R32, R32, 0x10000, RZ, 0xfc, !PT ;  /* 0x0001000020206812 */ /* 0x000fce00078efcff */
.L_x_650:
[----:B------:R-:W-:Y:S05]  /*b1a0*/  BSYNC.RECONVERGENT B0 ;  /* 0x0000000000007941 */ /* 0x000fea0003800200 */
.L_x_648:
        /* <DEDUP_REMOVED lines=8> */
.L_x_652:
[C---:B------:R-:W-:Y:S02]  /*b230*/  LOP3.LUT P5, RZ, R32.reuse, 0x1, RZ, 0xc0, !PT ;  /* 0x0000000120ff7812 */ /* 0x040fe400078ac0ff */
[----:B------:R-:W-:-:S11]  /*b240*/  LOP3.LUT R32, R32, 0xffffbfff, RZ, 0xc0, !PT ;  /* 0xffffbfff20207812 */ /* 0x000fd600078ec0ff */
[----:B------:R-:W-:-:S07]  /*b250*/  @P5 LOP3.LUT R32, R32, 0x4000, RZ, 0xfc, !PT ;  /* 0x0000400020205812 */ /* 0x000fce00078efcff */
.L_x_653:
[----:B------:R-:W-:Y:S05]  /*b260*/  BSYNC.RECONVERGENT B0 ;  /* 0x0000000000007941 */ /* 0x000fea0003800200 */
.L_x_651:
        /* <DEDUP_REMOVED lines=10> */
.L_x_655:
[C---:B------:R-:W-:Y:S02]  /*b310*/  LOP3.LUT P6, RZ, R32.reuse, 0x10, RZ, 0xc0, !PT ;  /* 0x0000001020ff7812 */ /* 0x040fe400078cc0ff */
[----:B------:R-:W-:-:S11]  /*b320*/  LOP3.LUT R32, R32, 0xffff7fff, RZ, 0xc0, !PT ;  /* 0xffff7fff20207812 */ /* 0x000fd600078ec0ff */
[----:B------:R-:W-:-:S07]  /*b330*/  @P6 LOP3.LUT R32, R32, 0x8000, RZ, 0xfc, !PT ;  /* 0x0000800020206812 */ /* 0x000fce00078efcff */
.L_x_656:
[----:B------:R-:W-:Y:S05]  /*b340*/  BSYNC.RECONVERGENT B0 ;  /* 0x0000000000007941 */ /* 0x000fea0003800200 */
.L_x_654:
        /* <DEDUP_REMOVED lines=8> */
.L_x_658:
[C---:B------:R-:W-:Y:S02]  /*b3d0*/  LOP3.LUT P6, RZ, R32.reuse, 0x4, RZ, 0xc0, !PT ;  /* 0x0000000420ff7812 */ /* 0x040fe400078cc0ff */
[----:B------:R-:W-:-:S11]  /*b3e0*/  LOP3.LUT R32, R32, 0xffffdfff, RZ, 0xc0, !PT ;  /* 0xffffdfff20207812 */ /* 0x000fd600078ec0ff */
[----:B------:R-:W-:-:S07]  /*b3f0*/  @P6 LOP3.LUT R32, R32, 0x2000, RZ, 0xfc, !PT ;  /* 0x0000200020206812 */ /* 0x000fce00078efcff */
.L_x_659:
[----:B------:R-:W-:Y:S05]  /*b400*/  BSYNC.RECONVERGENT B0 ;  /* 0x0000000000007941 */ /* 0x000fea0003800200 */
.L_x_657:
        /* <DEDUP_REMOVED lines=8> */
.L_x_661:
[C---:B------:R-:W-:Y:S02]  /*b490*/  LOP3.LUT P6, RZ, R32.reuse, 0x8, RZ, 0xc0, !PT ;  /* 0x0000000820ff7812 */ /* 0x040fe400078cc0ff */
[----:B------:R-:W-:-:S11]  /*b4a0*/  LOP3.LUT R32, R32, 0xffffefff, RZ, 0xc0, !PT ;  /* 0xffffefff20207812 */ /* 0x000fd600078ec0ff */
[----:B------:R-:W-:-:S07]  /*b4b0*/  @P6 LOP3.LUT R32, R32, 0x1000, RZ, 0xfc, !PT ;  /* 0x0000100020206812 */ /* 0x000fce00078efcff */
.L_x_662:
[----:B------:R-:W-:Y:S05]  /*b4c0*/  BSYNC.RECONVERGENT B0 ;  /* 0x0000000000007941 */ /* 0x000fea0003800200 */
.L_x_660:
        /* <DEDUP_REMOVED lines=8> */
.L_x_664:
[----:B------:R-:W-:-:S04]  /*b550*/  LOP3.LUT R32, R32, 0xfffffffe, RZ, 0xc0, !PT ;  /* 0xfffffffe20207812 */ /* 0x000fc800078ec0ff */
[----:B------:R-:W-:-:S07]  /*b560*/  @P0 LOP3.LUT R32, R32, 0x1, RZ, 0xfc, !PT ;  /* 0x0000000120200812 */ /* 0x000fce00078efcff */
.L_x_665:
[----:B------:R-:W-:Y:S05]  /*b570*/  BSYNC.RECONVERGENT B0 ;  /* 0x0000000000007941 */ /* 0x000fea0003800200 */
.L_x_663:
        /* <DEDUP_REMOVED lines=10> */
.L_x_667:
[----:B------:R-:W-:-:S04]  /*b620*/  LOP3.LUT R32, R32, 0xfffffff7, RZ, 0xc0, !PT ;  /* 0xfffffff720207812 */ /* 0x000fc800078ec0ff */
[----:B------:R-:W-:-:S07]  /*b630*/  @P1 LOP3.LUT R32, R32, 0x8, RZ, 0xfc, !PT ;  /* 0x0000000820201812 */ /* 0x000fce00078efcff */
.L_x_668:
[----:B------:R-:W-:Y:S05]  /*b640*/  BSYNC.RECONVERGENT B0 ;  /* 0x0000000000007941 */ /* 0x000fea0003800200 */
.L_x_666:
        /* <DEDUP_REMOVED lines=8> */
.L_x_670:
[----:B------:R-:W-:-:S04]  /*b6d0*/  LOP3.LUT R32, R32, 0xfffffffd, RZ, 0xc0, !PT ;  /* 0xfffffffd20207812 */ /* 0x000fc800078ec0ff */
[----:B------:R-:W-:-:S07]  /*b6e0*/  @P2 LOP3.LUT R32, R32, 0x2, RZ, 0xfc, !PT ;  /* 0x0000000220202812 */ /* 0x000fce00078efcff */
.L_x_671:
[----:B------:R-:W-:Y:S05]  /*b6f0*/  BSYNC.RECONVERGENT B0 ;  /* 0x0000000000007941 */ /* 0x000fea0003800200 */
.L_x_669:
        /* <DEDUP_REMOVED lines=8> */
.L_x_673:
[C---:B------:R-:W-:Y:S02]  /*b780*/  LOP3.LUT P1, RZ, R32.reuse, 0x800000, RZ, 0xc0, !PT ;  /* 0x0080000020ff7812 */ /* 0x040fe4000782c0ff */
[----:B------:R-:W-:-:S11]  /*b790*/  LOP3.LUT R32, R32, 0xfffffffb, RZ, 0xc0, !PT ;  /* 0xfffffffb20207812 */ /* 0x000fd600078ec0ff */
[----:B------:R-:W-:-:S07]  /*b7a0*/  @P1 LOP3.LUT R32, R32, 0x4, RZ, 0xfc, !PT ;  /* 0x0000000420201812 */ /* 0x000fce00078efcff */
.L_x_674:
[----:B------:R-:W-:Y:S05]  /*b7b0*/  BSYNC.RECONVERGENT B0 ;  /* 0x0000000000007941 */ /* 0x000fea0003800200 */
.L_x_672:
[----:B------:R-:W-:Y:S04]  /*b7c0*/  BSSY.RECONVERGENT B0, `(.L_x_675) ;  /* 0x0000007000007945 */ /* 0x000fe80003800200 */
[----:B------:R-:W-:Y:S05]  /*b7d0*/  @!P0 BRA `(.L_x_676) ;  /* 0x0000000000108947 */ /* 0x000fea0003800000 */
[----:B------:R-:W0:Y:S01]  /*b7e0*/  LDS.U8 R18, [R31+UR5+0x230] ;  /* 0x000230051f127984 */ /* 0x000e220008000000 */
[----:B------:R-:W-:Y:S02]  /*b7f0*/  PLOP3.LUT P0, PT, PT, PT, PT, 0x80, 0x8 ;  /* 0x000000000008781c */ /* 0x000fe40003f0f070 */
[----:B0-----:R-:W-:-:S13]  /*b800*/  ISETP.NE.AND P1, PT, R18, RZ, PT ;  /* 0x000000ff1200720c */ /* 0x001fda0003f25270 */
[----:B------:R-:W-:Y:S05]  /*b810*/  @P1 BRA `(.L_x_677) ;  /* 0x0000000000041947 */ /* 0x000fea0003800000 */
.L_x_676:
[----:B------:R-:W-:-:S13]  /*b820*/  LOP3.LUT P0, RZ, R32, 0x400000, RZ, 0xc0, !PT ;  /* 0x0040000020ff7812 */ /* 0x000fda000780c0ff */
.L_x_677:
[----:B------:R-:W-:Y:S05]  /*b830*/  BSYNC.RECONVERGENT B0 ;  /* 0x0000000000007941 */ /* 0x000fea0003800200 */
.L_x_675:
        /* <DEDUP_REMOVED lines=10> */
.L_x_679:
[C---:B------:R-:W-:Y:S02]  /*b8e0*/  LOP3.LUT P2, RZ, R32.reuse, 0x2000000, RZ, 0xc0, !PT ;  /* 0x0200000020ff7812 */ /* 0x040fe4000784c0ff */
[----:B------:R-:W-:-:S11]  /*b8f0*/  LOP3.LUT R32, R32, 0xfeffffff, RZ, 0xc0, !PT ;  /* 0xfeffffff20207812 */ /* 0x000fd600078ec0ff */
[----:B------:R-:W-:-:S07]  /*b900*/  @P2 LOP3.LUT R32, R32, 0x1000000, RZ, 0xfc, !PT ;  /* 0x0100000020202812 */ /* 0x000fce00078efcff */
.L_x_680:
[----:B------:R-:W-:Y:S05]  /*b910*/  BSYNC.RECONVERGENT B0 ;  /* 0x0000000000007941 */ /* 0x000fea0003800200 */
.L_x_678:
        /* <DEDUP_REMOVED lines=8> */
.L_x_682:
[C---:B------:R-:W-:Y:S02]  /*b9a0*/  LOP3.LUT P2, RZ, R32.reuse, 0x20, RZ, 0xc0, !PT ;  /* 0x0000002020ff7812 */ /* 0x040fe4000784c0ff */
[----:B------:R-:W-:-:S11]  /*b9b0*/  LOP3.LUT R32, R32, 0xfdffffff, RZ, 0xc0, !PT ;  /* 0xfdffffff20207812 */ /* 0x000fd600078ec0ff */
[----:B------:R-:W-:-:S07]  /*b9c0*/  @P2 LOP3.LUT R32, R32, 0x2000000, RZ, 0xfc, !PT ;  /* 0x0200000020202812 */ /* 0x000fce00078efcff */
.L_x_683:
[----:B------:R-:W-:Y:S05]  /*b9d0*/  BSYNC.RECONVERGENT B0 ;  /* 0x0000000000007941 */ /* 0x000fea0003800200 */
.L_x_681:
        /* <DEDUP_REMOVED lines=8> */
.L_x_685:
[----:B------:R-:W-:-:S04]  /*ba60*/  LOP3.LUT R32, R32, 0xff7fffff, RZ, 0xc0, !PT ;  /* 0xff7fffff20207812 */ /* 0x000fc800078ec0ff */
[----:B------:R-:W-:-:S07]  /*ba70*/  @P3 LOP3.LUT R32, R32, 0x800000, RZ, 0xfc, !PT ;  /* 0x0080000020203812 */ /* 0x000fce00078efcff */
.L_x_686:
[----:B------:R-:W-:Y:S05]  /*ba80*/  BSYNC.RECONVERGENT B0 ;  /* 0x0000000000007941 */ /* 0x000fea0003800200 */
.L_x_684:
[----:B------:R-:W-:Y:S04]  /*ba90*/  BSSY.RECONVERGENT B0, `(.L_x_687) ;  /* 0x0000007000007945 */ /* 0x000fe80003800200 */
[----:B------:R-:W-:Y:S05]  /*baa0*/  @!P1 BRA `(.L_x_688) ;  /* 0x0000000000109947 */ /* 0x000fea0003800000 */
[----:B------:R-:W0:Y:S01]  /*bab0*/  LDS.U8 R18, [R31+UR5+0x230] ;  /* 0x000230051f127984 */ /* 0x000e220008000000 */
[----:B------:R-:W-:Y:S02]  /*bac0*/  PLOP3.LUT P5, PT, PT, PT, PT, 0x80, 0x8 ;  /* 0x000000000008781c */ /* 0x000fe40003faf070 */
[----:B0-----:R-:W-:-:S13]  /*bad0*/  ISETP.NE.AND P1, PT, R18, RZ, PT ;  /* 0x000000ff1200720c */ /* 0x001fda0003f25270 */
[----:B------:R-:W-:Y:S05]  /*bae0*/  @P1 BRA `(.L_x_689) ;  /* 0x0000000000041947 */ /* 0x000fea0003800000 */
.L_x_688:
[----:B------:R-:W-:-:S13]  /*baf0*/  PLOP3.LUT P5, PT, P4, PT, PT, 0x80, 0x8 ;  /* 0x000000000008781c */ /* 0x000fda00027af070 */
.L_x_689:
[----:B------:R-:W-:Y:S05]  /*bb00*/  BSYNC.RECONVERGENT B0 ;  /* 0x0000000000007941 */ /* 0x000fea0003800200 */
.L_x_687:
        /* <DEDUP_REMOVED lines=10> */
.L_x_691:
[C---:B------:R-:W-:Y:S02]  /*bbb0*/  LOP3.LUT P1, RZ, R32.reuse, 0x40, RZ, 0xc0, !PT ;  /* 0x0000004020ff7812 */ /* 0x040fe4000782c0ff */
[----:B------:R-:W-:-:S11]  /*bbc0*/  LOP3.LUT R32, R32, 0xffbfffff, RZ, 0xc0, !PT ;  /* 0xffbfffff20207812 */ /* 0x000fd600078ec0ff */
[----:B------:R-:W-:-:S07]  /*bbd0*/  @P1 LOP3.LUT R32, R32, 0x400000, RZ, 0xfc, !PT ;  /* 0x0040000020201812 */ /* 0x000fce00078efcff */
.L_x_692:
[----:B------:R-:W-:Y:S05]  /*bbe0*/  BSYNC.RECONVERGENT B0 ;  /* 0x0000000000007941 */ /* 0x000fea0003800200 */
.L_x_690:
        /* <DEDUP_REMOVED lines=8> */
.L_x_694:
[C---:B------:R-:W-:Y:S02]  /*bc70*/  LOP3.LUT P1, RZ, R32.reuse, 0x200000, RZ, 0xc0, !PT ;  /* 0x0020000020ff7812 */ /* 0x040fe4000782c0ff */
[----:B------:R-:W-:-:S11]  /*bc80*/  LOP3.LUT R32, R32, 0xffffffef, RZ, 0xc0, !PT ;  /* 0xffffffef20207812 */ /* 0x000fd600078ec0ff */
[----:B------:R-:W-:-:S07]  /*bc90*/  @P1 LOP3.LUT R32, R32, 0x10, RZ, 0xfc, !PT ;  /* 0x0000001020201812 */ /* 0x000fce00078efcff */
.L_x_695:
[----:B------:R-:W-:Y:S05]  /*bca0*/  BSYNC.RECONVERGENT B0 ;  /* 0x0000000000007941 */ /* 0x000fea0003800200 */
.L_x_693:
[----:B------:R-:W-:Y:S04]  /*bcb0*/  BSSY.RECONVERGENT B0, `(.L_x_696) ;  /* 0x0000007000007945 */ /* 0x000fe80003800200 */
[----:B------:R-:W-:Y:S05]  /*bcc0*/  @!P2 BRA `(.L_x_697) ;  /* 0x000000000010a947 */ /* 0x000fea0003800000 */
[----:B------:R-:W0:Y:S01]  /*bcd0*/  LDS.U8 R18, [R31+UR5+0x220] ;  /* 0x000220051f127984 */ /* 0x000e220008000000 */
[----:B------:R-:W-:Y:S02]  /*bce0*/  PLOP3.LUT P1, PT, PT, PT, PT, 0x80, 0x8 ;  /* 0x000000000008781c */ /* 0x000fe40003f2f070 */
[----:B0-----:R-:W-:-:S13]  /*bcf0*/  ISETP.NE.AND P3, PT, R18, RZ, PT ;  /* 0x000000ff1200720c */ /* 0x001fda0003f65270 */
[----:B------:R-:W-:Y:S05]  /*bd00*/  @P3 BRA `(.L_x_698) ;  /* 0x0000000000043947 */ /* 0x000fea0003800000 */
.L_x_697:
[----:B------:R-:W-:-:S13]  /*bd10*/  LOP3.LUT P1, RZ, R32, 0x100000, RZ, 0xc0, !PT ;  /* 0x0010000020ff7812 */ /* 0x000fda000782c0ff */
.L_x_698:
[----:B------:R-:W-:Y:S05]  /*bd20*/  BSYNC.RECONVERGENT B0 ;  /* 0x0000000000007941 */ /* 0x000fea0003800200 */
.L_x_696:
[----:B------:R-:W-:Y:S04]  /*bd30*/  BSSY.RECONVERGENT B0, `(.L_x_699) ;  /* 0x0000007000007945 */ /* 0x000fe80003800200 */
[----:B------:R-:W-:Y:S05]  /*bd40*/  @!P2 BRA `(.L_x_700) ;  /* 0x000000000010a947 */ /* 0x000fea0003800000 */
[----:B------:R-:W0:Y:S01]  /*bd50*/  LDS.U8 R18, [R31+UR5+0x230] ;  /* 0x000230051f127984 */ /* 0x000e220008000000 */
[----:B------:R-:W-:Y:S02]  /*bd60*/  PLOP3.LUT P2, PT, PT, PT, PT, 0x80, 0x8 ;  /* 0x000000000008781c */ /* 0x000fe40003f4f070 */
[----:B0-----:R-:W-:-:S13]  /*bd70*/  ISETP.NE.AND P3, PT, R18, RZ, PT ;  /* 0x000000ff1200720c */ /* 0x001fda0003f65270 */
[----:B------:R-:W-:Y:S05]  /*bd80*/  @P3 BRA `(.L_x_701) ;  /* 0x0000000000043947 */ /* 0x000fea0003800000 */
.L_x_700:
[----:B------:R-:W-:-:S13]  /*bd90*/  LOP3.LUT P2, RZ, R32, 0x80, RZ, 0xc0, !PT ;  /* 0x0000008020ff7812 */ /* 0x000fda000784c0ff */
.L_x_701:
[----:B------:R-:W-:Y:S05]  /*bda0*/  BSYNC.RECONVERGENT B0 ;  /* 0x0000000000007941 */ /* 0x000fea0003800200 */
.L_x_699:
        /* <DEDUP_REMOVED lines=8> */
.L_x_703:
[----:B------:R-:W-:-:S13]  /*be30*/  LOP3.LUT P3, RZ, R32, 0x80000, RZ, 0xc0, !PT ;  /* 0x0008000020ff7812 */ /* 0x000fda000786c0ff */
.L_x_704:
[----:B------:R-:W-:Y:S05]  /*be40*/  BSYNC.RECONVERGENT B0 ;  /* 0x0000000000007941 */ /* 0x000fea0003800200 */
.L_x_702:
        /* <DEDUP_REMOVED lines=8> */
.L_x_706:
[C---:B------:R-:W-:Y:S02]  /*bed0*/  LOP3.LUT P6, RZ, R32.reuse, 0x400, RZ, 0xc0, !PT ;  /* 0x0000040020ff7812 */ /* 0x040fe400078cc0ff */
[----:B------:R-:W-:-:S11]  /*bee0*/  LOP3.LUT R32, R32, 0xffefffff, RZ, 0xc0, !PT ;  /* 0xffefffff20207812 */ /* 0x000fd600078ec0ff */
[----:B------:R-:W-:-:S07]  /*bef0*/  @P6 LOP3.LUT R32, R32, 0x100000, RZ, 0xfc, !PT ;  /* 0x0010000020206812 */ /* 0x000fce00078efcff */
.L_x_707:
[----:B------:R-:W-:Y:S05]  /*bf00*/  BSYNC.RECONVERGENT B0 ;  /* 0x0000000000007941 */ /* 0x000fea0003800200 */
.L_x_705:
        /* <DEDUP_REMOVED lines=8> */
.L_x_709:
[C---:B------:R-:W-:Y:S02]  /*bf90*/  LOP3.LUT P6, RZ, R32.reuse, 0x200, RZ, 0xc0, !PT ;  /* 0x0000020020ff7812 */ /* 0x040fe400078cc0ff */
[----:B------:R-:W-:-:S11]  /*bfa0*/  LOP3.LUT R32, R32, 0xfff7ffff, RZ, 0xc0, !PT ;  /* 0xfff7ffff20207812 */ /* 0x000fd600078ec0ff */
[----:B------:R-:W-:-:S07]  /*bfb0*/  @P6 LOP3.LUT R32, R32, 0x80000, RZ, 0xfc, !PT ;  /* 0x0008000020206812 */ /* 0x000fce00078efcff */
.L_x_710:
[----:B------:R-:W-:Y:S05]  /*bfc0*/  BSYNC.RECONVERGENT B0 ;  /* 0x0000000000007941 */ /* 0x000fea0003800200 */
.L_x_708:
        /* <DEDUP_REMOVED lines=8> */
.L_x_712:
[C---:B------:R-:W-:Y:S02]  /*c050*/  LOP3.LUT P4, RZ, R32.reuse, 0x100, RZ, 0xc0, !PT ;  /* 0x0000010020ff7812 */ /* 0x040fe4000788c0ff */
[----:B------:R-:W-:-:S11]  /*c060*/  LOP3.LUT R32, R32, 0xffffffdf, RZ, 0xc0, !PT ;  /* 0xffffffdf20207812 */ /* 0x000fd600078ec0ff */
[----:B------:R-:W-:-:S07]  /*c070*/  @P4 LOP3.LUT R32, R32, 0x20, RZ, 0xfc, !PT ;  /* 0x0000002020204812 */ /* 0x000fce00078efcff */
.L_x_713:
[----:B------:R-:W-:Y:S05]  /*c080*/  BSYNC.RECONVERGENT B0 ;  /* 0x0000000000007941 */ /* 0x000fea0003800200 */
.L_x_711:
        /* <DEDUP_REMOVED lines=10> */
.L_x_715:
[C---:B------:R-:W-:Y:S02]  /*c130*/  LOP3.LUT P6, RZ, R32.reuse, 0x800, RZ, 0xc0, !PT ;  /* 0x0000080020ff7812 */ /* 0x040fe400078cc0ff */
[----:B------:R-:W-:-:S11]  /*c140*/  LOP3.LUT R32, R32, 0xfffbffff, RZ, 0xc0, !PT ;  /* 0xfffbffff20207812 */ /* 0x000fd600078ec0ff */
[----:B------:R-:W-:-:S07]  /*c150*/  @P6 LOP3.LUT R32, R32, 0x40000, RZ, 0xfc, !PT ;  /* 0x0004000020206812 */ /* 0x000fce00078efcff */
.L_x_716:
[----:B------:R-:W-:Y:S05]  /*c160*/  BSYNC.RECONVERGENT B0 ;  /* 0x0000000000007941 */ /* 0x000fea0003800200 */
.L_x_714:
        /* <DEDUP_REMOVED lines=8> */
.L_x_718:
[C---:B------:R-:W-:Y:S02]  /*c1f0*/  LOP3.LUT P6, RZ, R32.reuse, 0x20000, RZ, 0xc0, !PT ;  /* 0x0002000020ff7812 */ /* 0x040fe400078cc0ff */
[----:B------:R-:W-:-:S11]  /*c200*/  LOP3.LUT R32, R32, 0xfffffeff, RZ, 0xc0, !PT ;  /* 0xfffffeff20207812 */ /* 0x000fd600078ec0ff */
[----:B------:R-:W-:-:S07]  /*c210*/  @P6 LOP3.LUT R32, R32, 0x100, RZ, 0xfc, !PT ;  /* 0x0000010020206812 */ /* 0x000fce00078efcff */
.L_x_719:
[----:B------:R-:W-:Y:S05]  /*c220*/  BSYNC.RECONVERGENT B0 ;  /* 0x0000000000007941 */ /* 0x000fea0003800200 */
.L_x_717:
        /* <DEDUP_REMOVED lines=8> */
.L_x_721:
[C---:B------:R-:W-:Y:S02]  /*c2b0*/  LOP3.LUT P6, RZ, R32.reuse, 0x10000, RZ, 0xc0, !PT ;  /* 0x0001000020ff7812 */ /* 0x040fe400078cc0ff */
[----:B------:R-:W-:-:S11]  /*c2c0*/  LOP3.LUT R32, R32, 0xffffff7f, RZ, 0xc0, !PT ;  /* 0xffffff7f20207812 */ /* 0x000fd600078ec0ff */
[----:B------:R-:W-:-:S07]  /*c2d0*/  @P6 LOP3.LUT R32, R32, 0x80, RZ, 0xfc, !PT ;  /* 0x0000008020206812 */ /* 0x000fce00078efcff */
.L_x_722:
[----:B------:R-:W-:Y:S05]  /*c2e0*/  BSYNC.RECONVERGENT B0 ;  /* 0x0000000000007941 */ /* 0x000fea0003800200 */
.L_x_720:
        /* <DEDUP_REMOVED lines=8> */
.L_x_724:
[C---:B------:R-:W-:Y:S02]  /*c370*/  LOP3.LUT P4, RZ, R32.reuse, 0x4000, RZ, 0xc0, !PT ;  /* 0x0000400020ff7812 */ /* 0x040fe4000788c0ff */
[----:B------:R-:W-:-:S11]  /*c380*/  LOP3.LUT R32, R32, 0xffffffbf, RZ, 0xc0, !PT ;  /* 0xffffffbf20207812 */ /* 0x000fd600078ec0ff */
[----:B------:R-:W-:-:S07]  /*c390*/  @P4 LOP3.LUT R32, R32, 0x40, RZ, 0xfc, !PT ;  /* 0x0000004020204812 */ /* 0x000fce00078efcff */
.L_x_725:
[----:B------:R-:W-:Y:S05]  /*c3a0*/  BSYNC.RECONVERGENT B0 ;  /* 0x0000000000007941 */ /* 0x000fea0003800200 */
.L_x_723:
        /* <DEDUP_REMOVED lines=10> */
.L_x_727:
[C---:B------:R-:W-:Y:S02]  /*c450*/  LOP3.LUT P6, RZ, R32.reuse, 0x8000, RZ, 0xc0, !PT ;  /* 0x0000800020ff7812 */ /* 0x040fe400078cc0ff */
[----:B------:R-:W-:-:S11]  /*c460*/  LOP3.LUT R32, R32, 0xfffffdff, RZ, 0xc0, !PT ;  /* 0xfffffdff20207812 */ /* 0x000fd600078ec0ff */
[----:B------:R-:W-:-:S07]  /*c470*/  @P6 LOP3.LUT R32, R32, 0x200, RZ, 0xfc, !PT ;  /* 0x0000020020206812 */ /* 0x000fce00078efcff */
.L_x_728:
[----:B------:R-:W-:Y:S05]  /*c480*/  BSYNC.RECONVERGENT B0 ;  /* 0x0000000000007941 */ /* 0x000fea0003800200 */
.L_x_726:
        /* <DEDUP_REMOVED lines=8> */
.L_x_730:
[C---:B------:R-:W-:Y:S02]  /*c510*/  LOP3.LUT P6, RZ, R32.reuse, 0x2000, RZ, 0xc0, !PT ;  /* 0x0000200020ff7812 */ /* 0x040fe400078cc0ff */
[----:B------:R-:W-:-:S11]  /*c520*/  LOP3.LUT R32, R32, 0xffff7fff, RZ, 0xc0, !PT ;  /* 0xffff7fff20207812 */ /* 0x000fd600078ec0ff */
[----:B------:R-:W-:-:S07]  /*c530*/  @P6 LOP3.LUT R32, R32, 0x8000, RZ, 0xfc, !PT ;  /* 0x0000800020206812 */ /* 0x000fce00078efcff */
.L_x_731:
[----:B------:R-:W-:Y:S05]  /*c540*/  BSYNC.RECONVERGENT B0 ;  /* 0x0000000000007941 */ /* 0x000fea0003800200 */
.L_x_729:
        /* <DEDUP_REMOVED lines=8> */
.L_x_733:
[C---:B------:R-:W-:Y:S02]  /*c5d0*/  LOP3.LUT P6, RZ, R32.reuse, 0x1000, RZ, 0xc0, !PT ;  /* 0x0000100020ff7812 */ /* 0x040fe400078cc0ff */
[----:B------:R-:W-:-:S11]  /*c5e0*/  LOP3.LUT R32, R32, 0xffffbfff, RZ, 0xc0, !PT ;  /* 0xffffbfff20207812 */ /* 0x000fd600078ec0ff */
[----:B------:R-:W-:-:S07]  /*c5f0*/  @P6 LOP3.LUT R32, R32, 0x4000, RZ, 0xfc, !PT ;  /* 0x0000400020206812 */ /* 0x000fce00078efcff */
.L_x_734:
[----:B------:R-:W-:Y:S05]  /*c600*/  BSYNC.RECONVERGENT B0 ;  /* 0x0000000000007941 */ /* 0x000fea0003800200 */
.L_x_732:
        /* <DEDUP_REMOVED lines=8> */
.L_x_736:
[C---:B------:R-:W-:Y:S02]  /*c690*/  LOP3.LUT P4, RZ, R32.reuse, 0x1, RZ, 0xc0, !PT ;  /* 0x0000000120ff7812 */ /* 0x040fe4000788c0ff */
[----:B------:R-:W-:-:S11]  /*c6a0*/  LOP3.LUT R32, R32, 0xffffefff, RZ, 0xc0, !PT ;  /* 0xffffefff20207812 */ /* 0x000fd600078ec0ff */
[----:B------:R-:W-:-:S07]  /*c6b0*/  @P4 LOP3.LUT R32, R32, 0x1000, RZ, 0xfc, !PT ;  /* 0x0000100020204812 */ /* 0x000fce00078efcff */
.L_x_737:
[----:B------:R-:W-:Y:S05]  /*c6c0*/  BSYNC.RECONVERGENT B0 ;  /* 0x0000000000007941 */ /* 0x000fea0003800200 */
.L_x_735:
        /* <DEDUP_REMOVED lines=10> */
.L_x_739:
[C---:B------:R-:W-:Y:S02]  /*c770*/  LOP3.LUT P6, RZ, R32.reuse, 0x8, RZ, 0xc0, !PT ;  /* 0x0000000820ff7812 */ /* 0x040fe400078cc0ff */
[----:B------:R-:W-:-:S11]  /*c780*/  LOP3.LUT R32, R32, 0xffffdfff, RZ, 0xc0, !PT ;  /* 0xffffdfff20207812 */ /* 0x000fd600078ec0ff */
[----:B------:R-:W-:-:S07]  /*c790*/  @P6 LOP3.LUT R32, R32, 0x2000, RZ, 0xfc, !PT ;  /* 0x0000200020206812 */ /* 0x000fce00078efcff */
.L_x_740:
[----:B------:R-:W-:Y:S05]  /*c7a0*/  BSYNC.RECONVERGENT B0 ;  /* 0x0000000000007941 */ /* 0x000fea0003800200 */
.L_x_738:
        /* <DEDUP_REMOVED lines=8> */
.L_x_742:
[C---:B------:R-:W-:Y:S02]  /*c830*/  LOP3.LUT P6, RZ, R32.reuse, 0x2, RZ, 0xc0, !PT ;  /* 0x0000000220ff7812 */ /* 0x040fe400078cc0ff */
[----:B------:R-:W-:-:S11]  /*c840*/  LOP3.LUT R32, R32, 0xfffff7ff, RZ, 0xc0, !PT ;  /* 0xfffff7ff20207812 */ /* 0x000fd600078ec0ff */
[----:B------:R-:W-:-:S07]  /*c850*/  @P6 LOP3.LUT R32, R32, 0x800, RZ, 0xfc, !PT ;  /* 0x0000080020206812 */ /* 0x000fce00078efcff */
.L_x_743:
[----:B------:R-:W-:Y:S05]  /*c860*/  BSYNC.RECONVERGENT B0 ;  /* 0x0000000000007941 */ /* 0x000fea0003800200 */
.L_x_741:
        /* <DEDUP_REMOVED lines=8> */
.L_x_745:
[C---:B------:R-:W-:Y:S02]  /*c8f0*/  LOP3.LUT P6, RZ, R32.reuse, 0x4, RZ, 0xc0, !PT ;  /* 0x0000000420ff7812 */ /* 0x040fe400078cc0ff */
[----:B------:R-:W-:-:S11]  /*c900*/  LOP3.LUT R32, R32, 0xfffffbff, RZ, 0xc0, !PT ;  /* 0xfffffbff20207812 */ /* 0x000fd600078ec0ff */
[----:B------:R-:W-:-:S07]  /*c910*/  @P6 LOP3.LUT R32, R32, 0x400, RZ, 0xfc, !PT ;  /* 0x0000040020206812 */ /* 0x000fce00078efcff */
.L_x_746:
[----:B------:R-:W-:Y:S05]  /*c920*/  BSYNC.RECONVERGENT B0 ;  /* 0x0000000000007941 */ /* 0x000fea0003800200 */
.L_x_744:
        /* <DEDUP_REMOVED lines=8> */
.L_x_748:
[----:B------:R-:W-:-:S04]  /*c9b0*/  LOP3.LUT R32, R32, 0xfffffffe, RZ, 0xc0, !PT ;  /* 0xfffffffe20207812 */ /* 0x000fc800078ec0ff */
[----:B------:R-:W-:-:S07]  /*c9c0*/  @P0 LOP3.LUT R32, R32, 0x1, RZ, 0xfc, !PT ;  /* 0x0000000120200812 */ /* 0x000fce00078efcff */
.L_x_749:
[----:B------:R-:W-:Y:S05]  /*c9d0*/  BSYNC.RECONVERGENT B0 ;  /* 0x0000000000007941 */ /* 0x000fea0003800200 */
.L_x_747:
        /* <DEDUP_REMOVED lines=10> */
.L_x_751:
[C---:B------:R-:W-:Y:S02]  /*ca80*/  LOP3.LUT P4, RZ, R32.reuse, 0x1000000, RZ, 0xc0, !PT ;  /* 0x0100000020ff7812 */ /* 0x040fe4000788c0ff */
[----:B------:R-:W-:-:S11]  /*ca90*/  LOP3.LUT R32, R32, 0xfffffff7, RZ, 0xc0, !PT ;  /* 0xfffffff720207812 */ /* 0x000fd600078ec0ff */
[----:B------:R-:W-:-:S07]  /*caa0*/  @P4 LOP3.LUT R32, R32, 0x8, RZ, 0xfc, !PT ;  /* 0x0000000820204812 */ /* 0x000fce00078efcff */
.L_x_752:
[----:B------:R-:W-:Y:S05]  /*cab0*/  BSYNC.RECONVERGENT B0 ;  /* 0x0000000000007941 */ /* 0x000fea0003800200 */
.L_x_750:
        /* <DEDUP_REMOVED lines=8> */
.L_x_754:
[C---:B------:R-:W-:Y:S02]  /*cb40*/  LOP3.LUT P4, RZ, R32.reuse, 0x2000000, RZ, 0xc0, !PT ;  /* 0x0200000020ff7812 */ /* 0x040fe4000788c0ff */
[----:B------:R-:W-:-:S11]  /*cb50*/  LOP3.LUT R32, R32, 0xfeffffff, RZ, 0xc0, !PT ;  /* 0xfeffffff20207812 */ /* 0x000fd600078ec0ff */
[----:B------:R-:W-:-:S07]  /*cb60*/  @P4 LOP3.LUT R32, R32, 0x1000000, RZ, 0xfc, !PT ;  /* 0x0100000020204812 */ /* 0x000fce00078efcff */
.L_x_755:
[----:B------:R-:W-:Y:S05]  /*cb70*/  BSYNC.RECONVERGENT B0 ;  /* 0x0000000000007941 */ /* 0x000fea0003800200 */
.L_x_753:
        /* <DEDUP_REMOVED lines=8> */
.L_x_757:
[C---:B------:R-:W-:Y:S02]  /*cc00*/  LOP3.LUT P4, RZ, R32.reuse, 0x800000, RZ, 0xc0, !PT ;  /* 0x0080000020ff7812 */ /* 0x040fe4000788c0ff */
[----:B------:R-:W-:-:S11]  /*cc10*/  LOP3.LUT R32, R32, 0xfbffffff, RZ, 0xc0, !PT ;  /* 0xfbffffff20207812 */ /* 0x000fd600078ec0ff */
[----:B------:R-:W-:-:S07]  /*cc20*/  @P4 LOP3.LUT R32, R32, 0x4000000, RZ, 0xfc, !PT ;  /* 0x0400000020204812 */ /* 0x000fce00078efcff */
.L_x_758:
[----:B------:R-:W-:Y:S05]  /*cc30*/  BSYNC.RECONVERGENT B0 ;  /* 0x0000000000007941 */ /* 0x000fea0003800200 */
.L_x_756:
        /* <DEDUP_REMOVED lines=8> */
.L_x_760:
[----:B------:R-:W-:-:S04]  /*ccc0*/  LOP3.LUT R32, R32, 0xfffffffd, RZ, 0xc0, !PT ;  /* 0xfffffffd20207812 */ /* 0x000fc800078ec0ff */
[----:B------:R-:W-:-:S07]  /*ccd0*/  @P5 LOP3.LUT R32, R32, 0x2, RZ, 0xfc, !PT ;  /* 0x0000000220205812 */ /* 0x000fce00078efcff */
.L_x_761:
[----:B------:R-:W-:Y:S05]  /*cce0*/  BSYNC.RECONVERGENT B0 ;  /* 0x0000000000007941 */ /* 0x000fea0003800200 */
.L_x_759:
        /* <DEDUP_REMOVED lines=8> */
.L_x_763:
[----:B------:R-:W-:-:S13]  /*cd70*/  LOP3.LUT P0, RZ, R32, 0x400000, RZ, 0xc0, !PT ;  /* 0x0040000020ff7812 */ /* 0x000fda000780c0ff */
.L_x_764:
[----:B------:R-:W-:Y:S05]  /*cd80*/  BSYNC.RECONVERGENT B0 ;  /* 0x0000000000007941 */ /* 0x000fea0003800200 */
.L_x_762:
        /* <DEDUP_REMOVED lines=8> */
.L_x_766:
[C---:B------:R-:W-:Y:S02]  /*ce10*/  LOP3.LUT P5, RZ, R32.reuse, 0x10, RZ, 0xc0, !PT ;  /* 0x0000001020ff7812 */ /* 0x040fe400078ac0ff */
[----:B------:R-:W-:-:S11]  /*ce20*/  LOP3.LUT R32, R32, 0xff7fffff, RZ, 0xc0, !PT ;  /* 0xff7fffff20207812 */ /* 0x000fd600078ec0ff */
[----:B------:R-:W-:-:S07]  /*ce30*/  @P5 LOP3.LUT R32, R32, 0x800000, RZ, 0xfc, !PT ;  /* 0x0080000020205812 */ /* 0x000fce00078efcff */
.L_x_767:
[----:B------:R-:W-:Y:S05]  /*ce40*/  BSYNC.RECONVERGENT B0 ;  /* 0x0000000000007941 */ /* 0x000fea0003800200 */
.L_x_765:
        /* <DEDUP_REMOVED lines=8> */
.L_x_769:
[----:B------:R-:W-:-:S04]  /*ced0*/  LOP3.LUT R32, R32, 0xffbfffff, RZ, 0xc0, !PT ;  /* 0xffbfffff20207812 */ /* 0x000fc800078ec0ff */
[----:B------:R-:W-:-:S07]  /*cee0*/  @P1 LOP3.LUT R32, R32, 0x400000, RZ, 0xfc, !PT ;  /* 0x0040000020201812 */ /* 0x000fce00078efcff */
.L_x_770:
[----:B------:R-:W-:Y:S05]  /*cef0*/  BSYNC.RECONVERGENT B0 ;  /* 0x0000000000007941 */ /* 0x000fea0003800200 */
.L_x_768:
[----:B------:R-:W-:Y:S04]  /*cf00*/  BSSY.RECONVERGENT B0, `(.L_x_771) ;  /* 0x0000007000007945 */ /* 0x000fe80003800200 */
[----:B------:R-:W-:Y:S05]  /*cf10*/  @!P4 BRA `(.L_x_772) ;  /* 0x000000000010c947 */ /* 0x000fea0003800000 */
[----:B------:R-:W0:Y:S01]  /*cf20*/  LDS.U8 R18, [R31+UR5+0x270] ;  /* 0x000270051f127984 */ /* 0x000e220008000000 */
[----:B------:R-:W-:Y:S02]  /*cf30*/  PLOP3.LUT P1, PT, PT, PT, PT, 0x80, 0x8 ;  /* 0x000000000008781c */ /* 0x000fe40003f2f070 */
[----:B0-----:R-:W-:-:S13]  /*cf40*/  ISETP.NE.AND P4, PT, R18, RZ, PT ;  /* 0x000000ff1200720c */ /* 0x001fda0003f85270 */
[----:B------:R-:W-:Y:S05]  /*cf50*/  @P4 BRA `(.L_x_773) ;  /* 0x0000000000044947 */ /* 0x000fea0003800000 */
.L_x_772:
[----:B------:R-:W-:-:S13]  /*cf60*/  PLOP3.LUT P1, PT, P2, PT, PT, 0x80, 0x8 ;  /* 0x000000000008781c */ /* 0x000fda000172f070 */
.L_x_773:
[----:B------:R-:W-:Y:S05]  /*cf70*/  BSYNC.RECONVERGENT B0 ;  /* 0x0000000000007941 */ /* 0x000fea0003800200 */
.L_x_771:
        /* <DEDUP_REMOVED lines=10> */
.L_x_775:
[----:B------:R-:W-:-:S04]  /*d020*/  LOP3.LUT R32, R32, 0xffdfffff, RZ, 0xc0, !PT ;  /* 0xffdfffff20207812 */ /* 0x000fc800078ec0ff */
[----:B------:R-:W-:-:S07]  /*d030*/  @P3 LOP3.LUT R32, R32, 0x200000, RZ, 0xfc, !PT ;  /* 0x0020000020203812 */ /* 0x000fce00078efcff */
.L_x_776:
[----:B------:R-:W-:Y:S05]  /*d040*/  BSYNC.RECONVERGENT B0 ;  /* 0x0000000000007941 */ /* 0x000fea0003800200 */
.L_x_774:
[----:B------:R-:W-:Y:S04]  /*d050*/  BSSY.RECONVERGENT B0, `(.L_x_777) ;  /* 0x0000007000007945 */ /* 0x000fe80003800200 */
[----:B------:R-:W-:Y:S05]  /*d060*/  @!P4 BRA `(.L_x_778) ;  /* 0x000000000010c947 */ /* 0x000fea0003800000 */
[----:B------:R-:W0:Y:S01]  /*d070*/  LDS.U8 R18, [R31+UR5+0x250] ;  /* 0x000250051f127984 */ /* 0x000e220008000000 */
[----:B------:R-:W-:Y:S02]  /*d080*/  PLOP3.LUT P2, PT, PT, PT, PT, 0x80, 0x8 ;  /* 0x000000000008781c */ /* 0x000fe40003f4f070 */
[----:B0-----:R-:W-:-:S13]  /*d090*/  ISETP.NE.AND P3, PT, R18, RZ, PT ;  /* 0x000000ff1200720c */ /* 0x001fda0003f65270 */
[----:B------:R-:W-:Y:S05]  /*d0a0*/  @P3 BRA `(.L_x_779) ;  /* 0x0000000000043947 */ /* 0x000fea0003800000 */
.L_x_778:
[----:B------:R-:W-:-:S13]  /*d0b0*/  LOP3.LUT P2, RZ, R32, 0x100000, RZ, 0xc0, !PT ;  /* 0x0010000020ff7812 */ /* 0x000fda000784c0ff */
.L_x_779:
[----:B------:R-:W-:Y:S05]  /*d0c0*/  BSYNC.RECONVERGENT B0 ;  /* 0x0000000000007941 */ /* 0x000fea0003800200 */
.L_x_777:
        /* <DEDUP_REMOVED lines=8> */
.L_x_781:
[C---:B------:R-:W-:Y:S02]  /*d150*/  LOP3.LUT P3, RZ, R32.reuse, 0x80000, RZ, 0xc0, !PT ;  /* 0x0008000020ff7812 */ /* 0x040fe4000786c0ff */
[----:B------:R-:W-:-:S11]  /*d160*/  LOP3.LUT R32, R32, 0xfffffffb, RZ, 0xc0, !PT ;  /* 0xfffffffb20207812 */ /* 0x000fd600078ec0ff */
[----:B------:R-:W-:-:S07]  /*d170*/  @P3 LOP3.LUT R32, R32, 0x4, RZ, 0xfc, !PT ;  /* 0x0000000420203812 */ /* 0x000fce00078efcff */
.L_x_782:
[----:B------:R-:W-:Y:S05]  /*d180*/  BSYNC.RECONVERGENT B0 ;  /* 0x0000000000007941 */ /* 0x000fea0003800200 */
.L_x_780:
[----:B------:R-:W-:Y:S04]  /*d190*/  BSSY.RECONVERGENT B0, `(.L_x_783) ;  /* 0x0000007000007945 */ /* 0x000fe80003800200 */
[----:B------:R-:W-:Y:S05]  /*d1a0*/  @!P4 BRA `(.L_x_784) ;  /* 0x000000000010c947 */ /* 0x000fea0003800000 */
[----:B------:R-:W0:Y:S01]  /*d1b0*/  LDS.U8 R18, [R31+UR5+0x270] ;  /* 0x000270051f127984 */ /* 0x000e220008000000 */
[----:B------:R-:W-:Y:S02]  /*d1c0*/  PLOP3.LUT P3, PT, PT, PT, PT, 0x80, 0x8 ;  /* 0x000000000008781c */ /* 0x000fe40003f6f070 */
[----:B0-----:R-:W-:-:S13]  /*d1d0*/  ISETP.NE.AND P4, PT, R18, RZ, PT ;  /* 0x000000ff1200720c */ /* 0x001fda0003f85270 */
[----:B------:R-:W-:Y:S05]  /*d1e0*/  @P4 BRA `(.L_x_785) ;  /* 0x0000000000044947 */ /* 0x000fea0003800000 */
.L_x_784:
[----:B------:R-:W-:-:S13]  /*d1f0*/  LOP3.LUT P3, RZ, R32, 0x20, RZ, 0xc0, !PT ;  /* 0x0000002020ff7812 */ /* 0x000fda000786c0ff */
.L_x_785:
[----:B------:R-:W-:Y:S05]  /*d200*/  BSYNC.RECONVERGENT B0 ;  /* 0x0000000000007941 */ /* 0x000fea0003800200 */
.L_x_783:
        /* <DEDUP_REMOVED lines=8> */
.L_x_787:
[----:B------:R-:W-:-:S13]  /*d290*/  LOP3.LUT P4, RZ, R32, 0x40000, RZ, 0xc0, !PT ;  /* 0x0004000020ff7812 */ /* 0x000fda000788c0ff */
.L_x_788:
[----:B------:R-:W-:Y:S05]  /*d2a0*/  BSYNC.RECONVERGENT B0 ;  /* 0x0000000000007941 */ /* 0x000fea0003800200 */
.L_x_786:
        /* <DEDUP_REMOVED lines=8> */
.L_x_790:
[C---:B------:R-:W-:Y:S02]  /*d330*/  LOP3.LUT P6, RZ, R32.reuse, 0x100, RZ, 0xc0, !PT ;  /* 0x0000010020ff7812 */ /* 0x040fe400078cc0ff */
[----:B------:R-:W-:-:S11]  /*d340*/  LOP3.LUT R32, R32, 0xfffbffff, RZ, 0xc0, !PT ;  /* 0xfffbffff20207812 */ /* 0x000fd600078ec0ff */
[----:B------:R-:W-:-:S07]  /*d350*/  @P6 LOP3.LUT R32, R32, 0x40000, RZ, 0xfc, !PT ;  /* 0x0004000020206812 */ /* 0x000fce00078efcff */
.L_x_791:
[----:B------:R-:W-:Y:S05]  /*d360*/  BSYNC.RECONVERGENT B0 ;  /* 0x0000000000007941 */ /* 0x000fea0003800200 */
.L_x_789:
        /* <DEDUP_REMOVED lines=8> */
.L_x_793:
[C---:B------:R-:W-:Y:S02]  /*d3f0*/  LOP3.LUT P6, RZ, R32.reuse, 0x80, RZ, 0xc0, !PT ;  /* 0x0000008020ff7812 */ /* 0x040fe400078cc0ff */
[----:B------:R-:W-:-:S11]  /*d400*/  LOP3.LUT R32, R32, 0xfffdffff, RZ, 0xc0, !PT ;  /* 0xfffdffff20207812 */ /* 0x000fd600078ec0ff */
[----:B------:R-:W-:-:S07]  /*d410*/  @P6 LOP3.LUT R32, R32, 0x20000, RZ, 0xfc, !PT ;  /* 0x0002000020206812 */ /* 0x000fce00078efcff */
.L_x_794:
[----:B------:R-:W-:Y:S05]  /*d420*/  BSYNC.RECONVERGENT B0 ;  /* 0x0000000000007941 */ /* 0x000fea0003800200 */
.L_x_792:
        /* <DEDUP_REMOVED lines=8> */
.L_x_796:
[C---:B------:R-:W-:Y:S02]  /*d4b0*/  LOP3.LUT P5, RZ, R32.reuse, 0x40, RZ, 0xc0, !PT ;  /* 0x0000004020ff7812 */ /* 0x040fe400078ac0ff */
[----:B------:R-:W-:-:S11]  /*d4c0*/  LOP3.LUT R32, R32, 0xffffffdf, RZ, 0xc0, !PT ;  /* 0xffffffdf20207812 */ /* 0x000fd600078ec0ff */
[----:B------:R-:W-:-:S07]  /*d4d0*/  @P5 LOP3.LUT R32, R32, 0x20, RZ, 0xfc, !PT ;  /* 0x0000002020205812 */ /* 0x000fce00078efcff */
.L_x_797:
[----:B------:R-:W-:Y:S05]  /*d4e0*/  BSYNC.RECONVERGENT B0 ;  /* 0x0000000000007941 */ /* 0x000fea0003800200 */
.L_x_795:
        /* <DEDUP_REMOVED lines=10> */
.L_x_799:
[C---:B------:R-:W-:Y:S02]  /*d590*/  LOP3.LUT P6, RZ, R32.reuse, 0x200, RZ, 0xc0, !PT ;  /* 0x0000020020ff7812 */ /* 0x040fe400078cc0ff */
[----:B------:R-:W-:-:S11]  /*d5a0*/  LOP3.LUT R32, R32, 0xfffeffff, RZ, 0xc0, !PT ;  /* 0xfffeffff20207812 */ /* 0x000fd600078ec0ff */
[----:B------:R-:W-:-:S07]  /*d5b0*/  @P6 LOP3.LUT R32, R32, 0x10000, RZ, 0xfc, !PT ;  /* 0x0001000020206812 */ /* 0x000fce00078efcff */
.L_x_800:
[----:B------:R-:W-:Y:S05]  /*d5c0*/  BSYNC.RECONVERGENT B0 ;  /* 0x0000000000007941 */ /* 0x000fea0003800200 */
.L_x_798:
        /* <DEDUP_REMOVED lines=8> */
.L_x_802:
[C---:B------:R-:W-:Y:S02]  /*d650*/  LOP3.LUT P6, RZ, R32.reuse, 0x8000, RZ, 0xc0, !PT ;  /* 0x0000800020ff7812 */ /* 0x040fe400078cc0ff */
[----:B------:R-:W-:-:S11]  /*d660*/  LOP3.LUT R32, R32, 0xfffffeff, RZ, 0xc0, !PT ;  /* 0xfffffeff20207812 */ /* 0x000fd600078ec0ff */
[----:B------:R-:W-:-:S07]  /*d670*/  @P6 LOP3.LUT R32, R32, 0x100, RZ, 0xfc, !PT ;  /* 0x0000010020206812 */ /* 0x000fce00078efcff */
.L_x_803:
[----:B------:R-:W-:Y:S05]  /*d680*/  BSYNC.RECONVERGENT B0 ;  /* 0x0000000000007941 */ /* 0x000fea0003800200 */
.L_x_801:
        /* <DEDUP_REMOVED lines=8> */
.L_x_805:
[C---:B------:R-:W-:Y:S02]  /*d710*/  LOP3.LUT P6, RZ, R32.reuse, 0x4000, RZ, 0xc0, !PT ;  /* 0x0000400020ff7812 */ /* 0x040fe400078cc0ff */
[----:B------:R-:W-:-:S11]  /*d720*/  LOP3.LUT R32, R32, 0xffffff7f, RZ, 0xc0, !PT ;  /* 0xffffff7f20207812 */ /* 0x000fd600078ec0ff */
[----:B------:R-:W-:-:S07]  /*d730*/  @P6 LOP3.LUT R32, R32, 0x80, RZ, 0xfc, !PT ;  /* 0x0000008020206812 */ /* 0x000fce00078efcff */
.L_x_806:
[----:B------:R-:W-:Y:S05]  /*d740*/  BSYNC.RECONVERGENT B0 ;  /* 0x0000000000007941 */ /* 0x000fea0003800200 */
.L_x_804:
        /* <DEDUP_REMOVED lines=8> */
.L_x_808:
[C---:B------:R-:W-:Y:S02]  /*d7d0*/  LOP3.LUT P5, RZ, R32.reuse, 0x1000, RZ, 0xc0, !PT ;  /* 0x0000100020ff7812 */ /* 0x040fe400078ac0ff */
[----:B------:R-:W-:-:S11]  /*d7e0*/  LOP3.LUT R32, R32, 0xffffffbf, RZ, 0xc0, !PT ;  /* 0xffffffbf20207812 */ /* 0x000fd600078ec0ff */
[----:B------:R-:W-:-:S07]  /*d7f0*/  @P5 LOP3.LUT R32, R32, 0x40, RZ, 0xfc, !PT ;  /* 0x0000004020205812 */ /* 0x000fce00078efcff */
.L_x_809:
[----:B------:R-:W-:Y:S05]  /*d800*/  BSYNC.RECONVERGENT B0 ;  /* 0x0000000000007941 */ /* 0x000fea0003800200 */
.L_x_807:
        /* <DEDUP_REMOVED lines=10> */
.L_x_811:
[C---:B------:R-:W-:Y:S02]  /*d8b0*/  LOP3.LUT P6, RZ, R32.reuse, 0x2000, RZ, 0xc0, !PT ;  /* 0x0000200020ff7812 */ /* 0x040fe400078cc0ff */
[----:B------:R-:W-:-:S11]  /*d8c0*/  LOP3.LUT R32, R32, 0xfffffdff, RZ, 0xc0, !PT ;  /* 0xfffffdff20207812 */ /* 0x000fd600078ec0ff */
[----:B------:R-:W-:-:S07]  /*d8d0*/  @P6 LOP3.LUT R32, R32, 0x200, RZ, 0xfc, !PT ;  /* 0x0000020020206812 */ /* 0x000fce00078efcff */
.L_x_812:
[----:B------:R-:W-:Y:S05]  /*d8e0*/  BSYNC.RECONVERGENT B0 ;  /* 0x0000000000007941 */ /* 0x000fea0003800200 */
.L_x_810:
        /* <DEDUP_REMOVED lines=8> */
.L_x_814:
[C---:B------:R-:W-:Y:S02]  /*d970*/  LOP3.LUT P6, RZ, R32.reuse, 0x800, RZ, 0xc0, !PT ;  /* 0x0000080020ff7812 */ /* 0x040fe400078cc0ff */
[----:B------:R-:W-:-:S11]  /*d980*/  LOP3.LUT R32, R32, 0xffffbfff, RZ, 0xc0, !PT ;  /* 0xffffbfff20207812 */ /* 0x000fd600078ec0ff */
[----:B------:R-:W-:-:S07]  /*d990*/  @P6 LOP3.LUT R32, R32, 0x4000, RZ, 0xfc, !PT ;  /* 0x0000400020206812 */ /* 0x000fce00078efcff */
.L_x_815:
[----:B------:R-:W-:Y:S05]  /*d9a0*/  BSYNC.RECONVERGENT B0 ;  /* 0x0000000000007941 */ /* 0x000fea0003800200 */
.L_x_813:
        /* <DEDUP_REMOVED lines=8> */
.L_x_817:
[C---:B------:R-:W-:Y:S02]  /*da30*/  LOP3.LUT P6, RZ, R32.reuse, 0x400, RZ, 0xc0, !PT ;  /* 0x0000040020ff7812 */ /* 0x040fe400078cc0ff */
[----:B------:R-:W-:-:S11]  /*da40*/  LOP3.LUT R32, R32, 0xffffdfff, RZ, 0xc0, !PT ;  /* 0xffffdfff20207812 */ /* 0x000fd600078ec0ff */
[----:B------:R-:W-:-:S07]  /*da50*/  @P6 LOP3.LUT R32, R32, 0x2000, RZ, 0xfc, !PT ;  /* 0x0000200020206812 */ /* 0x000fce00078efcff */
.L_x_818:
[----:B------:R-:W-:Y:S05]  /*da60*/  BSYNC.RECONVERGENT B0 ;  /* 0x0000000000007941 */ /* 0x000fea0003800200 */
.L_x_816:
        /* <DEDUP_REMOVED lines=8> */
.L_x_820:
[C---:B------:R-:W-:Y:S02]  /*daf0*/  LOP3.LUT P5, RZ, R32.reuse, 0x1, RZ, 0xc0, !PT ;  /* 0x0000000120ff7812 */ /* 0x040fe400078ac0ff */
[----:B------:R-:W-:-:S11]  /*db00*/  LOP3.LUT R32, R32, 0xfffff7ff, RZ, 0xc0, !PT ;  /* 0xfffff7ff20207812 */ /* 0x000fd600078ec0ff */
[----:B------:R-:W-:-:S07]  /*db10*/  @P5 LOP3.LUT R32, R32, 0x800, RZ, 0xfc, !PT ;  /* 0x0000080020205812 */ /* 0x000fce00078efcff */
.L_x_821:
[----:B------:R-:W-:Y:S05]  /*db20*/  BSYNC.RECONVERGENT B0 ;  /* 0x0000000000007941 */ /* 0x000fea0003800200 */
.L_x_819:
        /* <DEDUP_REMOVED lines=10> */
.L_x_823:
[C---:B------:R-:W-:Y:S02]  /*dbd0*/  LOP3.LUT P6, RZ, R32.reuse, 0x8, RZ, 0xc0, !PT ;  /* 0x0000000820ff7812 */ /* 0x040fe400078cc0ff */
[----:B------:R-:W-:-:S11]  /*dbe0*/  LOP3.LUT R32, R32, 0xffffefff, RZ, 0xc0, !PT ;  /* 0xffffefff20207812 */ /* 0x000fd600078ec0ff */
[----:B------:R-:W-:-:S07]  /*dbf0*/  @P6 LOP3.LUT R32, R32, 0x1000, RZ, 0xfc, !PT ;  /* 0x0000100020206812 */ /* 0x000fce00078efcff */
.L_x_824:
[----:B------:R-:W-:Y:S05]  /*dc00*/  BSYNC.RECONVERGENT B0 ;  /* 0x0000000000007941 */ /* 0x000fea0003800200 */
.L_x_822:
        /* <DEDUP_REMOVED lines=8> */
.L_x_826:
[C---:B------:R-:W-:Y:S02]  /*dc90*/  LOP3.LUT P6, RZ, R32.reuse, 0x1000000, RZ, 0xc0, !PT ;  /* 0x0100000020ff7812 */ /* 0x040fe400078cc0ff */
[----:B------:R-:W-:-:S11]  /*dca0*/  LOP3.LUT R32, R32, 0xfffffbff, RZ, 0xc0, !PT ;  /* 0xfffffbff20207812 */ /* 0x000fd600078ec0ff */
[----:B------:R-:W-:-:S07]  /*dcb0*/  @P6 LOP3.LUT R32, R32, 0x400, RZ, 0xfc, !PT ;  /* 0x0000040020206812 */ /* 0x000fce00078efcff */
.L_x_827:
[----:B------:R-:W-:Y:S05]  /*dcc0*/  BSYNC.RECONVERGENT B0 ;  /* 0x0000000000007941 */ /* 0x000fea0003800200 */
.L_x_825:
        /* <DEDUP_REMOVED lines=8> */
.L_x_829:
[C---:B------:R-:W-:Y:S02]  /*dd50*/  LOP3.LUT P6, RZ, R32.reuse, 0x4000000, RZ, 0xc0, !PT ;  /* 0x0400000020ff7812 */ /* 0x040fe400078cc0ff */
[----:B------:R-:W-:-:S11]  /*dd60*/  LOP3.LUT R32, R32, 0xfdffffff, RZ, 0xc0, !PT ;  /* 0xfdffffff20207812 */ /* 0x000fd600078ec0ff */
[----:B------:R-:W-:-:S07]  /*dd70*/  @P6 LOP3.LUT R32, R32, 0x2000000, RZ, 0xfc, !PT ;  /* 0x0200000020206812 */ /* 0x000fce00078efcff */
.L_x_830:
[----:B------:R-:W-:Y:S05]  /*dd80*/  BSYNC.RECONVERGENT B0 ;  /* 0x0000000000007941 */ /* 0x000fea0003800200 */
.L_x_828:
        /* <DEDUP_REMOVED lines=8> */
.L_x_832:
[C---:B------:R-:W-:Y:S02]  /*de10*/  LOP3.LUT P5, RZ, R32.reuse, 0x2, RZ, 0xc0, !PT ;  /* 0x0000000220ff7812 */ /* 0x040fe400078ac0ff */
[----:B------:R-:W-:-:S11]  /*de20*/  LOP3.LUT R32, R32, 0xfeffffff, RZ, 0xc0, !PT ;  /* 0xfeffffff20207812 */ /* 0x000fd600078ec0ff */
[----:B------:R-:W-:-:S07]  /*de30*/  @P5 LOP3.LUT R32, R32, 0x1000000, RZ, 0xfc, !PT ;  /* 0x0100000020205812 */ /* 0x000fce00078efcff */
.L_x_833:
[----:B------:R-:W-:Y:S05]  /*de40*/  BSYNC.RECONVERGENT B0 ;  /* 0x0000000000007941 */ /* 0x000fea0003800200 */
.L_x_831:
        /* <DEDUP_REMOVED lines=10> */
.L_x_835:
[----:B------:R-:W-:-:S04]  /*def0*/  LOP3.LUT R32, R32, 0xfbffffff, RZ, 0xc0, !PT ;  /* 0xfbffffff20207812 */ /* 0x000fc800078ec0ff */
[----:B------:R-:W-:-:S07]  /*df00*/  @P0 LOP3.LUT R32, R32, 0x4000000, RZ, 0xfc, !PT ;  /* 0x0400000020200812 */ /* 0x000fce00078efcff */
.L_x_836:
[----:B------:R-:W-:Y:S05]  /*df10*/  BSYNC.RECONVERGENT B0 ;  /* 0x0000000000007941 */ /* 0x000fea0003800200 */
.L_x_834:
        /* <DEDUP_REMOVED lines=8> */
.L_x_838:
[C---:B------:R-:W-:Y:S02]  /*dfa0*/  LOP3.LUT P0, RZ, R32.reuse, 0x800000, RZ, 0xc0, !PT ;  /* 0x0080000020ff7812 */ /* 0x040fe4000780c0ff */
[----:B------:R-:W-:-:S11]  /*dfb0*/  LOP3.LUT R32, R32, 0xffffffef, RZ, 0xc0, !PT ;  /* 0xffffffef20207812 */ /* 0x000fd600078ec0ff */
[----:B------:R-:W-:-:S07]  /*dfc0*/  @P0 LOP3.LUT R32, R32, 0x10, RZ, 0xfc, !PT ;  /* 0x0000001020200812 */ /* 0x000fce00078efcff */
.L_x_839:
[----:B------:R-:W-:Y:S05]  /*dfd0*/  BSYNC.RECONVERGENT B0 ;  /* 0x0000000000007941 */ /* 0x000fea0003800200 */
.L_x_837:
        /* <DEDUP_REMOVED lines=8> */
.L_x_841:
[C---:B------:R-:W-:Y:S02]  /*e060*/  LOP3.LUT P0, RZ, R32.reuse, 0x400000, RZ, 0xc0, !PT ;  /* 0x0040000020ff7812 */ /* 0x040fe4000780c0ff */
[----:B------:R-:W-:-:S11]  /*e070*/  LOP3.LUT R32, R32, 0xfffffffe, RZ, 0xc0, !PT ;  /* 0xfffffffe20207812 */ /* 0x000fd600078ec0ff */
[----:B------:R-:W-:-:S07]  /*e080*/  @P0 LOP3.LUT R32, R32, 0x1, RZ, 0xfc, !PT ;  /* 0x0000000120200812 */ /* 0x000fce00078efcff */
.L_x_842:
[----:B------:R-:W-:Y:S05]  /*e090*/  BSYNC.RECONVERGENT B0 ;  /* 0x0000000000007941 */ /* 0x000fea0003800200 */
.L_x_840:
[----:B------:R-:W-:Y:S04]  /*e0a0*/  BSSY.RECONVERGENT B0, `(.L_x_843) ;  /* 0x0000007000007945 */ /* 0x000fe80003800200 */
[----:B------:R-:W-:Y:S05]  /*e0b0*/  @!P5 BRA `(.L_x_844) ;  /* 0x000000000010d947 */ /* 0x000fea0003800000 */
[----:B------:R-:W0:Y:S01]  /*e0c0*/  LDS.U8 R18, [R31+UR5+0x2b0] ;  /* 0x0002b0051f127984 */ /* 0x000e220008000000 */
[----:B------:R-:W-:Y:S02]  /*e0d0*/  PLOP3.LUT P0, PT, PT, PT, PT, 0x80, 0x8 ;  /* 0x000000000008781c */ /* 0x000fe40003f0f070 */
[----:B0-----:R-:W-:-:S13]  /*e0e0*/  ISETP.NE.AND P5, PT, R18, RZ, PT ;  /* 0x000000ff1200720c */ /* 0x001fda0003fa5270 */
[----:B------:R-:W-:Y:S05]  /*e0f0*/  @P5 BRA `(.L_x_845) ;  /* 0x0000000000045947 */ /* 0x000fea0003800000 */
.L_x_844:
[----:B------:R-:W-:-:S13]  /*e100*/  PLOP3.LUT P0, PT, P1, PT, PT, 0x80, 0x8 ;  /* 0x000000000008781c */ /* 0x000fda0000f0f070 */
.L_x_845:
[----:B------:R-:W-:Y:S05]  /*e110*/  BSYNC.RECONVERGENT B0 ;  /* 0x0000000000007941 */ /* 0x000fea0003800200 */
.L_x_843:
        /* <DEDUP_REMOVED lines=10> */
.L_x_847:
[C---:B------:R-:W-:Y:S02]  /*e1c0*/  LOP3.LUT P5, RZ, R32.reuse, 0x200000, RZ, 0xc0, !PT ;  /* 0x0020000020ff7812 */ /* 0x040fe400078ac0ff */
[----:B------:R-:W-:-:S11]  /*e1d0*/  LOP3.LUT R32, R32, 0xfffffffd, RZ, 0xc0, !PT ;  /* 0xfffffffd20207812 */ /* 0x000fd600078ec0ff */
[----:B------:R-:W-:-:S07]  /*e1e0*/  @P5 LOP3.LUT R32, R32, 0x2, RZ, 0xfc, !PT ;  /* 0x0000000220205812 */ /* 0x000fce00078efcff */
.L_x_848:
[----:B------:R-:W-:Y:S05]  /*e1f0*/  BSYNC.RECONVERGENT B0 ;  /* 0x0000000000007941 */ /* 0x000fea0003800200 */
.L_x_846:
        /* <DEDUP_REMOVED lines=8> */
.L_x_850:
[----:B------:R-:W-:-:S04]  /*e280*/  LOP3.LUT R32, R32, 0xffdfffff, RZ, 0xc0, !PT ;  /* 0xffdfffff20207812 */ /* 0x000fc800078ec0ff */
[----:B------:R-:W-:-:S07]  /*e290*/  @P2 LOP3.LUT R32, R32, 0x200000, RZ, 0xfc, !PT ;  /* 0x0020000020202812 */ /* 0x000fce00078efcff */
.L_x_851:
[----:B------:R-:W-:Y:S05]  /*e2a0*/  BSYNC.RECONVERGENT B0 ;  /* 0x0000000000007941 */ /* 0x000fea0003800200 */
.L_x_849:
        /* <DEDUP_REMOVED lines=8> */
.L_x_853:
[C---:B------:R-:W-:Y:S02]  /*e330*/  LOP3.LUT P2, RZ, R32.reuse, 0x4, RZ, 0xc0, !PT ;  /* 0x0000000420ff7812 */ /* 0x040fe4000784c0ff */
[----:B------:R-:W-:-:S11]  /*e340*/  LOP3.LUT R32, R32, 0xffefffff, RZ, 0xc0, !PT ;  /* 0xffefffff20207812 */ /* 0x000fd600078ec0ff */
[----:B------:R-:W-:-:S07]  /*e350*/  @P2 LOP3.LUT R32, R32, 0x100000, RZ, 0xfc, !PT ;  /* 0x0010000020202812 */ /* 0x000fce00078efcff */
.L_x_854:
[----:B------:R-:W-:Y:S05]  /*e360*/  BSYNC.RECONVERGENT B0 ;  /* 0x0000000000007941 */ /* 0x000fea0003800200 */
.L_x_852:
[----:B------:R-:W-:Y:S04]  /*e370*/  BSSY.RECONVERGENT B0, `(.L_x_855) ;  /* 0x0000007000007945 */ /* 0x000fe80003800200 */
[----:B------:R-:W-:Y:S05]  /*e380*/  @!P1 BRA `(.L_x_856) ;  /* 0x0000000000109947 */ /* 0x000fea0003800000 */
[----:B------:R-:W0:Y:S01]  /*e390*/  LDS.U8 R18, [R31+UR5+0x2b0] ;  /* 0x0002b0051f127984 */ /* 0x000e220008000000 */
[----:B------:R-:W-:Y:S02]  /*e3a0*/  PLOP3.LUT P1, PT, PT, PT, PT, 0x80, 0x8 ;  /* 0x000000000008781c */ /* 0x000fe40003f2f070 */
[----:B0-----:R-:W-:-:S13]  /*e3b0*/  ISETP.NE.AND P2, PT, R18, RZ, PT ;  /* 0x000000ff1200720c */ /* 0x001fda0003f45270 */
[----:B------:R-:W-:Y:S05]  /*e3c0*/  @P2 BRA `(.L_x_857) ;  /* 0x0000000000042947 */ /* 0x000fea0003800000 */
.L_x_856:
[----:B------:R-:W-:-:S13]  /*e3d0*/  PLOP3.LUT P1, PT, P3, PT, PT, 0x80, 0x8 ;  /* 0x000000000008781c */ /* 0x000fda0001f2f070 */
.L_x_857:
[----:B------:R-:W-:Y:S05]  /*e3e0*/  BSYNC.RECONVERGENT B0 ;  /* 0x0000000000007941 */ /* 0x000fea0003800200 */
.L_x_855:
        /* <DEDUP_REMOVED lines=10> */
.L_x_859:
[----:B------:R-:W-:-:S04]  /*e490*/  LOP3.LUT R32, R32, 0xfff7ffff, RZ, 0xc0, !PT ;  /* 0xfff7ffff20207812 */ /* 0x000fc800078ec0ff */
[----:B------:R-:W-:-:S07]  /*e4a0*/  @P4 LOP3.LUT R32, R32, 0x80000, RZ, 0xfc, !PT ;  /* 0x0008000020204812 */ /* 0x000fce00078efcff */
.L_x_860:
[----:B------:R-:W-:Y:S05]  /*e4b0*/  BSYNC.RECONVERGENT B0 ;  /* 0x0000000000007941 */ /* 0x000fea0003800200 */
.L_x_858:
[----:B------:R-:W-:Y:S04]  /*e4c0*/  BSSY.RECONVERGENT B0, `(.L_x_861) ;  /* 0x0000007000007945 */ /* 0x000fe80003800200 */
[----:B------:R-:W-:Y:S05]  /*e4d0*/  @!P2 BRA `(.L_x_862) ;  /* 0x000000000010a947 */ /* 0x000fea0003800000 */
[----:B------:R-:W0:Y:S01]  /*e4e0*/  LDS.U8 R18, [R31+UR5+0x290] ;  /* 0x000290051f127984 */ /* 0x000e220008000000 */
[----:B------:R-:W-:Y:S02]  /*e4f0*/  PLOP3.LUT P4, PT, PT, PT, PT, 0x80, 0x8 ;  /* 0x000000000008781c */ /* 0x000fe40003f8f070 */
[----:B0-----:R-:W-:-:S13]  /*e500*/  ISETP.NE.AND P3, PT, R18, RZ, PT ;  /* 0x000000ff1200720c */ /* 0x001fda0003f65270 */
[----:B------:R-:W-:Y:S05]  /*e510*/  @P3 BRA `(.L_x_863) ;  /* 0x0000000000043947 */ /* 0x000fea0003800000 */
.L_x_862:
[----:B------:R-:W-:-:S13]  /*e520*/  LOP3.LUT P4, RZ, R32, 0x40000, RZ, 0xc0, !PT ;  /* 0x0004000020ff7812 */ /* 0x000fda000788c0ff */
.L_x_863:
[----:B------:R-:W-:Y:S05]  /*e530*/  BSYNC.RECONVERGENT B0 ;  /* 0x0000000000007941 */ /* 0x000fea0003800200 */
.L_x_861:
        /* <DEDUP_REMOVED lines=8> */
.L_x_865:
[C---:B------:R-:W-:Y:S02]  /*e5c0*/  LOP3.LUT P3, RZ, R32.reuse, 0x20000, RZ, 0xc0, !PT ;  /* 0x0002000020ff7812 */ /* 0x040fe4000786c0ff */
[----:B------:R-:W-:-:S11]  /*e5d0*/  LOP3.LUT R32, R32, 0xfffffff7, RZ, 0xc0, !PT ;  /* 0xfffffff720207812 */ /* 0x000fd600078ec0ff */
[----:B------:R-:W-:-:S07]  /*e5e0*/  @P3 LOP3.LUT R32, R32, 0x8, RZ, 0xfc, !PT ;  /* 0x0000000820203812 */ /* 0x000fce00078efcff */
.L_x_866:
[----:B------:R-:W-:Y:S05]  /*e5f0*/  BSYNC.RECONVERGENT B0 ;  /* 0x0000000000007941 */ /* 0x000fea0003800200 */
.L_x_864:
        /* <DEDUP_REMOVED lines=8> */
.L_x_868:
[C---:B------:R-:W-:Y:S02]  /*e680*/  LOP3.LUT P2, RZ, R32.reuse, 0x20, RZ, 0xc0, !PT ;  /* 0x0000002020ff7812 */ /* 0x040fe4000784c0ff */
[----:B------:R-:W-:-:S11]  /*e690*/  LOP3.LUT R32, R32, 0xfffffffb, RZ, 0xc0, !PT ;  /* 0xfffffffb20207812 */ /* 0x000fd600078ec0ff */
[----:B------:R-:W-:-:S07]  /*e6a0*/  @P2 LOP3.LUT R32, R32, 0x4, RZ, 0xfc, !PT ;  /* 0x0000000420202812 */ /* 0x000fce00078efcff */
.L_x_869:
[----:B------:R-:W-:Y:S05]  /*e6b0*/  BSYNC.RECONVERGENT B0 ;  /* 0x0000000000007941 */ /* 0x000fea0003800200 */
.L_x_867:
        /* <DEDUP_REMOVED lines=8> */
.L_x_871:
[----:B------:R-:W-:-:S13]  /*e740*/  LOP3.LUT P3, RZ, R32, 0x10000, RZ, 0xc0, !PT ;  /* 0x0001000020ff7812 */ /* 0x000fda000786c0ff */
.L_x_872:
[----:B------:R-:W-:Y:S05]  /*e750*/  BSYNC.RECONVERGENT B0 ;  /* 0x0000000000007941 */ /* 0x000fea0003800200 */
.L_x_870:
        /* <DEDUP_REMOVED lines=8> */
.L_x_874:
[C---:B------:R-:W-:Y:S02]  /*e7e0*/  LOP3.LUT P5, RZ, R32.reuse, 0x100, RZ, 0xc0, !PT ;  /* 0x0000010020ff7812 */ /* 0x040fe400078ac0ff */
[----:B------:R-:W-:-:S11]  /*e7f0*/  LOP3.LUT R32, R32, 0xfffdffff, RZ, 0xc0, !PT ;  /* 0xfffdffff20207812 */ /* 0x000fd600078ec0ff */
[----:B------:R-:W-:-:S07]  /*e800*/  @P5 LOP3.LUT R32, R32, 0x20000, RZ, 0xfc, !PT ;  /* 0x0002000020205812 */ /* 0x000fce00078efcff */
.L_x_875:
[----:B------:R-:W-:Y:S05]  /*e810*/  BSYNC.RECONVERGENT B0 ;  /* 0x0000000000007941 */ /* 0x000fea0003800200 */
.L_x_873:
        /* <DEDUP_REMOVED lines=8> */
.L_x_877:
[C---:B------:R-:W-:Y:S02]  /*e8a0*/  LOP3.LUT P5, RZ, R32.reuse, 0x80, RZ, 0xc0, !PT ;  /* 0x0000008020ff7812 */ /* 0x040fe400078ac0ff */
[----:B------:R-:W-:-:S11]  /*e8b0*/  LOP3.LUT R32, R32, 0xfffeffff, RZ, 0xc0, !PT ;  /* 0xfffeffff20207812 */ /* 0x000fd600078ec0ff */
[----:B------:R-:W-:-:S07]  /*e8c0*/  @P5 LOP3.LUT R32, R32, 0x10000, RZ, 0xfc, !PT ;  /* 0x0001000020205812 */ /* 0x000fce00078efcff */
.L_x_878:
[----:B------:R-:W-:Y:S05]  /*e8d0*/  BSYNC.RECONVERGENT B0 ;  /* 0x0000000000007941 */ /* 0x000fea0003800200 */
.L_x_876:
[----:B------:R-:W-:Y:S04]  /*e8e0*/  BSSY.RECONVERGENT B0, `(.L_x_879) ;  /* 0x0000007000007945 */ /* 0x000fe80003800200 */
[----:B------:R-:W-:Y:S05]  /*e8f0*/  @!P2 BRA `(.L_x_880) ;  /* 0x000000000010a947 */ /* 0x000fea0003800000 */
[----:B------:R-:W0:Y:S01]  /*e900*/  LDS.U8 R18, [R31+UR5+0x2f0] ;  /* 0x0002f0051f127984 */ /* 0x000e220008000000 */
[----:B------:R-:W-:Y:S02]  /*e910*/  PLOP3.LUT P2, PT, PT, PT, PT, 0x80, 0x8 ;  /* 0x000000000008781c */ /* 0x000fe40003f4f070 */
[----:B0-----:R-:W-:-:S13]  /*e920*/  ISETP.NE.AND P5, PT, R18, RZ, PT ;  /* 0x000000ff1200720c */ /* 0x001fda0003fa5270 */
[----:B------:R-:W-:Y:S05]  /*e930*/  @P5 BRA `(.L_x_881) ;  /* 0x0000000000045947 */ /* 0x000fea0003800000 */
.L_x_880:
[----:B------:R-:W-:-:S13]  /*e940*/  LOP3.LUT P2, RZ, R32, 0x40, RZ, 0xc0, !PT ;  /* 0x0000004020ff7812 */ /* 0x000fda000784c0ff */
.L_x_881:
[----:B------:R-:W-:Y:S05]  /*e950*/  BSYNC.RECONVERGENT B0 ;  /* 0x0000000000007941 */ /* 0x000fea0003800200 */
.L_x_879:
        /* <DEDUP_REMOVED lines=10> */
.L_x_883:
[C---:B------:R-:W-:Y:S02]  /*ea00*/  LOP3.LUT P6, RZ, R32.reuse, 0x200, RZ, 0xc0, !PT ;  /* 0x0000020020ff7812 */ /* 0x040fe400078cc0ff */
[----:B------:R-:W-:-:S11]  /*ea10*/  LOP3.LUT R32, R32, 0xffff7fff, RZ, 0xc0, !PT ;  /* 0xffff7fff20207812 */ /* 0x000fd600078ec0ff */
[----:B------:R-:W-:-:S07]  /*ea20*/  @P6 LOP3.LUT R32, R32, 0x8000, RZ, 0xfc, !PT ;  /* 0x0000800020206812 */ /* 0x000fce00078efcff */
.L_x_884:
[----:B------:R-:W-:Y:S05]  /*ea30*/  BSYNC.RECONVERGENT B0 ;  /* 0x0000000000007941 */ /* 0x000fea0003800200 */
.L_x_882:
        /* <DEDUP_REMOVED lines=8> */
.L_x_886:
[C---:B------:R-:W-:Y:S02]  /*eac0*/  LOP3.LUT P6, RZ, R32.reuse, 0x4000, RZ, 0xc0, !PT ;  /* 0x0000400020ff7812 */ /* 0x040fe400078cc0ff */
[----:B------:R-:W-:-:S11]  /*ead0*/  LOP3.LUT R32, R32, 0xfffffdff, RZ, 0xc0, !PT ;  /* 0xfffffdff20207812 */ /* 0x000fd600078ec0ff */
[----:B------:R-:W-:-:S07]  /*eae0*/  @P6 LOP3.LUT R32, R32, 0x200, RZ, 0xfc, !PT ;  /* 0x0000020020206812 */ /* 0x000fce00078efcff */
.L_x_887:
[----:B------:R-:W-:Y:S05]  /*eaf0*/  BSYNC.RECONVERGENT B0 ;  /* 0x0000000000007941 */ /* 0x000fea0003800200 */
.L_x_885:
        /* <DEDUP_REMOVED lines=8> */
.L_x_889:
[C---:B------:R-:W-:Y:S02]  /*eb80*/  LOP3.LUT P6, RZ, R32.reuse, 0x2000, RZ, 0xc0, !PT ;  /* 0x0000200020ff7812 */ /* 0x040fe400078cc0ff */
[----:B------:R-:W-:-:S11]  /*eb90*/  LOP3.LUT R32, R32, 0xfffffeff, RZ, 0xc0, !PT ;  /* 0xfffffeff20207812 */ /* 0x000fd600078ec0ff */
[----:B------:R-:W-:-:S07]  /*eba0*/  @P6 LOP3.LUT R32, R32, 0x100, RZ, 0xfc, !PT ;  /* 0x0000010020206812 */ /* 0x000fce00078efcff */
.L_x_890:
[----:B------:R-:W-:Y:S05]  /*ebb0*/  BSYNC.RECONVERGENT B0 ;  /* 0x0000000000007941 */ /* 0x000fea0003800200 */
.L_x_888:
        /* <DEDUP_REMOVED lines=8> */
.L_x_892:
[C---:B------:R-:W-:Y:S02]  /*ec40*/  LOP3.LUT P5, RZ, R32.reuse, 0x800, RZ, 0xc0, !PT ;  /* 0x0000080020ff7812 */ /* 0x040fe400078ac0ff */
[----:B------:R-:W-:-:S11]  /*ec50*/  LOP3.LUT R32, R32, 0xffffffdf, RZ, 0xc0, !PT ;  /* 0xffffffdf20207812 */ /* 0x000fd600078ec0ff */
[----:B------:R-:W-:-:S07]  /*ec60*/  @P5 LOP3.LUT R32, R32, 0x20, RZ, 0xfc, !PT ;  /* 0x0000002020205812 */ /* 0x000fce00078efcff */
.L_x_893:
[----:B------:R-:W-:Y:S05]  /*ec70*/  BSYNC.RECONVERGENT B0 ;  /* 0x0000000000007941 */ /* 0x000fea0003800200 */
.L_x_891:
        /* <DEDUP_REMOVED lines=10> */
.L_x_895:
[C---:B------:R-:W-:Y:S02]  /*ed20*/  LOP3.LUT P6, RZ, R32.reuse, 0x1000, RZ, 0xc0, !PT ;  /* 0x0000100020ff7812 */ /* 0x040fe400078cc0ff */
[----:B------:R-:W-:-:S11]  /*ed30*/  LOP3.LUT R32, R32, 0xfffff7ff, RZ, 0xc0, !PT ;  /* 0xfffff7ff20207812 */ /* 0x000fd600078ec0ff */
[----:B------:R-:W-:-:S07]  /*ed40*/  @P6 LOP3.LUT R32, R32, 0x800, RZ, 0xfc, !PT ;  /* 0x0000080020206812 */ /* 0x000fce00078efcff */
.L_x_896:
[----:B------:R-:W-:Y:S05]  /*ed50*/  BSYNC.RECONVERGENT B0 ;  /* 0x0000000000007941 */ /* 0x000fea0003800200 */
.L_x_894:
        /* <DEDUP_REMOVED lines=8> */
.L_x_898:
[C---:B------:R-:W-:Y:S02]  /*ede0*/  LOP3.LUT P6, RZ, R32.reuse, 0x400, RZ, 0xc0, !PT ;  /* 0x0000040020ff7812 */ /* 0x040fe400078cc0ff */
[----:B------:R-:W-:-:S11]  /*edf0*/  LOP3.LUT R32, R32, 0xffffbfff, RZ, 0xc0, !PT ;  /* 0xffffbfff20207812 */ /* 0x000fd600078ec0ff */
[----:B------:R-:W-:-:S07]  /*ee00*/  @P6 LOP3.LUT R32, R32, 0x4000, RZ, 0xfc, !PT ;  /* 0x0000400020206812 */ /* 0x000fce00078efcff */
.L_x_899:
[----:B------:R-:W-:Y:S05]  /*ee10*/  BSYNC.RECONVERGENT B0 ;  /* 0x0000000000007941 */ /* 0x000fea0003800200 */
.L_x_897:
        /* <DEDUP_REMOVED lines=8> */
.L_x_901:
[C---:B------:R-:W-:Y:S02]  /*eea0*/  LOP3.LUT P6, RZ, R32.reuse, 0x2000000, RZ, 0xc0, !PT ;  /* 0x0200000020ff7812 */ /* 0x040fe400078cc0ff */
[----:B------:R-:W-:-:S11]  /*eeb0*/  LOP3.LUT R32, R32, 0xffffdfff, RZ, 0xc0, !PT ;  /* 0xffffdfff20207812 */ /* 0x000fd600078ec0ff */
[----:B------:R-:W-:-:S07]  /*eec0*/  @P6 LOP3.LUT R32, R32, 0x2000, RZ, 0xfc, !PT ;  /* 0x0000200020206812 */ /* 0x000fce00078efcff */
.L_x_902:
[----:B------:R-:W-:Y:S05]  /*eed0*/  BSYNC.RECONVERGENT B0 ;  /* 0x0000000000007941 */ /* 0x000fea0003800200 */
.L_x_900:
        /* <DEDUP_REMOVED lines=8> */
.L_x_904:
[C---:B------:R-:W-:Y:S02]  /*ef60*/  LOP3.LUT P5, RZ, R32.reuse, 0x1000000, RZ, 0xc0, !PT ;  /* 0x0100000020ff7812 */ /* 0x040fe400078ac0ff */
[----:B------:R-:W-:-:S11]  /*ef70*/  LOP3.LUT R32, R32, 0xffffefff, RZ, 0xc0, !PT ;  /* 0xffffefff20207812 */ /* 0x000fd600078ec0ff */
[----:B------:R-:W-:-:S07]  /*ef80*/  @P5 LOP3.LUT R32, R32, 0x1000, RZ, 0xfc, !PT ;  /* 0x0000100020205812 */ /* 0x000fce00078efcff */
.L_x_905:
[----:B------:R-:W-:Y:S05]  /*ef90*/  BSYNC.RECONVERGENT B0 ;  /* 0x0000000000007941 */ /* 0x000fea0003800200 */
.L_x_903:
        /* <DEDUP_REMOVED lines=10> */
.L_x_907:
[C---:B------:R-:W-:Y:S02]  /*f040*/  LOP3.LUT P6, RZ, R32.reuse, 0x4000000, RZ, 0xc0, !PT ;  /* 0x0400000020ff7812 */ /* 0x040fe400078cc0ff */
[----:B------:R-:W-:-:S11]  /*f050*/  LOP3.LUT R32, R32, 0xfeffffff, RZ, 0xc0, !PT ;  /* 0xfeffffff20207812 */ /* 0x000fd600078ec0ff */
[----:B------:R-:W-:-:S07]  /*f060*/  @P6 LOP3.LUT R32, R32, 0x1000000, RZ, 0xfc, !PT ;  /* 0x0100000020206812 */ /* 0x000fce00078efcff */
.L_x_908:
[----:B------:R-:W-:Y:S05]  /*f070*/  BSYNC.RECONVERGENT B0 ;  /* 0x0000000000007941 */ /* 0x000fea0003800200 */
.L_x_906:
        /* <DEDUP_REMOVED lines=8> */
.L_x_910:
[C---:B------:R-:W-:Y:S02]  /*f100*/  LOP3.LUT P6, RZ, R32.reuse, 0x10, RZ, 0xc0, !PT ;  /* 0x0000001020ff7812 */ /* 0x040fe400078cc0ff */
[----:B------:R-:W-:-:S11]  /*f110*/  LOP3.LUT R32, R32, 0xfdffffff, RZ, 0xc0, !PT ;  /* 0xfdffffff20207812 */ /* 0x000fd600078ec0ff */
[----:B------:R-:W-:-:S07]  /*f120*/  @P6 LOP3.LUT R32, R32, 0x2000000, RZ, 0xfc, !PT ;  /* 0x0200000020206812 */ /* 0x000fce00078efcff */
.L_x_911:
[----:B------:R-:W-:Y:S05]  /*f130*/  BSYNC.RECONVERGENT B0 ;  /* 0x0000000000007941 */ /* 0x000fea0003800200 */
.L_x_909:
        /* <DEDUP_REMOVED lines=8> */
.L_x_913:
[C---:B------:R-:W-:Y:S02]  /*f1c0*/  LOP3.LUT P6, RZ, R32.reuse, 0x1, RZ, 0xc0, !PT ;  /* 0x0000000120ff7812 */ /* 0x040fe400078cc0ff */
[----:B------:R-:W-:-:S11]  /*f1d0*/  LOP3.LUT R32, R32, 0xff7fffff, RZ, 0xc0, !PT ;  /* 0xff7fffff20207812 */ /* 0x000fd600078ec0ff */
[----:B------:R-:W-:-:S07]  /*f1e0*/  @P6 LOP3.LUT R32, R32, 0x800000, RZ, 0xfc, !PT ;  /* 0x0080000020206812 */ /* 0x000fce00078efcff */
.L_x_914:
[----:B------:R-:W-:Y:S05]  /*f1f0*/  BSYNC.RECONVERGENT B0 ;  /* 0x0000000000007941 */ /* 0x000fea0003800200 */
.L_x_912:
        /* <DEDUP_REMOVED lines=8> */
.L_x_916:
[----:B------:R-:W-:-:S04]  /*f280*/  LOP3.LUT R32, R32, 0xfffffbff, RZ, 0xc0, !PT ;  /* 0xfffffbff20207812 */ /* 0x000fc800078ec0ff */
[----:B------:R-:W-:-:S07]  /*f290*/  @P0 LOP3.LUT R32, R32, 0x400, RZ, 0xfc, !PT ;  /* 0x0000040020200812 */ /* 0x000fce00078efcff */
.L_x_917:
[----:B------:R-:W-:Y:S05]  /*f2a0*/  BSYNC.RECONVERGENT B0 ;  /* 0x0000000000007941 */ /* 0x000fea0003800200 */
.L_x_915:
        /* <DEDUP_REMOVED lines=10> */
.L_x_919:
[C---:B------:R-:W-:Y:S02]  /*f350*/  LOP3.LUT P5, RZ, R32.reuse, 0x2, RZ, 0xc0, !PT ;  /* 0x0000000220ff7812 */ /* 0x040fe400078ac0ff */
[----:B------:R-:W-:-:S11]  /*f360*/  LOP3.LUT R32, R32, 0xffbfffff, RZ, 0xc0, !PT ;  /* 0xffbfffff20207812 */ /* 0x000fd600078ec0ff */
[----:B------:R-:W-:-:S07]  /*f370*/  @P5 LOP3.LUT R32, R32, 0x400000, RZ, 0xfc, !PT ;  /* 0x0040000020205812 */ /* 0x000fce00078efcff */
.L_x_920:
[----:B------:R-:W-:Y:S05]  /*f380*/  BSYNC.RECONVERGENT B0 ;  /* 0x0000000000007941 */ /* 0x000fea0003800200 */
.L_x_918:
        /* <DEDUP_REMOVED lines=8> */
.L_x_922:
[C---:B------:R-:W-:Y:S02]  /*f410*/  LOP3.LUT P5, RZ, R32.reuse, 0x200000, RZ, 0xc0, !PT ;  /* 0x0020000020ff7812 */ /* 0x040fe400078ac0ff */
[----:B------:R-:W-:-:S11]  /*f420*/  LOP3.LUT R32, R32, 0xffffff7f, RZ, 0xc0, !PT ;  /* 0xffffff7f20207812 */ /* 0x000fd600078ec0ff */
[----:B------:R-:W-:-:S07]  /*f430*/  @P5 LOP3.LUT R32, R32, 0x80, RZ, 0xfc, !PT ;  /* 0x0000008020205812 */ /* 0x000fce00078efcff */
.L_x_923:
[----:B------:R-:W-:Y:S05]  /*f440*/  BSYNC.RECONVERGENT B0 ;  /* 0x0000000000007941 */ /* 0x000fea0003800200 */
.L_x_921:
        /* <DEDUP_REMOVED lines=8> */
.L_x_925:
[C---:B------:R-:W-:Y:S02]  /*f4d0*/  LOP3.LUT P5, RZ, R32.reuse, 0x100000, RZ, 0xc0, !PT ;  /* 0x0010000020ff7812 */ /* 0x040fe400078ac0ff */
[----:B------:R-:W-:-:S11]  /*f4e0*/  LOP3.LUT R32, R32, 0xffffffbf, RZ, 0xc0, !PT ;  /* 0xffffffbf20207812 */ /* 0x000fd600078ec0ff */
[----:B------:R-:W-:-:S07]  /*f4f0*/  @P5 LOP3.LUT R32, R32, 0x40, RZ, 0xfc, !PT ;  /* 0x0000004020205812 */ /* 0x000fce00078efcff */
.L_x_926:
[----:B------:R-:W-:Y:S05]  /*f500*/  BSYNC.RECONVERGENT B0 ;  /* 0x0000000000007941 */ /* 0x000fea0003800200 */
.L_x_924:
        /* <DEDUP_REMOVED lines=8> */
.L_x_928:
[----:B------:R-:W-:-:S04]  /*f590*/  LOP3.LUT R32, R32, 0xfffffffe, RZ, 0xc0, !PT ;  /* 0xfffffffe20207812 */ /* 0x000fc800078ec0ff */
[----:B------:R-:W-:-:S07]  /*f5a0*/  @P1 LOP3.LUT R32, R32, 0x1, RZ, 0xfc, !PT ;  /* 0x0000000120201812 */ /* 0x000fce00078efcff */
.L_x_929:
[----:B------:R-:W-:Y:S05]  /*f5b0*/  BSYNC.RECONVERGENT B0 ;  /* 0x0000000000007941 */ /* 0x000fea0003800200 */
.L_x_927:
        /* <DEDUP_REMOVED lines=10> */
.L_x_931:
[C---:B------:R-:W-:Y:S02]  /*f660*/  LOP3.LUT P1, RZ, R32.reuse, 0x80000, RZ, 0xc0, !PT ;  /* 0x0008000020ff7812 */ /* 0x040fe4000782c0ff */
[----:B------:R-:W-:-:S11]  /*f670*/  LOP3.LUT R32, R32, 0xfffffffd, RZ, 0xc0, !PT ;  /* 0xfffffffd20207812 */ /* 0x000fd600078ec0ff */
[----:B------:R-:W-:-:S07]  /*f680*/  @P1 LOP3.LUT R32, R32, 0x2, RZ, 0xfc, !PT ;  /* 0x0000000220201812 */ /* 0x000fce00078efcff */
.L_x_932:
[----:B------:R-:W-:Y:S05]  /*f690*/  BSYNC.RECONVERGENT B0 ;  /* 0x0000000000007941 */ /* 0x000fea0003800200 */
.L_x_930:
        /* <DEDUP_REMOVED lines=8> */
.L_x_934:
[----:B------:R-:W-:-:S04]  /*f720*/  LOP3.LUT R32, R32, 0xffefffff, RZ, 0xc0, !PT ;  /* 0xffefffff20207812 */ /* 0x000fc800078ec0ff */
[----:B------:R-:W-:-:S07]  /*f730*/  @P4 LOP3.LUT R32, R32, 0x100000, RZ, 0xfc, !PT ;  /* 0x0010000020204812 */ /* 0x000fce00078efcff */
.L_x_935:
[----:B------:R-:W-:Y:S05]  /*f740*/  BSYNC.RECONVERGENT B0 ;  /* 0x0000000000007941 */ /* 0x000fea0003800200 */
.L_x_933:
        /* <DEDUP_REMOVED lines=8> */
.L_x_937:
[C---:B------:R-:W-:Y:S02]  /*f7d0*/  LOP3.LUT P1, RZ, R32.reuse, 0x8, RZ, 0xc0, !PT ;  /* 0x0000000820ff7812 */ /* 0x040fe4000782c0ff */
[----:B------:R-:W-:-:S11]  /*f7e0*/  LOP3.LUT R32, R32, 0xfff7ffff, RZ, 0xc0, !PT ;  /* 0xfff7ffff20207812 */ /* 0x000fd600078ec0ff */
[----:B------:R-:W-:-:S07]  /*f7f0*/  @P1 LOP3.LUT R32, R32, 0x80000, RZ, 0xfc, !PT ;  /* 0x0008000020201812 */ /* 0x000fce00078efcff */
.L_x_938:
[----:B------:R-:W-:Y:S05]  /*f800*/  BSYNC.RECONVERGENT B0 ;  /* 0x0000000000007941 */ /* 0x000fea0003800200 */
.L_x_936:
[----:B------:R-:W-:Y:S04]  /*f810*/  BSSY.RECONVERGENT B0, `(.L_x_939) ;  /* 0x0000007000007945 */ /* 0x000fe80003800200 */
[----:B------:R-:W-:Y:S05]  /*f820*/  @!P0 BRA `(.L_x_940) ;  /* 0x0000000000108947 */ /* 0x000fea0003800000 */
[----:B------:R-:W0:Y:S01]  /*f830*/  LDS.U8 R18, [R31+UR5+0x2f0] ;  /* 0x0002f0051f127984 */ /* 0x000e220008000000 */
[----:B------:R-:W-:Y:S02]  /*f840*/  PLOP3.LUT P0, PT, PT, PT, PT, 0x80, 0x8 ;  /* 0x000000000008781c */ /* 0x000fe40003f0f070 */
[----:B0-----:R-:W-:-:S13]  /*f850*/  ISETP.NE.AND P1, PT, R18, RZ, PT ;  /* 0x000000ff1200720c */ /* 0x001fda0003f25270 */
[----:B------:R-:W-:Y:S05]  /*f860*/  @P1 BRA `(.L_x_941) ;  /* 0x0000000000041947 */ /* 0x000fea0003800000 */
.L_x_940:
[----:B------:R-:W-:-:S13]  /*f870*/  LOP3.LUT P0, RZ, R32, 0x4, RZ, 0xc0, !PT ;  /* 0x0000000420ff7812 */ /* 0x000fda000780c0ff */
.L_x_941:
[----:B------:R-:W-:Y:S05]  /*f880*/  BSYNC.RECONVERGENT B0 ;  /* 0x0000000000007941 */ /* 0x000fea0003800200 */
.L_x_939:
        /* <DEDUP_REMOVED lines=10> */
.L_x_943:
[----:B------:R-:W-:-:S04]  /*f930*/  LOP3.LUT R32, R32, 0xfffbffff, RZ, 0xc0, !PT ;  /* 0xfffbffff20207812 */ /* 0x000fc800078ec0ff */
[----:B------:R-:W-:-:S07]  /*f940*/  @P3 LOP3.LUT R32, R32, 0x40000, RZ, 0xfc, !PT ;  /* 0x0004000020203812 */ /* 0x000fce00078efcff */
.L_x_944:
[----:B------:R-:W-:Y:S05]  /*f950*/  BSYNC.RECONVERGENT B0 ;  /* 0x0000000000007941 */ /* 0x000fea0003800200 */
.L_x_942:
[----:B------:R-:W-:Y:S04]  /*f960*/  BSSY.RECONVERGENT B0, `(.L_x_945) ;  /* 0x0000007000007945 */ /* 0x000fe80003800200 */
[----:B------:R-:W-:Y:S05]  /*f970*/  @!P4 BRA `(.L_x_946) ;  /* 0x000000000010c947 */ /* 0x000fea0003800000 */
[----:B------:R-:W0:Y:S01]  /*f980*/  LDS.U8 R18, [R31+UR5+0x310] ;  /* 0x000310051f127984 */ /* 0x000e220008000000 */
[----:B------:R-:W-:Y:S02]  /*f990*/  PLOP3.LUT P1, PT, PT, PT, PT, 0x80, 0x8 ;  /* 0x000000000008781c */ /* 0x000fe40003f2f070 */
[----:B0-----:R-:W-:-:S13]  /*f9a0*/  ISETP.NE.AND P3, PT, R18, RZ, PT ;  /* 0x000000ff1200720c */ /* 0x001fda0003f65270 */
[----:B------:R-:W-:Y:S05]  /*f9b0*/  @P3 BRA `(.L_x_947) ;  /* 0x0000000000043947 */ /* 0x000fea0003800000 */
.L_x_946:
[----:B------:R-:W-:-:S13]  /*f9c0*/  LOP3.LUT P1, RZ, R32, 0x20000, RZ, 0xc0, !PT ;  /* 0x0002000020ff7812 */ /* 0x000fda000782c0ff */
.L_x_947:
[----:B------:R-:W-:Y:S05]  /*f9d0*/  BSYNC.RECONVERGENT B0 ;  /* 0x0000000000007941 */ /* 0x000fea0003800200 */
.L_x_945:
        /* <DEDUP_REMOVED lines=8> */
.L_x_949:
[C---:B------:R-:W-:Y:S02]  /*fa60*/  LOP3.LUT P3, RZ, R32.reuse, 0x10000, RZ, 0xc0, !PT ;  /* 0x0001000020ff7812 */ /* 0x040fe4000786c0ff */
[----:B------:R-:W-:-:S11]  /*fa70*/  LOP3.LUT R32, R32, 0xffffffef, RZ, 0xc0, !PT ;  /* 0xffffffef20207812 */ /* 0x000fd600078ec0ff */
[----:B------:R-:W-:-:S07]  /*fa80*/  @P3 LOP3.LUT R32, R32, 0x10, RZ, 0xfc, !PT ;  /* 0x0000001020203812 */ /* 0x000fce00078efcff */
.L_x_950:
[----:B------:R-:W-:Y:S05]  /*fa90*/  BSYNC.RECONVERGENT B0 ;  /* 0x0000000000007941 */ /* 0x000fea0003800200 */
.L_x_948:
        /* <DEDUP_REMOVED lines=8> */
.L_x_952:
[----:B------:R-:W-:-:S04]  /*fb20*/  LOP3.LUT R32, R32, 0xfffffff7, RZ, 0xc0, !PT ;  /* 0xfffffff720207812 */ /* 0x000fc800078ec0ff */
[----:B------:R-:W-:-:S07]  /*fb30*/  @P2 LOP3.LUT R32, R32, 0x8, RZ, 0xfc, !PT ;  /* 0x0000000820202812 */ /* 0x000fce00078efcff */
.L_x_953:
[----:B------:R-:W-:Y:S05]  /*fb40*/  BSYNC.RECONVERGENT B0 ;  /* 0x0000000000007941 */ /* 0x000fea0003800200 */
.L_x_951:
        /* <DEDUP_REMOVED lines=8> */
.L_x_955:
[----:B------:R-:W-:-:S13]  /*fbd0*/  LOP3.LUT P2, RZ, R32, 0x8000, RZ, 0xc0, !PT ;  /* 0x0000800020ff7812 */ /* 0x000fda000784c0ff */
.L_x_956:
[----:B------:R-:W-:Y:S05]  /*fbe0*/  BSYNC.RECONVERGENT B0 ;  /* 0x0000000000007941 */ /* 0x000fea0003800200 */
.L_x_954:
        /* <DEDUP_REMOVED lines=8> */
.L_x_958:
[C---:B------:R-:W-:Y:S02]  /*fc70*/  LOP3.LUT P4, RZ, R32.reuse, 0x200, RZ, 0xc0, !PT ;  /* 0x0000020020ff7812 */ /* 0x040fe4000788c0ff */
[----:B------:R-:W-:-:S11]  /*fc80*/  LOP3.LUT R32, R32, 0xfffdffff, RZ, 0xc0, !PT ;  /* 0xfffdffff20207812 */ /* 0x000fd600078ec0ff */
[----:B------:R-:W-:-:S07]  /*fc90*/  @P4 LOP3.LUT R32, R32, 0x20000, RZ, 0xfc, !PT ;  /* 0x0002000020204812 */ /* 0x000fce00078efcff */
.L_x_959:
[----:B------:R-:W-:Y:S05]  /*fca0*/  BSYNC.RECONVERGENT B0 ;  /* 0x0000000000007941 */ /* 0x000fea0003800200 */
.L_x_957:
        /* <DEDUP_REMOVED lines=8> */
.L_x_961:
[C---:B------:R-:W-:Y:S02]  /*fd30*/  LOP3.LUT P4, RZ, R32.reuse, 0x100, RZ, 0xc0, !PT ;  /* 0x0000010020ff7812 */ /* 0x040fe4000788c0ff */
[----:B------:R-:W-:-:S11]  /*fd40*/  LOP3.LUT R32, R32, 0xfffeffff, RZ, 0xc0, !PT ;  /* 0xfffeffff20207812 */ /* 0x000fd600078ec0ff */
[----:B------:R-:W-:-:S07]  /*fd50*/  @P4 LOP3.LUT R32, R32, 0x10000, RZ, 0xfc, !PT ;  /* 0x0001000020204812 */ /* 0x000fce00078efcff */
.L_x_962:
[----:B------:R-:W-:Y:S05]  /*fd60*/  BSYNC.RECONVERGENT B0 ;  /* 0x0000000000007941 */ /* 0x000fea0003800200 */
.L_x_960:
[----:B------:R-:W-:Y:S04]  /*fd70*/  BSSY.RECONVERGENT B0, `(.L_x_963) ;  /* 0x0000007000007945 */ /* 0x000fe80003800200 */
[----:B------:R-:W-:Y:S05]  /*fd80*/  @!P3 BRA `(.L_x_964) ;  /* 0x000000000010b947 */ /* 0x000fea0003800000 */
[----:B------:R-:W0:Y:S01]  /*fd90*/  LDS.U8 R18, [R31+UR5+0x330] ;  /* 0x000330051f127984 */ /* 0x000e220008000000 */
[----:B------:R-:W-:Y:S02]  /*fda0*/  PLOP3.LUT P3, PT, PT, PT, PT, 0x80, 0x8 ;  /* 0x000000000008781c */ /* 0x000fe40003f6f070 */
[----:B0-----:R-:W-:-:S13]  /*fdb0*/  ISETP.NE.AND P4, PT, R18, RZ, PT ;  /* 0x000000ff1200720c */ /* 0x001fda0003f85270 */
[----:B------:R-:W-:Y:S05]  /*fdc0*/  @P4 BRA `(.L_x_965) ;  /* 0x0000000000044947 */ /* 0x000fea0003800000 */
.L_x_964:
[----:B------:R-:W-:-:S13]  /*fdd0*/  LOP3.LUT P3, RZ, R32, 0x20, RZ, 0xc0, !PT ;  /* 0x0000002020ff7812 */ /* 0x000fda000786c0ff */
.L_x_965:
[----:B------:R-:W-:Y:S05]  /*fde0*/  BSYNC.RECONVERGENT B0 ;  /* 0x0000000000007941 */ /* 0x000fea0003800200 */
.L_x_963:
        /* <DEDUP_REMOVED lines=10> */
.L_x_967:
[C---:B------:R-:W-:Y:S02]  /*fe90*/  LOP3.LUT P5, RZ, R32.reuse, 0x800, RZ, 0xc0, !PT ;  /* 0x0000080020ff7812 */ /* 0x040fe400078ac0ff */
[----:B------:R-:W-:-:S11]  /*fea0*/  LOP3.LUT R32, R32, 0xffff7fff, RZ, 0xc0, !PT ;  /* 0xffff7fff20207812 */ /* 0x000fd600078ec0ff */
[----:B------:R-:W-:-:S07]  /*feb0*/  @P5 LOP3.LUT R32, R32, 0x8000, RZ, 0xfc, !PT ;  /* 0x0000800020205812 */ /* 0x000fce00078efcff */
.L_x_968:
[----:B------:R-:W-:Y:S05]  /*fec0*/  BSYNC.RECONVERGENT B0 ;  /* 0x0000000000007941 */ /* 0x000fea0003800200 */
.L_x_966:
        /* <DEDUP_REMOVED lines=8> */
.L_x_970:
[C---:B------:R-:W-:Y:S02]  /*ff50*/  LOP3.LUT P5, RZ, R32.reuse, 0x4000, RZ, 0xc0, !PT ;  /* 0x0000400020ff7812 */ /* 0x040fe400078ac0ff */
[----:B------:R-:W-:-:S11]  /*ff60*/  LOP3.LUT R32, R32, 0xffffffdf, RZ, 0xc0, !PT ;  /* 0xffffffdf20207812 */ /* 0x000fd600078ec0ff */
[----:B------:R-:W-:-:S07]  /*ff70*/  @P5 LOP3.LUT R32, R32, 0x20, RZ, 0xfc, !PT ;  /* 0x0000002020205812 */ /* 0x000fce00078efcff */
.L_x_971:
[----:B------:R-:W-:Y:S05]  /*ff80*/  BSYNC.RECONVERGENT B0 ;  /* 0x0000000000007941 */ /* 0x000fea0003800200 */
.L_x_969:
        /* <DEDUP_REMOVED lines=8> */
.L_x_973:
[C---:B------:R-:W-:Y:S02]  /*10010*/  LOP3.LUT P5, RZ, R32.reuse, 0x2000, RZ, 0xc0, !PT ;  /* 0x0000200020ff7812 */ /* 0x040fe400078ac0ff */
[----:B------:R-:W-:-:S11]  /*10020*/  LOP3.LUT R32, R32, 0xfffffffb, RZ, 0xc0, !PT ;  /* 0xfffffffb20207812 */ /* 0x000fd600078ec0ff */
[----:B------:R-:W-:-:S07]  /*10030*/  @P5 LOP3.LUT R32, R32, 0x4, RZ, 0xfc, !PT ;  /* 0x0000000420205812 */ /* 0x000fce00078efcff */
.L_x_974:
[----:B------:R-:W-:Y:S05]  /*10040*/  BSYNC.RECONVERGENT B0 ;  /* 0x0000000000007941 */ /* 0x000fea0003800200 */
.L_x_972:
[----:B------:R-:W-:Y:S04]  /*10050*/  BSSY.RECONVERGENT B0, `(.L_x_975) ;  /* 0x0000007000007945 */ /* 0x000fe80003800200 */
[----:B------:R-:W-:Y:S05]  /*10060*/  @!P4 BRA `(.L_x_976) ;  /* 0x000000000010c947 */ /* 0x000fea0003800000 */
[----:B------:R-:W0:Y:S01]  /*10070*/  LDS.U8 R18, [R31+UR5+0x330] ;  /* 0x000330051f127984 */ /* 0x000e220008000000 */
[----:B------:R-:W-:Y:S02]  /*10080*/  PLOP3.LUT P4, PT, PT, PT, PT, 0x80, 0x8 ;  /* 0x000000000008781c */ /* 0x000fe40003f8f070 */
[----:B0-----:R-:W-:-:S13]  /*10090*/  ISETP.NE.AND P5, PT, R18, RZ, PT ;  /* 0x000000ff1200720c */ /* 0x001fda0003fa5270 */
[----:B------:R-:W-:Y:S05]  /*100a0*/  @P5 BRA `(.L_x_977) ;  /* 0x0000000000045947 */ /* 0x000fea0003800000 */
.L_x_976:
[----:B------:R-:W-:-:S13]  /*100b0*/  LOP3.LUT P4, RZ, R32, 0x1000, RZ, 0xc0, !PT ;  /* 0x0000100020ff7812 */ /* 0x000fda000788c0ff */
.L_x_977:
[----:B------:R-:W-:Y:S05]  /*100c0*/  BSYNC.RECONVERGENT B0 ;  /* 0x0000000000007941 */ /* 0x000fea0003800200 */
.L_x_975:
        /* <DEDUP_REMOVED lines=10> */
.L_x_979:
[C---:B------:R-:W-:Y:S02]  /*10170*/  LOP3.LUT P6, RZ, R32.reuse, 0x1000000, RZ, 0xc0, !PT ;  /* 0x0100000020ff7812 */ /* 0x040fe400078cc0ff */
[----:B------:R-:W-:-:S11]  /*10180*/  LOP3.LUT R32, R32, 0xffffdfff, RZ, 0xc0, !PT ;  /* 0xffffdfff20207812 */ /* 0x000fd600078ec0ff */
[----:B------:R-:W-:-:S07]  /*10190*/  @P6 LOP3.LUT R32, R32, 0x2000, RZ, 0xfc, !PT ;  /* 0x0000200020206812 */ /* 0x000fce00078efcff */
.L_x_980:
[----:B------:R-:W-:Y:S05]  /*101a0*/  BSYNC.RECONVERGENT B0 ;  /* 0x0000000000007941 */ /* 0x000fea0003800200 */
.L_x_978:
        /* <DEDUP_REMOVED lines=8> */
.L_x_982:
[C---:B------:R-:W-:Y:S02]  /*10230*/  LOP3.LUT P6, RZ, R32.reuse, 0x2000000, RZ, 0xc0, !PT ;  /* 0x0200000020ff7812 */ /* 0x040fe400078cc0ff */
[----:B------:R-:W-:-:S11]  /*10240*/  LOP3.LUT R32, R32, 0xfeffffff, RZ, 0xc0, !PT ;  /* 0xfeffffff20207812 */ /* 0x000fd600078ec0ff */
[----:B------:R-:W-:-:S07]  /*10250*/  @P6 LOP3.LUT R32, R32, 0x1000000, RZ, 0xfc, !PT ;  /* 0x0100000020206812 */ /* 0x000fce00078efcff */
.L_x_983:
[----:B------:R-:W-:Y:S05]  /*10260*/  BSYNC.RECONVERGENT B0 ;  /* 0x0000000000007941 */ /* 0x000fea0003800200 */
.L_x_981:
        /* <DEDUP_REMOVED lines=8> */
.L_x_985:
[C---:B------:R-:W-:Y:S02]  /*102f0*/  LOP3.LUT P6, RZ, R32.reuse, 0x800000, RZ, 0xc0, !PT ;  /* 0x0080000020ff7812 */ /* 0x040fe400078cc0ff */
[----:B------:R-:W-:-:S11]  /*10300*/  LOP3.LUT R32, R32, 0xfbffffff, RZ, 0xc0, !PT ;  /* 0xfbffffff20207812 */ /* 0x000fd600078ec0ff */
[----:B------:R-:W-:-:S07]  /*10310*/  @P6 LOP3.LUT R32, R32, 0x4000000, RZ, 0xfc, !PT ;  /* 0x0400000020206812 */ /* 0x000fce00078efcff */
.L_x_986:
[----:B------:R-:W-:Y:S05]  /*10320*/  BSYNC.RECONVERGENT B0 ;  /* 0x0000000000007941 */ /* 0x000fea0003800200 */
.L_x_984:
        /* <DEDUP_REMOVED lines=8> */
.L_x_988:
[C---:B------:R-:W-:Y:S02]  /*103b0*/  LOP3.LUT P5, RZ, R32.reuse, 0x400, RZ, 0xc0, !PT ;  /* 0x0000040020ff7812 */ /* 0x040fe400078ac0ff */
[----:B------:R-:W-:-:S11]  /*103c0*/  LOP3.LUT R32, R32, 0xffffefff, RZ, 0xc0, !PT ;  /* 0xffffefff20207812 */ /* 0x000fd600078ec0ff */
[----:B------:R-:W-:-:S07]  /*103d0*/  @P5 LOP3.LUT R32, R32, 0x1000, RZ, 0xfc, !PT ;  /* 0x0000100020205812 */ /* 0x000fce00078efcff */
.L_x_989:
[----:B------:R-:W-:Y:S05]  /*103e0*/  BSYNC.RECONVERGENT B0 ;  /* 0x0000000000007941 */ /* 0x000fea0003800200 */
.L_x_987:
        /* <DEDUP_REMOVED lines=10> */
.L_x_991:
[C---:B------:R-:W-:Y:S02]  /*10490*/  LOP3.LUT P6, RZ, R32.reuse, 0x400000, RZ, 0xc0, !PT ;  /* 0x0040000020ff7812 */ /* 0x040fe400078cc0ff */
[----:B------:R-:W-:-:S11]  /*104a0*/  LOP3.LUT R32, R32, 0xfffff7ff, RZ, 0xc0, !PT ;  /* 0xfffff7ff20207812 */ /* 0x000fd600078ec0ff */
[----:B------:R-:W-:-:S07]  /*104b0*/  @P6 LOP3.LUT R32, R32, 0x800, RZ, 0xfc, !PT ;  /* 0x0000080020206812 */ /* 0x000fce00078efcff */
.L_x_992:
[----:B------:R-:W-:Y:S05]  /*104c0*/  BSYNC.RECONVERGENT B0 ;  /* 0x0000000000007941 */ /* 0x000fea0003800200 */
.L_x_990:
        /* <DEDUP_REMOVED lines=8> */
.L_x_994:
[C---:B------:R-:W-:Y:S02]  /*10550*/  LOP3.LUT P6, RZ, R32.reuse, 0x80, RZ, 0xc0, !PT ;  /* 0x0000008020ff7812 */ /* 0x040fe400078cc0ff */
[----:B------:R-:W-:-:S11]  /*10560*/  LOP3.LUT R32, R32, 0xff7fffff, RZ, 0xc0, !PT ;  /* 0xff7fffff20207812 */ /* 0x000fd600078ec0ff */
[----:B------:R-:W-:-:S07]  /*10570*/  @P6 LOP3.LUT R32, R32, 0x800000, RZ, 0xfc, !PT ;  /* 0x0080000020206812 */ /* 0x000fce00078efcff */
.L_x_995:
[----:B------:R-:W-:Y:S05]  /*10580*/  BSYNC.RECONVERGENT B0 ;  /* 0x0000000000007941 */ /* 0x000fea0003800200 */
.L_x_993:
        /* <DEDUP_REMOVED lines=8> */
.L_x_997:
[C---:B------:R-:W-:Y:S02]  /*10610*/  LOP3.LUT P6, RZ, R32.reuse, 0x40, RZ, 0xc0, !PT ;  /* 0x0000004020ff7812 */ /* 0x040fe400078cc0ff */
[----:B------:R-:W-:-:S11]  /*10620*/  LOP3.LUT R32, R32, 0xffbfffff, RZ, 0xc0, !PT ;  /* 0xffbfffff20207812 */ /* 0x000fd600078ec0ff */
[----:B------:R-:W-:-:S07]  /*10630*/  @P6 LOP3.LUT R32, R32, 0x400000, RZ, 0xfc, !PT ;  /* 0x0040000020206812 */ /* 0x000fce00078efcff */
.L_x_998:
[----:B------:R-:W-:Y:S05]  /*10640*/  BSYNC.RECONVERGENT B0 ;  /* 0x0000000000007941 */ /* 0x000fea0003800200 */
.L_x_996:
        /* <DEDUP_REMOVED lines=8> */
.L_x_1000:
[C---:B------:R-:W-:Y:S02]  /*106d0*/  LOP3.LUT P5, RZ, R32.reuse, 0x1, RZ, 0xc0, !PT ;  /* 0x0000000120ff7812 */ /* 0x040fe400078ac0ff */
[----:B------:R-:W-:-:S11]  /*106e0*/  LOP3.LUT R32, R32, 0xfffffbff, RZ, 0xc0, !PT ;  /* 0xfffffbff20207812 */ /* 0x000fd600078ec0ff */
[----:B------:R-:W-:-:S07]  /*106f0*/  @P5 LOP3.LUT R32, R32, 0x400, RZ, 0xfc, !PT ;  /* 0x0000040020205812 */ /* 0x000fce00078efcff */
.L_x_1001:
[----:B------:R-:W-:Y:S05]  /*10700*/  BSYNC.RECONVERGENT B0 ;  /* 0x0000000000007941 */ /* 0x000fea0003800200 */
.L_x_999:
        /* <DEDUP_REMOVED lines=10> */
.L_x_1003:
[C---:B------:R-:W-:Y:S02]  /*107b0*/  LOP3.LUT P6, RZ, R32.reuse, 0x2, RZ, 0xc0, !PT ;  /* 0x0000000220ff7812 */ /* 0x040fe400078cc0ff */
[----:B------:R-:W-:-:S11]  /*107c0*/  LOP3.LUT R32, R32, 0xffdfffff, RZ, 0xc0, !PT ;  /* 0xffdfffff20207812 */ /* 0x000fd600078ec0ff */
[----:B------:R-:W-:-:S07]  /*107d0*/  @P6 LOP3.LUT R32, R32, 0x200000, RZ, 0xfc, !PT ;  /* 0x0020000020206812 */ /* 0x000fce00078efcff */
.L_x_1004:
[----:B------:R-:W-:Y:S05]  /*107e0*/  BSYNC.RECONVERGENT B0 ;  /* 0x0000000000007941 */ /* 0x000fea0003800200 */
.L_x_1002:
        /* <DEDUP_REMOVED lines=8> */
.L_x_1006:
[C---:B------:R-:W-:Y:S02]  /*10870*/  LOP3.LUT P6, RZ, R32.reuse, 0x100000, RZ, 0xc0, !PT ;  /* 0x0010000020ff7812 */ /* 0x040fe400078cc0ff */
[----:B------:R-:W-:-:S11]  /*10880*/  LOP3.LUT R32, R32, 0xfffffdff, RZ, 0xc0, !PT ;  /* 0xfffffdff20207812 */ /* 0x000fd600078ec0ff */
[----:B------:R-:W-:-:S07]  /*10890*/  @P6 LOP3.LUT R32, R32, 0x200, RZ, 0xfc, !PT ;  /* 0x0000020020206812 */ /* 0x000fce00078efcff */
.L_x_1007:
[----:B------:R-:W-:Y:S05]  /*108a0*/  BSYNC.RECONVERGENT B0 ;  /* 0x0000000000007941 */ /* 0x000fea0003800200 */
.L_x_1005:
        /* <DEDUP_REMOVED lines=8> */
.L_x_1009:
[C---:B------:R-:W-:Y:S02]  /*10930*/  LOP3.LUT P6, RZ, R32.reuse, 0x80000, RZ, 0xc0, !PT ;  /* 0x0008000020ff7812 */ /* 0x040fe400078cc0ff */
[----:B------:R-:W-:-:S11]  /*10940*/  LOP3.LUT R32, R32, 0xfffffeff, RZ, 0xc0, !PT ;  /* 0xfffffeff20207812 */ /* 0x000fd600078ec0ff */
[----:B------:R-:W-:-:S07]  /*10950*/  @P6 LOP3.LUT R32, R32, 0x100, RZ, 0xfc, !PT ;  /* 0x0000010020206812 */ /* 0x000fce00078efcff */
.L_x_1010:
[----:B------:R-:W-:Y:S05]  /*10960*/  BSYNC.RECONVERGENT B0 ;  /* 0x0000000000007941 */ /* 0x000fea0003800200 */
.L_x_1008:
        /* <DEDUP_REMOVED lines=8> */
.L_x_1012:
[----:B------:R-:W-:-:S04]  /*109f0*/  LOP3.LUT R32, R32, 0xffffff7f, RZ, 0xc0, !PT ;  /* 0xffffff7f20207812 */ /* 0x000fc800078ec0ff */
[----:B------:R-:W-:-:S07]  /*10a00*/  @P0 LOP3.LUT R32, R32, 0x80, RZ, 0xfc, !PT ;  /* 0x0000008020200812 */ /* 0x000fce00078efcff */
.L_x_1013:
[----:B------:R-:W-:Y:S05]  /*10a10*/  BSYNC.RECONVERGENT B0 ;  /* 0x0000000000007941 */ /* 0x000fea0003800200 */
.L_x_1011:
        /* <DEDUP_REMOVED lines=10> */
.L_x_1015:
[C---:B------:R-:W-:Y:S02]  /*10ac0*/  LOP3.LUT P5, RZ, R32.reuse, 0x40000, RZ, 0xc0, !PT ;  /* 0x0004000020ff7812 */ /* 0x040fe400078ac0ff */
[----:B------:R-:W-:-:S11]  /*10ad0*/  LOP3.LUT R32, R32, 0xffffffbf, RZ, 0xc0, !PT ;  /* 0xffffffbf20207812 */ /* 0x000fd600078ec0ff */
[----:B------:R-:W-:-:S07]  /*10ae0*/  @P5 LOP3.LUT R32, R32, 0x40, RZ, 0xfc, !PT ;  /* 0x0000004020205812 */ /* 0x000fce00078efcff */
.L_x_1016:
[----:B------:R-:W-:Y:S05]  /*10af0*/  BSYNC.RECONVERGENT B0 ;  /* 0x0000000000007941 */ /* 0x000fea0003800200 */
.L_x_1014:
        /* <DEDUP_REMOVED lines=8> */
.L_x_1018:
[----:B------:R-:W-:-:S04]  /*10b80*/  LOP3.LUT R32, R32, 0xffefffff, RZ, 0xc0, !PT ;  /* 0xffefffff20207812 */ /* 0x000fc800078ec0ff */
[----:B------:R-:W-:-:S07]  /*10b90*/  @P1 LOP3.LUT R32, R32, 0x100000, RZ, 0xfc, !PT ;  /* 0x0010000020201812 */ /* 0x000fce00078efcff */
.L_x_1019:
[----:B------:R-:W-:Y:S05]  /*10ba0*/  BSYNC.RECONVERGENT B0 ;  /* 0x0000000000007941 */ /* 0x000fea0003800200 */
.L_x_1017:
        /* <DEDUP_REMOVED lines=8> */
.L_x_1021:
[C---:B------:R-:W-:Y:S02]  /*10c30*/  LOP3.LUT P1, RZ, R32.reuse, 0x10, RZ, 0xc0, !PT ;  /* 0x0000001020ff7812 */ /* 0x040fe4000782c0ff */
[----:B------:R-:W-:-:S11]  /*10c40*/  LOP3.LUT R32, R32, 0xfff7ffff, RZ, 0xc0, !PT ;  /* 0xfff7ffff20207812 */ /* 0x000fd600078ec0ff */
[----:B------:R-:W-:-:S07]  /*10c50*/  @P1 LOP3.LUT R32, R32, 0x80000, RZ, 0xfc, !PT ;  /* 0x0008000020201812 */ /* 0x000fce00078efcff */
.L_x_1022:
[----:B------:R-:W-:Y:S05]  /*10c60*/  BSYNC.RECONVERGENT B0 ;  /* 0x0000000000007941 */ /* 0x000fea0003800200 */
.L_x_1020:
[----:B------:R-:W-:Y:S04]  /*10c70*/  BSSY.RECONVERGENT B0, `(.L_x_1023) ;  /* 0x0000007000007945 */ /* 0x000fe80003800200 */
[----:B------:R-:W-:Y:S05]  /*10c80*/  @!P0 BRA `(.L_x_1024) ;  /* 0x0000000000108947 */ /* 0x000fea0003800000 */
[----:B------:R-:W0:Y:S01]  /*10c90*/  LDS.U8 R18, [R31+UR5+0x370] ;  /* 0x000370051f127984 */ /* 0x000e220008000000 */
[----:B------:R-:W-:Y:S02]  /*10ca0*/  PLOP3.LUT P0, PT, PT, PT, PT, 0x80, 0x8 ;  /* 0x000000000008781c */ /* 0x000fe40003f0f070 */
[----:B0-----:R-:W-:-:S13]  /*10cb0*/  ISETP.NE.AND P1, PT, R18, RZ, PT ;  /* 0x000000ff1200720c */ /* 0x001fda0003f25270 */
[----:B------:R-:W-:Y:S05]  /*10cc0*/  @P1 BRA `(.L_x_1025) ;  /* 0x0000000000041947 */ /* 0x000fea0003800000 */
.L_x_1024:
[----:B------:R-:W-:-:S13]  /*10cd0*/  LOP3.LUT P0, RZ, R32, 0x8, RZ, 0xc0, !PT ;  /* 0x0000000820ff7812 */ /* 0x000fda000780c0ff */
.L_x_1025:
[----:B------:R-:W-:Y:S05]  /*10ce0*/  BSYNC.RECONVERGENT B0 ;  /* 0x0000000000007941 */ /* 0x000fea0003800200 */
.L_x_1023:
        /* <DEDUP_REMOVED lines=10> */
.L_x_1027:
[----:B------:R-:W-:-:S04]  /*10d90*/  LOP3.LUT R32, R32, 0xfffbffff, RZ, 0xc0, !PT ;  /* 0xfffbffff20207812 */ /* 0x000fc800078ec0ff */
[----:B------:R-:W-:-:S07]  /*10da0*/  @P2 LOP3.LUT R32, R32, 0x40000, RZ, 0xfc, !PT ;  /* 0x0004000020202812 */ /* 0x000fce00078efcff */
.L_x_1028:
[----:B------:R-:W-:Y:S05]  /*10db0*/  BSYNC.RECONVERGENT B0 ;  /* 0x0000000000007941 */ /* 0x000fea0003800200 */
.L_x_1026:
[----:B------:R-:W-:Y:S04]  /*10dc0*/  BSSY.RECONVERGENT B0, `(.L_x_1029) ;  /* 0x0000007000007945 */ /* 0x000fe80003800200 */
[----:B------:R-:W-:Y:S05]  /*10dd0*/  @!P1 BRA `(.L_x_1030) ;  /* 0x0000000000109947 */ /* 0x000fea0003800000 */
[----:B------:R-:W0:Y:S01]  /*10de0*/  LDS.U8 R18, [R31+UR5+0x350] ;  /* 0x000350051f127984 */ /* 0x000e220008000000 */
[----:B------:R-:W-:Y:S02]  /*10df0*/  PLOP3.LUT P5, PT, PT, PT, PT, 0x80, 0x8 ;  /* 0x000000000008781c */ /* 0x000fe40003faf070 */
[----:B0-----:R-:W-:-:S13]  /*10e00*/  ISETP.NE.AND P2, PT, R18, RZ, PT ;  /* 0x000000ff1200720c */ /* 0x001fda0003f45270 */
[----:B------:R-:W-:Y:S05]  /*10e10*/  @P2 BRA `(.L_x_1031) ;  /* 0x0000000000042947 */ /* 0x000fea0003800000 */
.L_x_1030:
[----:B------:R-:W-:-:S13]  /*10e20*/  LOP3.LUT P5, RZ, R32, 0x20000, RZ, 0xc0, !PT ;  /* 0x0002000020ff7812 */ /* 0x000fda00078ac0ff */
.L_x_1031:
[----:B------:R-:W-:Y:S05]  /*10e30*/  BSYNC.RECONVERGENT B0 ;  /* 0x0000000000007941 */ /* 0x000fea0003800200 */
.L_x_1029:
        /* <DEDUP_REMOVED lines=8> */
.L_x_1033:
[C---:B------:R-:W-:Y:S02]  /*10ec0*/  LOP3.LUT P2, RZ, R32.reuse, 0x10000, RZ, 0xc0, !PT ;  /* 0x0001000020ff7812 */ /* 0x040fe4000784c0ff */
[----:B------:R-:W-:-:S11]  /*10ed0*/  LOP3.LUT R32, R32, 0xfffffffe, RZ, 0xc0, !PT ;  /* 0xfffffffe20207812 */ /* 0x000fd600078ec0ff */
[----:B------:R-:W-:-:S07]  /*10ee0*/  @P2 LOP3.LUT R32, R32, 0x1, RZ, 0xfc, !PT ;  /* 0x0000000120202812 */ /* 0x000fce00078efcff */
.L_x_1034:
[----:B------:R-:W-:Y:S05]  /*10ef0*/  BSYNC.RECONVERGENT B0 ;  /* 0x0000000000007941 */ /* 0x000fea0003800200 */
.L_x_1032:
[----:B------:R-:W-:Y:S04]  /*10f00*/  BSSY.RECONVERGENT B0, `(.L_x_1035) ;  /* 0x0000007000007945 */ /* 0x000fe80003800200 */
[----:B------:R-:W-:Y:S05]  /*10f10*/  @!P1 BRA `(.L_x_1036) ;  /* 0x0000000000109947 */ /* 0x000fea0003800000 */
[----:B------:R-:W0:Y:S01]  /*10f20*/  LDS.U8 R18, [R31+UR5+0x370] ;  /* 0x000370051f127984 */ /* 0x000e220008000000 */
[----:B------:R-:W-:Y:S02]  /*10f30*/  PLOP3.LUT P1, PT, PT, PT, PT, 0x80, 0x8 ;  /* 0x000000000008781c */ /* 0x000fe40003f2f070 */
[----:B0-----:R-:W-:-:S13]  /*10f40*/  ISETP.NE.AND P2, PT, R18, RZ, PT ;  /* 0x000000ff1200720c */ /* 0x001fda0003f45270 */
[----:B------:R-:W-:Y:S05]  /*10f50*/  @P2 BRA `(.L_x_1037) ;  /* 0x0000000000042947 */ /* 0x000fea0003800000 */
.L_x_1036:
[----:B------:R-:W-:-:S13]  /*10f60*/  PLOP3.LUT P1, PT, P3, PT, PT, 0x80, 0x8 ;  /* 0x000000000008781c */ /* 0x000fda0001f2f070 */
.L_x_1037:
[----:B------:R-:W-:Y:S05]  /*10f70*/  BSYNC.RECONVERGENT B0 ;  /* 0x0000000000007941 */ /* 0x000fea0003800200 */
.L_x_1035:
        /* <DEDUP_REMOVED lines=8> */
.L_x_1039:
[----:B------:R-:W-:-:S13]  /*11000*/  LOP3.LUT P2, RZ, R32, 0x8000, RZ, 0xc0, !PT ;  /* 0x0000800020ff7812 */ /* 0x000fda000784c0ff */
.L_x_1040:
[----:B------:R-:W-:Y:S05]  /*11010*/  BSYNC.RECONVERGENT B0 ;  /* 0x0000000000007941 */ /* 0x000fea0003800200 */
.L_x_1038:
        /* <DEDUP_REMOVED lines=8> */
.L_x_1042:
[C---:B------:R-:W-:Y:S02]  /*110a0*/  LOP3.LUT P6, RZ, R32.reuse, 0x20, RZ, 0xc0, !PT ;  /* 0x0000002020ff7812 */ /* 0x040fe400078cc0ff */
[----:B------:R-:W-:-:S11]  /*110b0*/  LOP3.LUT R32, R32, 0xffff7fff, RZ, 0xc0, !PT ;  /* 0xffff7fff20207812 */ /* 0x000fd600078ec0ff */
[----:B------:R-:W-:-:S07]  /*110c0*/  @P6 LOP3.LUT R32, R32, 0x8000, RZ, 0xfc, !PT ;  /* 0x0000800020206812 */ /* 0x000fce00078efcff */
.L_x_1043:
[----:B------:R-:W-:Y:S05]  /*110d0*/  BSYNC.RECONVERGENT B0 ;  /* 0x0000000000007941 */ /* 0x000fea0003800200 */
.L_x_1041:
        /* <DEDUP_REMOVED lines=8> */
.L_x_1045:
[C---:B------:R-:W-:Y:S02]  /*11160*/  LOP3.LUT P6, RZ, R32.reuse, 0x4, RZ, 0xc0, !PT ;  /* 0x0000000420ff7812 */ /* 0x040fe400078cc0ff */
[----:B------:R-:W-:-:S11]  /*11170*/  LOP3.LUT R32, R32, 0xffffbfff, RZ, 0xc0, !PT ;  /* 0xffffbfff20207812 */ /* 0x000fd600078ec0ff */
[----:B------:R-:W-:-:S07]  /*11180*/  @P6 LOP3.LUT R32, R32, 0x4000, RZ, 0xfc, !PT ;  /* 0x0000400020206812 */ /* 0x000fce00078efcff */
.L_x_1046:
[----:B------:R-:W-:Y:S05]  /*11190*/  BSYNC.RECONVERGENT B0 ;  /* 0x0000000000007941 */ /* 0x000fea0003800200 */
.L_x_1044:
        /* <DEDUP_REMOVED lines=8> */
.L_x_1048:
[----:B------:R-:W-:-:S04]  /*11220*/  LOP3.LUT R32, R32, 0xffffffdf, RZ, 0xc0, !PT ;  /* 0xffffffdf20207812 */ /* 0x000fc800078ec0ff */
[----:B------:R-:W-:-:S07]  /*11230*/  @P4 LOP3.LUT R32, R32, 0x20, RZ, 0xfc, !PT ;  /* 0x0000002020204812 */ /* 0x000fce00078efcff */
.L_x_1049:
[----:B------:R-:W-:Y:S05]  /*11240*/  BSYNC.RECONVERGENT B0 ;  /* 0x0000000000007941 */ /* 0x000fea0003800200 */
.L_x_1047:
        /* <DEDUP_REMOVED lines=10> */
.L_x_1051:
[C---:B------:R-:W-:Y:S02]  /*112f0*/  LOP3.LUT P3, RZ, R32.reuse, 0x2000, RZ, 0xc0, !PT ;  /* 0x0000200020ff7812 */ /* 0x040fe4000786c0ff */
[----:B------:R-:W-:-:S11]  /*11300*/  LOP3.LUT R32, R32, 0xffffffef, RZ, 0xc0, !PT ;  /* 0xffffffef20207812 */ /* 0x000fd600078ec0ff */
[----:B------:R-:W-:-:S07]  /*11310*/  @P3 LOP3.LUT R32, R32, 0x10, RZ, 0xfc, !PT ;  /* 0x0000001020203812 */ /* 0x000fce00078efcff */
.L_x_1052:
[----:B------:R-:W-:Y:S05]  /*11320*/  BSYNC.RECONVERGENT B0 ;  /* 0x0000000000007941 */ /* 0x000fea0003800200 */
.L_x_1050:
[----:B------:R-:W-:Y:S04]  /*11330*/  BSSY.RECONVERGENT B0, `(.L_x_1053) ;  /* 0x0000007000007945 */ /* 0x000fe80003800200 */
[----:B------:R-:W-:Y:S05]  /*11340*/  @!P4 BRA `(.L_x_1054) ;  /* 0x000000000010c947 */ /* 0x000fea0003800000 */
[----:B------:R-:W0:Y:S01]  /*11350*/  LDS.U8 R18, [R31+UR5+0x350] ;  /* 0x000350051f127984 */ /* 0x000e220008000000 */
[----:B------:R-:W-:Y:S02]  /*11360*/  PLOP3.LUT P3, PT, PT, PT, PT, 0x80, 0x8 ;  /* 0x000000000008781c */ /* 0x000fe40003f6f070 */
[----:B0-----:R-:W-:-:S13]  /*11370*/  ISETP.NE.AND P6, PT, R18, RZ, PT ;  /* 0x000000ff1200720c */ /* 0x001fda0003fc5270 */
[----:B------:R-:W-:Y:S05]  /*11380*/  @P6 BRA `(.L_x_1055) ;  /* 0x0000000000046947 */ /* 0x000fea0003800000 */
.L_x_1054:
[----:B------:R-:W-:-:S13]  /*11390*/  LOP3.LUT P3, RZ, R32, 0x1000000, RZ, 0xc0, !PT ;  /* 0x0100000020ff7812 */ /* 0x000fda000786c0ff */
.L_x_1055:
[----:B------:R-:W-:Y:S05]  /*113a0*/  BSYNC.RECONVERGENT B0 ;  /* 0x0000000000007941 */ /* 0x000fea0003800200 */
.L_x_1053:
        /* <DEDUP_REMOVED lines=8> */
.L_x_1057:
[C---:B------:R-:W-:Y:S02]  /*11430*/  LOP3.LUT P6, RZ, R32.reuse, 0x4000000, RZ, 0xc0, !PT ;  /* 0x0400000020ff7812 */ /* 0x040fe400078cc0ff */
[----:B------:R-:W-:-:S11]  /*11440*/  LOP3.LUT R32, R32, 0xfdffffff, RZ, 0xc0, !PT ;  /* 0xfdffffff20207812 */ /* 0x000fd600078ec0ff */
[----:B------:R-:W-:-:S07]  /*11450*/  @P6 LOP3.LUT R32, R32, 0x2000000, RZ, 0xfc, !PT ;  /* 0x0200000020206812 */ /* 0x000fce00078efcff */
.L_x_1058:
[----:B------:R-:W-:Y:S05]  /*11460*/  BSYNC.RECONVERGENT B0 ;  /* 0x0000000000007941 */ /* 0x000fea0003800200 */
.L_x_1056:
        /* <DEDUP_REMOVED lines=8> */
.L_x_1060:
[C---:B------:R-:W-:Y:S02]  /*114f0*/  LOP3.LUT P4, RZ, R32.reuse, 0x1000, RZ, 0xc0, !PT ;  /* 0x0000100020ff7812 */ /* 0x040fe4000788c0ff */
[----:B------:R-:W-:-:S11]  /*11500*/  LOP3.LUT R32, R32, 0xfeffffff, RZ, 0xc0, !PT ;  /* 0xfeffffff20207812 */ /* 0x000fd600078ec0ff */
[----:B------:R-:W-:-:S07]  /*11510*/  @P4 LOP3.LUT R32, R32, 0x1000000, RZ, 0xfc, !PT ;  /* 0x0100000020204812 */ /* 0x000fce00078efcff */
.L_x_1061:
[----:B------:R-:W-:Y:S05]  /*11520*/  BSYNC.RECONVERGENT B0 ;  /* 0x0000000000007941 */ /* 0x000fea0003800200 */
.L_x_1059:
        /* <DEDUP_REMOVED lines=10> */
.L_x_1063:
[C---:B------:R-:W-:Y:S02]  /*115d0*/  LOP3.LUT P6, RZ, R32.reuse, 0x800, RZ, 0xc0, !PT ;  /* 0x0000080020ff7812 */ /* 0x040fe400078cc0ff */
[----:B------:R-:W-:-:S11]  /*115e0*/  LOP3.LUT R32, R32, 0xf7ffffff, RZ, 0xc0, !PT ;  /* 0xf7ffffff20207812 */ /* 0x000fd600078ec0ff */
[----:B------:R-:W-:-:S07]  /*115f0*/  @P6 LOP3.LUT R32, R32, 0x8000000, RZ, 0xfc, !PT ;  /* 0x0800000020206812 */ /* 0x000fce00078efcff */
.L_x_1064:
[----:B------:R-:W-:Y:S05]  /*11600*/  BSYNC.RECONVERGENT B0 ;  /* 0x0000000000007941 */ /* 0x000fea0003800200 */
.L_x_1062:
        /* <DEDUP_REMOVED lines=8> */
.L_x_1066:
[C---:B------:R-:W-:Y:S02]  /*11690*/  LOP3.LUT P6, RZ, R32.reuse, 0x800000, RZ, 0xc0, !PT ;  /* 0x0080000020ff7812 */ /* 0x040fe400078cc0ff */
[----:B------:R-:W-:-:S11]  /*116a0*/  LOP3.LUT R32, R32, 0xfffffff7, RZ, 0xc0, !PT ;  /* 0xfffffff720207812 */ /* 0x000fd600078ec0ff */
[----:B------:R-:W-:-:S07]  /*116b0*/  @P6 LOP3.LUT R32, R32, 0x8, RZ, 0xfc, !PT ;  /* 0x0000000820206812 */ /* 0x000fce00078efcff */
.L_x_1067:
[----:B------:R-:W-:Y:S05]  /*116c0*/  BSYNC.RECONVERGENT B0 ;  /* 0x0000000000007941 */ /* 0x000fea0003800200 */
.L_x_1065:
        /* <DEDUP_REMOVED lines=8> */
.L_x_1069:
[C---:B------:R-:W-:Y:S02]  /*11750*/  LOP3.LUT P6, RZ, R32.reuse, 0x400000, RZ, 0xc0, !PT ;  /* 0x0040000020ff7812 */ /* 0x040fe400078cc0ff */
[----:B------:R-:W-:-:S11]  /*11760*/  LOP3.LUT R32, R32, 0xfffffffb, RZ, 0xc0, !PT ;  /* 0xfffffffb20207812 */ /* 0x000fd600078ec0ff */
[----:B------:R-:W-:-:S07]  /*11770*/  @P6 LOP3.LUT R32, R32, 0x4, RZ, 0xfc, !PT ;  /* 0x0000000420206812 */ /* 0x000fce00078efcff */
.L_x_1070:
[----:B------:R-:W-:Y:S05]  /*11780*/  BSYNC.RECONVERGENT B0 ;  /* 0x0000000000007941 */ /* 0x000fea0003800200 */
.L_x_1068:
        /* <DEDUP_REMOVED lines=8> */
.L_x_1072:
[C---:B------:R-:W-:Y:S02]  /*11810*/  LOP3.LUT P4, RZ, R32.reuse, 0x400, RZ, 0xc0, !PT ;  /* 0x0000040020ff7812 */ /* 0x040fe4000788c0ff */
[----:B------:R-:W-:-:S11]  /*11820*/  LOP3.LUT R32, R32, 0xfffffffd, RZ, 0xc0, !PT ;  /* 0xfffffffd20207812 */ /* 0x000fd600078ec0ff */
[----:B------:R-:W-:-:S07]  /*11830*/  @P4 LOP3.LUT R32, R32, 0x2, RZ, 0xfc, !PT ;  /* 0x0000000220204812 */ /* 0x000fce00078efcff */
.L_x_1073:
[----:B------:R-:W-:Y:S05]  /*11840*/  BSYNC.RECONVERGENT B0 ;  /* 0x0000000000007941 */ /* 0x000fea0003800200 */
.L_x_1071:
        /* <DEDUP_REMOVED lines=10> */
.L_x_1075:
[C---:B------:R-:W-:Y:S02]  /*118f0*/  LOP3.LUT P6, RZ, R32.reuse, 0x200000, RZ, 0xc0, !PT ;  /* 0x0020000020ff7812 */ /* 0x040fe400078cc0ff */
[----:B------:R-:W-:-:S11]  /*11900*/  LOP3.LUT R32, R32, 0xfffffbff, RZ, 0xc0, !PT ;  /* 0xfffffbff20207812 */ /* 0x000fd600078ec0ff */
[----:B------:R-:W-:-:S07]  /*11910*/  @P6 LOP3.LUT R32, R32, 0x400, RZ, 0xfc, !PT ;  /* 0x0000040020206812 */ /* 0x000fce00078efcff */
.L_x_1076:
[----:B------:R-:W-:Y:S05]  /*11920*/  BSYNC.RECONVERGENT B0 ;  /* 0x0000000000007941 */ /* 0x000fea0003800200 */
.L_x_1074:
        /* <DEDUP_REMOVED lines=8> */
.L_x_1078:
[C---:B------:R-:W-:Y:S02]  /*119b0*/  LOP3.LUT P6, RZ, R32.reuse, 0x200, RZ, 0xc0, !PT ;  /* 0x0000020020ff7812 */ /* 0x040fe400078cc0ff */
[----:B------:R-:W-:-:S11]  /*119c0*/  LOP3.LUT R32, R32, 0xff7fffff, RZ, 0xc0, !PT ;  /* 0xff7fffff20207812 */ /* 0x000fd600078ec0ff */
[----:B------:R-:W-:-:S07]  /*119d0*/  @P6 LOP3.LUT R32, R32, 0x800000, RZ, 0xfc, !PT ;  /* 0x0080000020206812 */ /* 0x000fce00078efcff */
.L_x_1079:
[----:B------:R-:W-:Y:S05]  /*119e0*/  BSYNC.RECONVERGENT B0 ;  /* 0x0000000000007941 */ /* 0x000fea0003800200 */
.L_x_1077:
        /* <DEDUP_REMOVED lines=8> */
.L_x_1081:
[C---:B------:R-:W-:Y:S02]  /*11a70*/  LOP3.LUT P6, RZ, R32.reuse, 0x100, RZ, 0xc0, !PT ;  /* 0x0000010020ff7812 */ /* 0x040fe400078cc0ff */
[----:B------:R-:W-:-:S11]  /*11a80*/  LOP3.LUT R32, R32, 0xffbfffff, RZ, 0xc0, !PT ;  /* 0xffbfffff20207812 */ /* 0x000fd600078ec0ff */
[----:B------:R-:W-:-:S07]  /*11a90*/  @P6 LOP3.LUT R32, R32, 0x400000, RZ, 0xfc, !PT ;  /* 0x0040000020206812 */ /* 0x000fce00078efcff */
.L_x_1082:
[----:B------:R-:W-:Y:S05]  /*11aa0*/  BSYNC.RECONVERGENT B0 ;  /* 0x0000000000007941 */ /* 0x000fea0003800200 */
.L_x_1080:
        /* <DEDUP_REMOVED lines=8> */
.L_x_1084:
[C---:B------:R-:W-:Y:S02]  /*11b30*/  LOP3.LUT P4, RZ, R32.reuse, 0x80, RZ, 0xc0, !PT ;  /* 0x0000008020ff7812 */ /* 0x040fe4000788c0ff */
[----:B------:R-:W-:-:S11]  /*11b40*/  LOP3.LUT R32, R32, 0xfffffdff, RZ, 0xc0, !PT ;  /* 0xfffffdff20207812 */ /* 0x000fd600078ec0ff */
[----:B------:R-:W-:-:S07]  /*11b50*/  @P4 LOP3.LUT R32, R32, 0x200, RZ, 0xfc, !PT ;  /* 0x0000020020204812 */ /* 0x000fce00078efcff */
.L_x_1085:
[----:B------:R-:W-:Y:S05]  /*11b60*/  BSYNC.RECONVERGENT B0 ;  /* 0x0000000000007941 */ /* 0x000fea0003800200 */
.L_x_1083:
        /* <DEDUP_REMOVED lines=10> */
.L_x_1087:
[C---:B------:R-:W-:Y:S02]  /*11c10*/  LOP3.LUT P6, RZ, R32.reuse, 0x40, RZ, 0xc0, !PT ;  /* 0x0000004020ff7812 */ /* 0x040fe400078cc0ff */
[----:B------:R-:W-:-:S11]  /*11c20*/  LOP3.LUT R32, R32, 0xffdfffff, RZ, 0xc0, !PT ;  /* 0xffdfffff20207812 */ /* 0x000fd600078ec0ff */
[----:B------:R-:W-:-:S07]  /*11c30*/  @P6 LOP3.LUT R32, R32, 0x200000, RZ, 0xfc, !PT ;  /* 0x0020000020206812 */ /* 0x000fce00078efcff */
.L_x_1088:
[----:B------:R-:W-:Y:S05]  /*11c40*/  BSYNC.RECONVERGENT B0 ;  /* 0x0000000000007941 */ /* 0x000fea0003800200 */
.L_x_1086:
        /* <DEDUP_REMOVED lines=8> */
.L_x_1090:
[C---:B------:R-:W-:Y:S02]  /*11cd0*/  LOP3.LUT P6, RZ, R32.reuse, 0x100000, RZ, 0xc0, !PT ;  /* 0x0010000020ff7812 */ /* 0x040fe400078cc0ff */
[----:B------:R-:W-:-:S11]  /*11ce0*/  LOP3.LUT R32, R32, 0xfffffeff, RZ, 0xc0, !PT ;  /* 0xfffffeff20207812 */ /* 0x000fd600078ec0ff */
[----:B------:R-:W-:-:S07]  /*11cf0*/  @P6 LOP3.LUT R32, R32, 0x100, RZ, 0xfc, !PT ;  /* 0x0000010020206812 */ /* 0x000fce00078efcff */
.L_x_1091:
[----:B------:R-:W-:Y:S05]  /*11d00*/  BSYNC.RECONVERGENT B0 ;  /* 0x0000000000007941 */ /* 0x000fea0003800200 */
.L_x_1089:
        /* <DEDUP_REMOVED lines=8> */
.L_x_1093:
[C---:B------:R-:W-:Y:S02]  /*11d90*/  LOP3.LUT P6, RZ, R32.reuse, 0x80000, RZ, 0xc0, !PT ;  /* 0x0008000020ff7812 */ /* 0x040fe400078cc0ff */
[----:B------:R-:W-:-:S11]  /*11da0*/  LOP3.LUT R32, R32, 0xffffff7f, RZ, 0xc0, !PT ;  /* 0xffffff7f20207812 */ /* 0x000fd600078ec0ff */
[----:B------:R-:W-:-:S07]  /*11db0*/  @P6 LOP3.LUT R32, R32, 0x80, RZ, 0xfc, !PT ;  /* 0x0000008020206812 */ /* 0x000fce00078efcff */
.L_x_1094:
[----:B------:R-:W-:Y:S05]  /*11dc0*/  BSYNC.RECONVERGENT B0 ;  /* 0x0000000000007941 */ /* 0x000fea0003800200 */
.L_x_1092:
[----:B------:R-:W-:Y:S04]  /*11dd0*/  BSSY.RECONVERGENT B0, `(.L_x_1095) ;  /* 0x0000007000007945 */ /* 0x000fe80003800200 */
[----:B------:R-:W-:Y:S05]  /*11de0*/  @!P4 BRA `(.L_x_1096) ;  /* 0x000000000010c947 */ /* 0x000fea0003800000 */
[----:B------:R-:W0:Y:S01]  /*11df0*/  LDS.U8 R18, [R31+UR5+0x3b0] ;  /* 0x0003b0051f127984 */ /* 0x000e220008000000 */
[----:B------:R-:W-:Y:S02]  /*11e00*/  PLOP3.LUT P6, PT, PT, PT, PT, 0x80, 0x8 ;  /* 0x000000000008781c */ /* 0x000fe40003fcf070 */
[----:B0-----:R-:W-:-:S13]  /*11e10*/  ISETP.NE.AND P4, PT, R18, RZ, PT ;  /* 0x000000ff1200720c */ /* 0x001fda0003f85270 */
[----:B------:R-:W-:Y:S05]  /*11e20*/  @P4 BRA `(.L_x_1097) ;  /* 0x0000000000044947 */ /* 0x000fea0003800000 */
.L_x_1096:
[----:B------:R-:W-:-:S13]  /*11e30*/  PLOP3.LUT P6, PT, P0, PT, PT, 0x80, 0x8 ;  /* 0x000000000008781c */ /* 0x000fda00007cf070 */
.L_x_1097:
[----:B------:R-:W-:Y:S05]  /*11e40*/  BSYNC.RECONVERGENT B0 ;  /* 0x0000000000007941 */ /* 0x000fea0003800200 */
.L_x_1095:
        /* <DEDUP_REMOVED lines=10> */
.L_x_1099:
[C---:B------:R-:W-:Y:S02]  /*11ef0*/  LOP3.LUT P4, RZ, R32.reuse, 0x40000, RZ, 0xc0, !PT ;  /* 0x0004000020ff7812 */ /* 0x040fe4000788c0ff */
[----:B------:R-:W-:-:S11]  /*11f00*/  LOP3.LUT R32, R32, 0xffffffbf, RZ, 0xc0, !PT ;  /* 0xffffffbf20207812 */ /* 0x000fd600078ec0ff */
[----:B------:R-:W-:-:S07]  /*11f10*/  @P4 LOP3.LUT R32, R32, 0x40, RZ, 0xfc, !PT ;  /* 0x0000004020204812 */ /* 0x000fce00078efcff */
.L_x_1100:
[----:B------:R-:W-:Y:S05]  /*11f20*/  BSYNC.RECONVERGENT B0 ;  /* 0x0000000000007941 */ /* 0x000fea0003800200 */
.L_x_1098:
        /* <DEDUP_REMOVED lines=8> */
.L_x_1102:
[----:B------:R-:W-:-:S04]  /*11fb0*/  LOP3.LUT R32, R32, 0xfffbffff, RZ, 0xc0, !PT ;  /* 0xfffbffff20207812 */ /* 0x000fc800078ec0ff */
[----:B------:R-:W-:-:S07]  /*11fc0*/  @P5 LOP3.LUT R32, R32, 0x40000, RZ, 0xfc, !PT ;  /* 0x0004000020205812 */ /* 0x000fce00078efcff */
.L_x_1103:
[----:B------:R-:W-:Y:S05]  /*11fd0*/  BSYNC.RECONVERGENT B0 ;  /* 0x0000000000007941 */ /* 0x000fea0003800200 */
.L_x_1101:
        /* <DEDUP_REMOVED lines=8> */
.L_x_1105:
[C---:B------:R-:W-:Y:S02]  /*12060*/  LOP3.LUT P4, RZ, R32.reuse, 0x1, RZ, 0xc0, !PT ;  /* 0x0000000120ff7812 */ /* 0x040fe4000788c0ff */
[----:B------:R-:W-:-:S11]  /*12070*/  LOP3.LUT R32, R32, 0xfffdffff, RZ, 0xc0, !PT ;  /* 0xfffdffff20207812 */ /* 0x000fd600078ec0ff */
[----:B------:R-:W-:-:S07]  /*12080*/  @P4 LOP3.LUT R32, R32, 0x20000, RZ, 0xfc, !PT ;  /* 0x0002000020204812 */ /* 0x000fce00078efcff */
.L_x_1106:
[----:B------:R-:W-:Y:S05]  /*12090*/  BSYNC.RECONVERGENT B0 ;  /* 0x0000000000007941 */ /* 0x000fea0003800200 */
.L_x_1104:
        /* <DEDUP_REMOVED lines=8> */
.L_x_1108:
[----:B------:R-:W-:-:S04]  /*12120*/  LOP3.LUT R32, R32, 0xfffffffe, RZ, 0xc0, !PT ;  /* 0xfffffffe20207812 */ /* 0x000fc800078ec0ff */
[----:B------:R-:W-:-:S07]  /*12130*/  @P1 LOP3.LUT R32, R32, 0x1, RZ, 0xfc, !PT ;  /* 0x0000000120201812 */ /* 0x000fce00078efcff */
.L_x_1109:
[----:B------:R-:W-:Y:S05]  /*12140*/  BSYNC.RECONVERGENT B0 ;  /* 0x0000000000007941 */ /* 0x000fea0003800200 */
.L_x_1107:
        /* <DEDUP_REMOVED lines=10> */
.L_x_1111:
[----:B------:R-:W-:-:S04]  /*121f0*/  LOP3.LUT R32, R32, 0xfffeffff, RZ, 0xc0, !PT ;  /* 0xfffeffff20207812 */ /* 0x000fc800078ec0ff */
[----:B------:R-:W-:-:S07]  /*12200*/  @P2 LOP3.LUT R32, R32, 0x10000, RZ, 0xfc, !PT ;  /* 0x0001000020202812 */ /* 0x000fce00078efcff */
.L_x_1112:
[----:B------:R-:W-:Y:S05]  /*12210*/  BSYNC.RECONVERGENT B0 ;  /* 0x0000000000007941 */ /* 0x000fea0003800200 */
.L_x_1110:
[----:B------:R-:W-:Y:S04]  /*12220*/  BSSY.RECONVERGENT B0, `(.L_x_1113) ;  /* 0x0000007000007945 */ /* 0x000fe80003800200 */
[----:B------:R-:W-:Y:S05]  /*12230*/  @!P4 BRA `(.L_x_1114) ;  /* 0x000000000010c947 */ /* 0x000fea0003800000 */
[----:B------:R-:W0:Y:S01]  /*12240*/  LDS.U8 R18, [R31+UR5+0x390] ;  /* 0x000390051f127984 */ /* 0x000e220008000000 */
[----:B------:R-:W-:Y:S02]  /*12250*/  PLOP3.LUT P0, PT, PT, PT, PT, 0x80, 0x8 ;  /* 0x000000000008781c */ /* 0x000fe40003f0f070 */
[----:B0-----:R-:W-:-:S13]  /*12260*/  ISETP.NE.AND P1, PT, R18, RZ, PT ;  /* 0x000000ff1200720c */ /* 0x001fda0003f25270 */
[----:B------:R-:W-:Y:S05]  /*12270*/  @P1 BRA `(.L_x_1115) ;  /* 0x0000000000041947 */ /* 0x000fea0003800000 */
.L_x_1114:
[----:B------:R-:W-:-:S13]  /*12280*/  LOP3.LUT P0, RZ, R32, 0x8000, RZ, 0xc0, !PT ;  /* 0x0000800020ff7812 */ /* 0x000fda000780c0ff */
.L_x_1115:
[----:B------:R-:W-:Y:S05]  /*12290*/  BSYNC.RECONVERGENT B0 ;  /* 0x0000000000007941 */ /* 0x000fea0003800200 */
.L_x_1113:
[----:B------:R-:W-:Y:S04]  /*122a0*/  BSSY.RECONVERGENT B0, `(.L_x_1116) ;  /* 0x0000007000007945 */ /* 0x000fe80003800200 */
[----:B------:R-:W-:Y:S05]  /*122b0*/  @!P4 BRA `(.L_x_1117) ;  /* 0x000000000010c947 */ /* 0x000fea0003800000 */
[----:B------:R-:W0:Y:S01]  /*122c0*/  LDS.U8 R18, [R31+UR5+0x3a0] ;  /* 0x0003a0051f127984 */ /* 0x000e220008000000 */
[----:B------:R-:W-:Y:S02]  /*122d0*/  PLOP3.LUT P1, PT, PT, PT, PT, 0x80, 0x8 ;  /* 0x000000000008781c */ /* 0x000fe40003f2f070 */
[----:B0-----:R-:W-:-:S13]  /*122e0*/  ISETP.NE.AND P2, PT, R18, RZ, PT ;  /* 0x000000ff1200720c */ /* 0x001fda0003f45270 */
[----:B------:R-:W-:Y:S05]  /*122f0*/  @P2 BRA `(.L_x_1118) ;  /* 0x0000000000042947 */ /* 0x000fea0003800000 */
.L_x_1117:
[----:B------:R-:W-:-:S13]  /*12300*/  LOP3.LUT P1, RZ, R32, 0x4000, RZ, 0xc0, !PT ;  /* 0x0000400020ff7812 */ /* 0x000fda000782c0ff */
.L_x_1118:
[----:B------:R-:W-:Y:S05]  /*12310*/  BSYNC.RECONVERGENT B0 ;  /* 0x0000000000007941 */ /* 0x000fea0003800200 */
.L_x_1116:
[----:B------:R-:W-:Y:S04]  /*12320*/  BSSY.RECONVERGENT B0, `(.L_x_1119) ;  /* 0x0000007000007945 */ /* 0x000fe80003800200 */
[----:B------:R-:W-:Y:S05]  /*12330*/  @!P4 BRA `(.L_x_1120) ;  /* 0x000000000010c947 */ /* 0x000fea0003800000 */
[----:B------:R-:W0:Y:S01]  /*12340*/  LDS.U8 R18, [R31+UR5+0x3b0] ;  /* 0x0003b0051f127984 */ /* 0x000e220008000000 */
[----:B------:R-:W-:Y:S02]  /*12350*/  PLOP3.LUT P2, PT, PT, PT, PT, 0x80, 0x8 ;  /* 0x000000000008781c */ /* 0x000fe40003f4f070 */
[----:B0-----:R-:W-:-:S13]  /*12360*/  ISETP.NE.AND P4, PT, R18, RZ, PT ;  /* 0x000000ff1200720c */ /* 0x001fda0003f85270 */
[----:B------:R-:W-:Y:S05]  /*12370*/  @P4 BRA `(.L_x_1121) ;  /* 0x0000000000044947 */ /* 0x000fea0003800000 */
.L_x_1120:
[----:B------:R-:W-:-:S13]  /*12380*/  LOP3.LUT P2, RZ, R32, 0x20, RZ, 0xc0, !PT ;  /* 0x0000002020ff7812 */ /* 0x000fda000784c0ff */
.L_x_1121:
[----:B------:R-:W-:Y:S05]  /*12390*/  BSYNC.RECONVERGENT B0 ;  /* 0x0000000000007941 */ /* 0x000fea0003800200 */
.L_x_1119:
        /* <DEDUP_REMOVED lines=10> */
.L_x_1123:
[C---:B------:R-:W-:Y:S02]  /*12440*/  LOP3.LUT P5, RZ, R32.reuse, 0x10, RZ, 0xc0, !PT ;  /* 0x0000001020ff7812 */ /* 0x040fe400078ac0ff */
[----:B------:R-:W-:-:S11]  /*12450*/  LOP3.LUT R32, R32, 0xffffbfff, RZ, 0xc0, !PT ;  /* 0xffffbfff20207812 */ /* 0x000fd600078ec0ff */
[----:B------:R-:W-:-:S07]  /*12460*/  @P5 LOP3.LUT R32, R32, 0x4000, RZ, 0xfc, !PT ;  /* 0x0000400020205812 */ /* 0x000fce00078efcff */
.L_x_1124:
[----:B------:R-:W-:Y:S05]  /*12470*/  BSYNC.RECONVERGENT B0 ;  /* 0x0000000000007941 */ /* 0x000fea0003800200 */
.L_x_1122:
        /* <DEDUP_REMOVED lines=8> */
.L_x_1126:
[----:B------:R-:W-:-:S04]  /*12500*/  LOP3.LUT R32, R32, 0xffffdfff, RZ, 0xc0, !PT ;  /* 0xffffdfff20207812 */ /* 0x000fc800078ec0ff */
[----:B------:R-:W-:-:S07]  /*12510*/  @P3 LOP3.LUT R32, R32, 0x2000, RZ, 0xfc, !PT ;  /* 0x0000200020203812 */ /* 0x000fce00078efcff */
.L_x_1127:
[----:B------:R-:W-:Y:S05]  /*12520*/  BSYNC.RECONVERGENT B0 ;  /* 0x0000000000007941 */ /* 0x000fea0003800200 */
.L_x_1125:
        /* <DEDUP_REMOVED lines=8> */
.L_x_1129:
[C---:B------:R-:W-:Y:S02]  /*125b0*/  LOP3.LUT P3, RZ, R32.reuse, 0x2000000, RZ, 0xc0, !PT ;  /* 0x0200000020ff7812 */ /* 0x040fe4000786c0ff */
[----:B------:R-:W-:-:S11]  /*125c0*/  LOP3.LUT R32, R32, 0xffffefff, RZ, 0xc0, !PT ;  /* 0xffffefff20207812 */ /* 0x000fd600078ec0ff */
[----:B------:R-:W-:-:S07]  /*125d0*/  @P3 LOP3.LUT R32, R32, 0x1000, RZ, 0xfc, !PT ;  /* 0x0000100020203812 */ /* 0x000fce00078efcff */
.L_x_1130:
[----:B------:R-:W-:Y:S05]  /*125e0*/  BSYNC.RECONVERGENT B0 ;  /* 0x0000000000007941 */ /* 0x000fea0003800200 */
.L_x_1128:
        /* <DEDUP_REMOVED lines=8> */
.L_x_1132:
[C---:B------:R-:W-:Y:S02]  /*12670*/  LOP3.LUT P3, RZ, R32.reuse, 0x1000000, RZ, 0xc0, !PT ;  /* 0x0100000020ff7812 */ /* 0x040fe4000786c0ff */
[----:B------:R-:W-:-:S11]  /*12680*/  LOP3.LUT R32, R32, 0xfffff7ff, RZ, 0xc0, !PT ;  /* 0xfffff7ff20207812 */ /* 0x000fd600078ec0ff */
[----:B------:R-:W-:-:S07]  /*12690*/  @P3 LOP3.LUT R32, R32, 0x800, RZ, 0xfc, !PT ;  /* 0x0000080020203812 */ /* 0x000fce00078efcff */
.L_x_1133:
[----:B------:R-:W-:Y:S05]  /*126a0*/  BSYNC.RECONVERGENT B0 ;  /* 0x0000000000007941 */ /* 0x000fea0003800200 */
.L_x_1131:
        /* <DEDUP_REMOVED lines=10> */
.L_x_1135:
[C---:B------:R-:W-:Y:S02]  /*12750*/  LOP3.LUT P4, RZ, R32.reuse, 0x8000000, RZ, 0xc0, !PT ;  /* 0x0800000020ff7812 */ /* 0x040fe4000788c0ff */
[----:B------:R-:W-:-:S11]  /*12760*/  LOP3.LUT R32, R32, 0xfbffffff, RZ, 0xc0, !PT ;  /* 0xfbffffff20207812 */ /* 0x000fd600078ec0ff */
[----:B------:R-:W-:-:S07]  /*12770*/  @P4 LOP3.LUT R32, R32, 0x4000000, RZ, 0xfc, !PT ;  /* 0x0400000020204812 */ /* 0x000fce00078efcff */
.L_x_1136:
[----:B------:R-:W-:Y:S05]  /*12780*/  BSYNC.RECONVERGENT B0 ;  /* 0x0000000000007941 */ /* 0x000fea0003800200 */
.L_x_1134:
        /* <DEDUP_REMOVED lines=8> */
.L_x_1138:
[C---:B------:R-:W-:Y:S02]  /*12810*/  LOP3.LUT P4, RZ, R32.reuse, 0x8, RZ, 0xc0, !PT ;  /* 0x0000000820ff7812 */ /* 0x040fe4000788c0ff */
[----:B------:R-:W-:-:S11]  /*12820*/  LOP3.LUT R32, R32, 0xf7ffffff, RZ, 0xc0, !PT ;  /* 0xf7ffffff20207812 */ /* 0x000fd600078ec0ff */
[----:B------:R-:W-:-:S07]  /*12830*/  @P4 LOP3.LUT R32, R32, 0x8000000, RZ, 0xfc, !PT ;  /* 0x0800000020204812 */ /* 0x000fce00078efcff */
.L_x_1139:
[----:B------:R-:W-:Y:S05]  /*12840*/  BSYNC.RECONVERGENT B0 ;  /* 0x0000000000007941 */ /* 0x000fea0003800200 */
.L_x_1137:
        /* <DEDUP_REMOVED lines=8> */
.L_x_1141:
[C---:B------:R-:W-:Y:S02]  /*128d0*/  LOP3.LUT P4, RZ, R32.reuse, 0x4, RZ, 0xc0, !PT ;  /* 0x0000000420ff7812 */ /* 0x040fe4000788c0ff */
[----:B------:R-:W-:-:S11]  /*128e0*/  LOP3.LUT R32, R32, 0xfdffffff, RZ, 0xc0, !PT ;  /* 0xfdffffff20207812 */ /* 0x000fd600078ec0ff */
[----:B------:R-:W-:-:S07]  /*128f0*/  @P4 LOP3.LUT R32, R32, 0x2000000, RZ, 0xfc, !PT ;  /* 0x0200000020204812 */ /* 0x000fce00078efcff */
.L_x_1142:
[----:B------:R-:W-:Y:S05]  /*12900*/  BSYNC.RECONVERGENT B0 ;  /* 0x0000000000007941 */ /* 0x000fea0003800200 */
.L_x_1140:
[----:B------:R-:W-:Y:S04]  /*12910*/  BSSY.RECONVERGENT B0, `(.L_x_1143) ;  /* 0x0000007000007945 */ /* 0x000fe80003800200 */
[----:B------:R-:W-:Y:S05]  /*12920*/  @!P3 BRA `(.L_x_1144) ;  /* 0x000000000010b947 */ /* 0x000fea0003800000 */
[----:B------:R-:W0:Y:S01]  /*12930*/  LDS.U8 R18, [R31+UR5+0x3b0] ;  /* 0x0003b0051f127984 */ /* 0x000e220008000000 */
[----:B------:R-:W-:Y:S02]  /*12940*/  PLOP3.LUT P3, PT, PT, PT, PT, 0x80, 0x8 ;  /* 0x000000000008781c */ /* 0x000fe40003f6f070 */
[----:B0-----:R-:W-:-:S13]  /*12950*/  ISETP.NE.AND P4, PT, R18, RZ, PT ;  /* 0x000000ff1200720c */ /* 0x001fda0003f85270 */
[----:B------:R-:W-:Y:S05]  /*12960*/  @P4 BRA `(.L_x_1145) ;  /* 0x0000000000044947 */ /* 0x000fea0003800000 */
.L_x_1144:
[----:B------:R-:W-:-:S13]  /*12970*/  LOP3.LUT P3, RZ, R32, 0x2, RZ, 0xc0, !PT ;  /* 0x0000000220ff7812 */ /* 0x000fda000786c0ff */
.L_x_1145:
[----:B------:R-:W-:Y:S05]  /*12980*/  BSYNC.RECONVERGENT B0 ;  /* 0x0000000000007941 */ /* 0x000fea0003800200 */
.L_x_1143:
        /* <DEDUP_REMOVED lines=10> */
.L_x_1147:
[C---:B------:R-:W-:Y:S02]  /*12a30*/  LOP3.LUT P5, RZ, R32.reuse, 0x400, RZ, 0xc0, !PT ;  /* 0x0000040020ff7812 */ /* 0x040fe400078ac0ff */
[----:B------:R-:W-:-:S11]  /*12a40*/  LOP3.LUT R32, R32, 0xfeffffff, RZ, 0xc0, !PT ;  /* 0xfeffffff20207812 */ /* 0x000fd600078ec0ff */
[----:B------:R-:W-:-:S07]  /*12a50*/  @P5 LOP3.LUT R32, R32, 0x1000000, RZ, 0xfc, !PT ;  /* 0x0100000020205812 */ /* 0x000fce00078efcff */
.L_x_1148:
[----:B------:R-:W-:Y:S05]  /*12a60*/  BSYNC.RECONVERGENT B0 ;  /* 0x0000000000007941 */ /* 0x000fea0003800200 */
.L_x_1146:
        /* <DEDUP_REMOVED lines=8> */
.L_x_1150:
[C---:B------:R-:W-:Y:S02]  /*12af0*/  LOP3.LUT P5, RZ, R32.reuse, 0x800000, RZ, 0xc0, !PT ;  /* 0x0080000020ff7812 */ /* 0x040fe400078ac0ff */
[----:B------:R-:W-:-:S11]  /*12b00*/  LOP3.LUT R32, R32, 0xffffffdf, RZ, 0xc0, !PT ;  /* 0xffffffdf20207812 */ /* 0x000fd600078ec0ff */
[----:B------:R-:W-:-:S07]  /*12b10*/  @P5 LOP3.LUT R32, R32, 0x20, RZ, 0xfc, !PT ;  /* 0x0000002020205812 */ /* 0x000fce00078efcff */
.L_x_1151:
[----:B------:R-:W-:Y:S05]  /*12b20*/  BSYNC.RECONVERGENT B0 ;  /* 0x0000000000007941 */ /* 0x000fea0003800200 */
.L_x_1149:
        /* <DEDUP_REMOVED lines=8> */
.L_x_1153:
[C---:B------:R-:W-:Y:S02]  /*12bb0*/  LOP3.LUT P5, RZ, R32.reuse, 0x400000, RZ, 0xc0, !PT ;  /* 0x0040000020ff7812 */ /* 0x040fe400078ac0ff */
[----:B------:R-:W-:-:S11]  /*12bc0*/  LOP3.LUT R32, R32, 0xfffffffb, RZ, 0xc0, !PT ;  /* 0xfffffffb20207812 */ /* 0x000fd600078ec0ff */
[----:B------:R-:W-:-:S07]  /*12bd0*/  @P5 LOP3.LUT R32, R32, 0x4, RZ, 0xfc, !PT ;  /* 0x0000000420205812 */ /* 0x000fce00078efcff */
.L_x_1154:
[----:B------:R-:W-:Y:S05]  /*12be0*/  BSYNC.RECONVERGENT B0 ;  /* 0x0000000000007941 */ /* 0x000fea0003800200 */
.L_x_1152:
        /* <DEDUP_REMOVED lines=8> */
.L_x_1156:
[C---:B------:R-:W-:Y:S02]  /*12c70*/  LOP3.LUT P4, RZ, R32.reuse, 0x200, RZ, 0xc0, !PT ;  /* 0x0000020020ff7812 */ /* 0x040fe4000788c0ff */
[----:B------:R-:W-:-:S11]  /*12c80*/  LOP3.LUT R32, R32, 0xfffffffd, RZ, 0xc0, !PT ;  /* 0xfffffffd20207812 */ /* 0x000fd600078ec0ff */
[----:B------:R-:W-:-:S07]  /*12c90*/  @P4 LOP3.LUT R32, R32, 0x2, RZ, 0xfc, !PT ;  /* 0x0000000220204812 */ /* 0x000fce00078efcff */
.L_x_1157:
[----:B------:R-:W-:Y:S05]  /*12ca0*/  BSYNC.RECONVERGENT B0 ;  /* 0x0000000000007941 */ /* 0x000fea0003800200 */
.L_x_1155:
        /* <DEDUP_REMOVED lines=10> */
.L_x_1159:
[C---:B------:R-:W-:Y:S02]  /*12d50*/  LOP3.LUT P5, RZ, R32.reuse, 0x200000, RZ, 0xc0, !PT ;  /* 0x0020000020ff7812 */ /* 0x040fe400078ac0ff */
[----:B------:R-:W-:-:S11]  /*12d60*/  LOP3.LUT R32, R32, 0xffffffef, RZ, 0xc0, !PT ;  /* 0xffffffef20207812 */ /* 0x000fd600078ec0ff */
[----:B------:R-:W-:-:S07]  /*12d70*/  @P5 LOP3.LUT R32, R32, 0x10, RZ, 0xfc, !PT ;  /* 0x0000001020205812 */ /* 0x000fce00078efcff */
.L_x_1160:
[----:B------:R-:W-:Y:S05]  /*12d80*/  BSYNC.RECONVERGENT B0 ;  /* 0x0000000000007941 */ /* 0x000fea0003800200 */
.L_x_1158:
        /* <DEDUP_REMOVED lines=8> */
.L_x_1162:
[C---:B------:R-:W-:Y:S02]  /*12e10*/  LOP3.LUT P5, RZ, R32.reuse, 0x100, RZ, 0xc0, !PT ;  /* 0x0000010020ff7812 */ /* 0x040fe400078ac0ff */
[----:B------:R-:W-:-:S11]  /*12e20*/  LOP3.LUT R32, R32, 0xffdfffff, RZ, 0xc0, !PT ;  /* 0xffdfffff20207812 */ /* 0x000fd600078ec0ff */
[----:B------:R-:W-:-:S07]  /*12e30*/  @P5 LOP3.LUT R32, R32, 0x200000, RZ, 0xfc, !PT ;  /* 0x0020000020205812 */ /* 0x000fce00078efcff */
.L_x_1163:
[----:B------:R-:W-:Y:S05]  /*12e40*/  BSYNC.RECONVERGENT B0 ;  /* 0x0000000000007941 */ /* 0x000fea0003800200 */
.L_x_1161:
        /* <DEDUP_REMOVED lines=8> */
.L_x_1165:
[C---:B------:R-:W-:Y:S02]  /*12ed0*/  LOP3.LUT P5, RZ, R32.reuse, 0x80, RZ, 0xc0, !PT ;  /* 0x0000008020ff7812 */ /* 0x040fe400078ac0ff */
[----:B------:R-:W-:-:S11]  /*12ee0*/  LOP3.LUT R32, R32, 0xffefffff, RZ, 0xc0, !PT ;  /* 0xffefffff20207812 */ /* 0x000fd600078ec0ff */
[----:B------:R-:W-:-:S07]  /*12ef0*/  @P5 LOP3.LUT R32, R32, 0x100000, RZ, 0xfc, !PT ;  /* 0x0010000020205812 */ /* 0x000fce00078efcff */
.L_x_1166:
[----:B------:R-:W-:Y:S05]  /*12f00*/  BSYNC.RECONVERGENT B0 ;  /* 0x0000000000007941 */ /* 0x000fea0003800200 */
.L_x_1164:
[----:B------:R-:W-:Y:S04]  /*12f10*/  BSSY.RECONVERGENT B0, `(.L_x_1167) ;  /* 0x0000007000007945 */ /* 0x000fe80003800200 */
[----:B------:R-:W-:Y:S05]  /*12f20*/  @!P4 BRA `(.L_x_1168) ;  /* 0x000000000010c947 */ /* 0x000fea0003800000 */
[----:B------:R-:W0:Y:S01]  /*12f30*/  LDS.U8 R18, [R31+UR5+0x3f0] ;  /* 0x0003f0051f127984 */ /* 0x000e220008000000 */
[----:B------:R-:W-:Y:S02]  /*12f40*/  PLOP3.LUT P4, PT, PT, PT, PT, 0x80, 0x8 ;  /* 0x000000000008781c */ /* 0x000fe40003f8f070 */
[----:B0-----:R-:W-:-:S13]  /*12f50*/  ISETP.NE.AND P5, PT, R18, RZ, PT ;  /* 0x000000ff1200720c */ /* 0x001fda0003fa5270 */
[----:B------:R-:W-:Y:S05]  /*12f60*/  @P5 BRA `(.L_x_1169) ;  /* 0x0000000000045947 */ /* 0x000fea0003800000 */
.L_x_1168:
[----:B------:R-:W-:-:S13]  /*12f70*/  PLOP3.LUT P4, PT, P6, PT, PT, 0x80, 0x8 ;  /* 0x000000000008781c */ /* 0x000fda000378f070 */
.L_x_1169:
[----:B------:R-:W-:Y:S05]  /*12f80*/  BSYNC.RECONVERGENT B0 ;  /* 0x0000000000007941 */ /* 0x000fea0003800200 */
.L_x_1167:
        /* <DEDUP_REMOVED lines=10> */
.L_x_1171:
[C---:B------:R-:W-:Y:S02]  /*13030*/  LOP3.LUT P6, RZ, R32.reuse, 0x40, RZ, 0xc0, !PT ;  /* 0x0000004020ff7812 */ /* 0x040fe400078cc0ff */
[----:B------:R-:W-:-:S11]  /*13040*/  LOP3.LUT R32, R32, 0xfff7ffff, RZ, 0xc0, !PT ;  /* 0xfff7ffff20207812 */ /* 0x000fd600078ec0ff */
[----:B------:R-:W-:-:S07]  /*13050*/  @P6 LOP3.LUT R32, R32, 0x80000, RZ, 0xfc, !PT ;  /* 0x0008000020206812 */ /* 0x000fce00078efcff */
.L_x_1172:
[----:B------:R-:W-:Y:S05]  /*13060*/  BSYNC.RECONVERGENT B0 ;  /* 0x0000000000007941 */ /* 0x000fea0003800200 */
.L_x_1170:
        /* <DEDUP_REMOVED lines=8> */
.L_x_1174:
[C---:B------:R-:W-:Y:S02]  /*130f0*/  LOP3.LUT P6, RZ, R32.reuse, 0x40000, RZ, 0xc0, !PT ;  /* 0x0004000020ff7812 */ /* 0x040fe400078cc0ff */
[----:B------:R-:W-:-:S11]  /*13100*/  LOP3.LUT R32, R32, 0xfffffdff, RZ, 0xc0, !PT ;  /* 0xfffffdff20207812 */ /* 0x000fd600078ec0ff */
[----:B------:R-:W-:-:S07]  /*13110*/  @P6 LOP3.LUT R32, R32, 0x200, RZ, 0xfc, !PT ;  /* 0x0000020020206812 */ /* 0x000fce00078efcff */
.L_x_1175:
[----:B------:R-:W-:Y:S05]  /*13120*/  BSYNC.RECONVERGENT B0 ;  /* 0x0000000000007941 */ /* 0x000fea0003800200 */
.L_x_1173:
        /* <DEDUP_REMOVED lines=8> */
.L_x_1177:
[C---:B------:R-:W-:Y:S02]  /*131b0*/  LOP3.LUT P6, RZ, R32.reuse, 0x20000, RZ, 0xc0, !PT ;  /* 0x0002000020ff7812 */ /* 0x040fe400078cc0ff */
[----:B------:R-:W-:-:S11]  /*131c0*/  LOP3.LUT R32, R32, 0xfffffeff, RZ, 0xc0, !PT ;  /* 0xfffffeff20207812 */ /* 0x000fd600078ec0ff */
[----:B------:R-:W-:-:S07]  /*131d0*/  @P6 LOP3.LUT R32, R32, 0x100, RZ, 0xfc, !PT ;  /* 0x0000010020206812 */ /* 0x000fce00078efcff */
.L_x_1178:
[----:B------:R-:W-:Y:S05]  /*131e0*/  BSYNC.RECONVERGENT B0 ;  /* 0x0000000000007941 */ /* 0x000fea0003800200 */
.L_x_1176:
        /* <DEDUP_REMOVED lines=8> */
.L_x_1180:
[C---:B------:R-:W-:Y:S02]  /*13270*/  LOP3.LUT P5, RZ, R32.reuse, 0x1, RZ, 0xc0, !PT ;  /* 0x0000000120ff7812 */ /* 0x040fe400078ac0ff */
[----:B------:R-:W-:-:S11]  /*13280*/  LOP3.LUT R32, R32, 0xffffff7f, RZ, 0xc0, !PT ;  /* 0xffffff7f20207812 */ /* 0x000fd600078ec0ff */
[----:B------:R-:W-:-:S07]  /*13290*/  @P5 LOP3.LUT R32, R32, 0x80, RZ, 0xfc, !PT ;  /* 0x0000008020205812 */ /* 0x000fce00078efcff */
.L_x_1181:
[----:B------:R-:W-:Y:S05]  /*132a0*/  BSYNC.RECONVERGENT B0 ;  /* 0x0000000000007941 */ /* 0x000fea0003800200 */
.L_x_1179:
        /* <DEDUP_REMOVED lines=10> */
.L_x_1183:
[C---:B------:R-:W-:Y:S02]  /*13350*/  LOP3.LUT P6, RZ, R32.reuse, 0x10000, RZ, 0xc0, !PT ;  /* 0x0001000020ff7812 */ /* 0x040fe400078cc0ff */
[----:B------:R-:W-:-:S11]  /*13360*/  LOP3.LUT R32, R32, 0xffffffbf, RZ, 0xc0, !PT ;  /* 0xffffffbf20207812 */ /* 0x000fd600078ec0ff */
[----:B------:R-:W-:-:S07]  /*13370*/  @P6 LOP3.LUT R32, R32, 0x40, RZ, 0xfc, !PT ;  /* 0x0000004020206812 */ /* 0x000fce00078efcff */
.L_x_1184:
[----:B------:R-:W-:Y:S05]  /*13380*/  BSYNC.RECONVERGENT B0 ;  /* 0x0000000000007941 */ /* 0x000fea0003800200 */
.L_x_1182:
        /* <DEDUP_REMOVED lines=8> */
.L_x_1186:
[----:B------:R-:W-:-:S04]  /*13410*/  LOP3.LUT R32, R32, 0xfffeffff, RZ, 0xc0, !PT ;  /* 0xfffeffff20207812 */ /* 0x000fc800078ec0ff */
[----:B------:R-:W-:-:S07]  /*13420*/  @P0 LOP3.LUT R32, R32, 0x10000, RZ, 0xfc, !PT ;  /* 0x0001000020200812 */ /* 0x000fce00078efcff */
.L_x_1187:
[----:B------:R-:W-:Y:S05]  /*13430*/  BSYNC.RECONVERGENT B0 ;  /* 0x0000000000007941 */ /* 0x000fea0003800200 */
.L_x_1185:
        /* <DEDUP_REMOVED lines=8> */
.L_x_1189:
[----:B------:R-:W-:-:S04]  /*134c0*/  LOP3.LUT R32, R32, 0xfffffbff, RZ, 0xc0, !PT ;  /* 0xfffffbff20207812 */ /* 0x000fc800078ec0ff */
[----:B------:R-:W-:-:S07]  /*134d0*/  @P1 LOP3.LUT R32, R32, 0x400, RZ, 0xfc, !PT ;  /* 0x0000040020201812 */ /* 0x000fce00078efcff */
.L_x_1190:
[----:B------:R-:W-:Y:S05]  /*134e0*/  BSYNC.RECONVERGENT B0 ;  /* 0x0000000000007941 */ /* 0x000fea0003800200 */
.L_x_1188:
[----:B------:R-:W-:Y:S04]  /*134f0*/  BSSY.RECONVERGENT B0, `(.L_x_1191) ;  /* 0x0000007000007945 */ /* 0x000fe80003800200 */
[----:B------:R-:W-:Y:S05]  /*13500*/  @!P5 BRA `(.L_x_1192) ;  /* 0x000000000010d947 */ /* 0x000fea0003800000 */
[----:B------:R-:W0:Y:S01]  /*13510*/  LDS.U8 R18, [R31+UR5+0x3f0] ;  /* 0x0003f0051f127984 */ /* 0x000e220008000000 */
[----:B------:R-:W-:Y:S02]  /*13520*/  PLOP3.LUT P1, PT, PT, PT, PT, 0x80, 0x8 ;  /* 0x000000000008781c */ /* 0x000fe40003f2f070 */
[----:B0-----:R-:W-:-:S13]  /*13530*/  ISETP.NE.AND P0, PT, R18, RZ, PT ;  /* 0x000000ff1200720c */ /* 0x001fda0003f05270 */
[----:B------:R-:W-:Y:S05]  /*13540*/  @P0 BRA `(.L_x_1193) ;  /* 0x0000000000040947 */ /* 0x000fea0003800000 */
.L_x_1192:
[----:B------:R-:W-:-:S13]  /*13550*/  PLOP3.LUT P1, PT, P2, PT, PT, 0x80, 0x8 ;  /* 0x000000000008781c */ /* 0x000fda000172f070 */
.L_x_1193:
[----:B------:R-:W-:Y:S05]  /*13560*/  BSYNC.RECONVERGENT B0 ;  /* 0x0000000000007941 */ /* 0x000fea0003800200 */
.L_x_1191:
        /* <DEDUP_REMOVED lines=10> */
.L_x_1195:
[C---:B------:R-:W-:Y:S02]  /*13610*/  LOP3.LUT P2, RZ, R32.reuse, 0x4000, RZ, 0xc0, !PT ;  /* 0x0000400020ff7812 */ /* 0x040fe4000784c0ff */
[----:B------:R-:W-:-:S11]  /*13620*/  LOP3.LUT R32, R32, 0xfffffff7, RZ, 0xc0, !PT ;  /* 0xfffffff720207812 */ /* 0x000fd600078ec0ff */
[----:B------:R-:W-:-:S07]  /*13630*/  @P2 LOP3.LUT R32, R32, 0x8, RZ, 0xfc, !PT ;  /* 0x0000000820202812 */ /* 0x000fce00078efcff */
.L_x_1196:
[----:B------:R-:W-:Y:S05]  /*13640*/  BSYNC.RECONVERGENT B0 ;  /* 0x0000000000007941 */ /* 0x000fea0003800200 */
.L_x_1194:
        /* <DEDUP_REMOVED lines=8> */
.L_x_1198:
[C---:B------:R-:W-:Y:S02]  /*136d0*/  LOP3.LUT P2, RZ, R32.reuse, 0x2000, RZ, 0xc0, !PT ;  /* 0x0000200020ff7812 */ /* 0x040fe4000784c0ff */
[----:B------:R-:W-:-:S11]  /*136e0*/  LOP3.LUT R32, R32, 0xfffffffe, RZ, 0xc0, !PT ;  /* 0xfffffffe20207812 */ /* 0x000fd600078ec0ff */
[----:B------:R-:W-:-:S07]  /*136f0*/  @P2 LOP3.LUT R32, R32, 0x1, RZ, 0xfc, !PT ;  /* 0x0000000120202812 */ /* 0x000fce00078efcff */
.L_x_1199:
[----:B------:R-:W-:Y:S05]  /*13700*/  BSYNC.RECONVERGENT B0 ;  /* 0x0000000000007941 */ /* 0x000fea0003800200 */
.L_x_1197:
[----:B------:R-:W-:Y:S04]  /*13710*/  BSSY.RECONVERGENT B0, `(.L_x_1200) ;  /* 0x0000007000007945 */ /* 0x000fe80003800200 */
[----:B------:R-:W-:Y:S05]  /*13720*/  @!P0 BRA `(.L_x_1201) ;  /* 0x0000000000108947 */ /* 0x000fea0003800000 */
[----:B------:R-:W0:Y:S01]  /*13730*/  LDS.U8 R18, [R31+UR5+0x3e0] ;  /* 0x0003e0051f127984 */ /* 0x000e220008000000 */
[----:B------:R-:W-:Y:S02]  /*13740*/  PLOP3.LUT P6, PT, PT, PT, PT, 0x80, 0x8 ;  /* 0x000000000008781c */ /* 0x000fe40003fcf070 */
[----:B0-----:R-:W-:-:S13]  /*13750*/  ISETP.NE.AND P2, PT, R18, RZ, PT ;  /* 0x000000ff1200720c */ /* 0x001fda0003f45270 */
[----:B------:R-:W-:Y:S05]  /*13760*/  @P2 BRA `(.L_x_1202) ;  /* 0x0000000000042947 */ /* 0x000fea0003800000 */
.L_x_1201:
[----:B------:R-:W-:-:S13]  /*13770*/  LOP3.LUT P6, RZ, R32, 0x1000, RZ, 0xc0, !PT ;  /* 0x0000100020ff7812 */ /* 0x000fda00078cc0ff */
.L_x_1202:
[----:B------:R-:W-:Y:S05]  /*13780*/  BSYNC.RECONVERGENT B0 ;  /* 0x0000000000007941 */ /* 0x000fea0003800200 */
.L_x_1200:
[----:B------:R-:W-:Y:S04]  /*13790*/  BSSY.RECONVERGENT B0, `(.L_x_1203) ;  /* 0x0000007000007945 */ /* 0x000fe80003800200 */
[----:B------:R-:W-:Y:S05]  /*137a0*/  @!P0 BRA `(.L_x_1204) ;  /* 0x0000000000108947 */ /* 0x000fea0003800000 */
[----:B------:R-:W0:Y:S01]  /*137b0*/  LDS.U8 R18, [R31+UR5+0x3f0] ;  /* 0x0003f0051f127984 */ /* 0x000e220008000000 */
[----:B------:R-:W-:Y:S02]  /*137c0*/  PLOP3.LUT P5, PT, PT, PT, PT, 0x80, 0x8 ;  /* 0x000000000008781c */ /* 0x000fe40003faf070 */
[----:B0-----:R-:W-:-:S13]  /*137d0*/  ISETP.NE.AND P0, PT, R18, RZ, PT ;  /* 0x000000ff1200720c */ /* 0x001fda0003f05270 */
[----:B------:R-:W-:Y:S05]  /*137e0*/  @P0 BRA `(.L_x_1205) ;  /* 0x0000000000040947 */ /* 0x000fea0003800000 */
.L_x_1204:
[----:B------:R-:W-:-:S13]  /*137f0*/  LOP3.LUT P5, RZ, R32, 0x800, RZ, 0xc0, !PT ;  /* 0x0000080020ff7812 */ /* 0x000fda00078ac0ff */
.L_x_1205:
[----:B------:R-:W-:Y:S05]  /*13800*/  BSYNC.RECONVERGENT B0 ;  /* 0x0000000000007941 */ /* 0x000fea0003800200 */
.L_x_1203:
        /* <DEDUP_REMOVED lines=10> */
.L_x_1207:
[C---:B------:R-:W-:Y:S02]  /*138b0*/  LOP3.LUT P2, RZ, R32.reuse, 0x4000000, RZ, 0xc0, !PT ;  /* 0x0400000020ff7812 */ /* 0x040fe4000784c0ff */
[----:B------:R-:W-:-:S11]  /*138c0*/  LOP3.LUT R32, R32, 0xffff7fff, RZ, 0xc0, !PT ;  /* 0xffff7fff20207812 */ /* 0x000fd600078ec0ff */
[----:B------:R-:W-:-:S07]  /*138d0*/  @P2 LOP3.LUT R32, R32, 0x8000, RZ, 0xfc, !PT ;  /* 0x0000800020202812 */ /* 0x000fce00078efcff */
.L_x_1208:
[----:B------:R-:W-:Y:S05]  /*138e0*/  BSYNC.RECONVERGENT B0 ;  /* 0x0000000000007941 */ /* 0x000fea0003800200 */
.L_x_1206:
        /* <DEDUP_REMOVED lines=8> */
.L_x_1210:
[C---:B------:R-:W-:Y:S02]  /*13970*/  LOP3.LUT P2, RZ, R32.reuse, 0x8000000, RZ, 0xc0, !PT ;  /* 0x0800000020ff7812 */ /* 0x040fe4000784c0ff */
[----:B------:R-:W-:-:S11]  /*13980*/  LOP3.LUT R32, R32, 0xfbffffff, RZ, 0xc0, !PT ;  /* 0xfbffffff20207812 */ /* 0x000fd600078ec0ff */
[----:B------:R-:W-:-:S07]  /*13990*/  @P2 LOP3.LUT R32, R32, 0x4000000, RZ, 0xfc, !PT ;  /* 0x0400000020202812 */ /* 0x000fce00078efcff */
.L_x_1211:
[----:B------:R-:W-:Y:S05]  /*139a0*/  BSYNC.RECONVERGENT B0 ;  /* 0x0000000000007941 */ /* 0x000fea0003800200 */
.L_x_1209:
        /* <DEDUP_REMOVED lines=8> */
.L_x_1213:
[C---:B------:R-:W-:Y:S02]  /*13a30*/  LOP3.LUT P2, RZ, R32.reuse, 0x2000000, RZ, 0xc0, !PT ;  /* 0x0200000020ff7812 */ /* 0x040fe4000784c0ff */
[----:B------:R-:W-:-:S11]  /*13a40*/  LOP3.LUT R32, R32, 0xf7ffffff, RZ, 0xc0, !PT ;  /* 0xf7ffffff20207812 */ /* 0x000fd600078ec0ff */
[----:B------:R-:W-:-:S07]  /*13a50*/  @P2 LOP3.LUT R32, R32, 0x8000000, RZ, 0xfc, !PT ;  /* 0x0800000020202812 */ /* 0x000fce00078efcff */
.L_x_1214:
[----:B------:R-:W-:Y:S05]  /*13a60*/  BSYNC.RECONVERGENT B0 ;  /* 0x0000000000007941 */ /* 0x000fea0003800200 */
.L_x_1212:
        /* <DEDUP_REMOVED lines=8> */
.L_x_1216:
[----:B------:R-:W-:-:S04]  /*13af0*/  LOP3.LUT R32, R32, 0xffffbfff, RZ, 0xc0, !PT ;  /* 0xffffbfff20207812 */ /* 0x000fc800078ec0ff */
[----:B------:R-:W-:-:S07]  /*13b00*/  @P3 LOP3.LUT R32, R32, 0x4000, RZ, 0xfc, !PT ;  /* 0x0000400020203812 */ /* 0x000fce00078efcff */
.L_x_1217:
[----:B------:R-:W-:Y:S05]  /*13b10*/  BSYNC.RECONVERGENT B0 ;  /* 0x0000000000007941 */ /* 0x000fea0003800200 */
.L_x_1215:
        /* <DEDUP_REMOVED lines=10> */
.L_x_1219:
[C---:B------:R-:W-:Y:S02]  /*13bc0*/  LOP3.LUT P2, RZ, R32.reuse, 0x1000000, RZ, 0xc0, !PT ;  /* 0x0100000020ff7812 */ /* 0x040fe4000784c0ff */
[----:B------:R-:W-:-:S11]  /*13bd0*/  LOP3.LUT R32, R32, 0xffffdfff, RZ, 0xc0, !PT ;  /* 0xffffdfff20207812 */ /* 0x000fd600078ec0ff */
[----:B------:R-:W-:-:S07]  /*13be0*/  @P2 LOP3.LUT R32, R32, 0x2000, RZ, 0xfc, !PT ;  /* 0x0000200020202812 */ /* 0x000fce00078efcff */
.L_x_1220:
[----:B------:R-:W-:Y:S05]  /*13bf0*/  BSYNC.RECONVERGENT B0 ;  /* 0x0000000000007941 */ /* 0x000fea0003800200 */
.L_x_1218:
        /* <DEDUP_REMOVED lines=8> */
.L_x_1222:
[C---:B------:R-:W-:Y:S02]  /*13c80*/  LOP3.LUT P2, RZ, R32.reuse, 0x20, RZ, 0xc0, !PT ;  /* 0x0000002020ff7812 */ /* 0x040fe4000784c0ff */
[----:B------:R-:W-:-:S11]  /*13c90*/  LOP3.LUT R32, R32, 0xfeffffff, RZ, 0xc0, !PT ;  /* 0xfeffffff20207812 */ /* 0x000fd600078ec0ff */
[----:B------:R-:W-:-:S07]  /*13ca0*/  @P2 LOP3.LUT R32, R32, 0x1000000, RZ, 0xfc, !PT ;  /* 0x0100000020202812 */ /* 0x000fce00078efcff */
.L_x_1223:
[----:B------:R-:W-:Y:S05]  /*13cb0*/  BSYNC.RECONVERGENT B0 ;  /* 0x0000000000007941 */ /* 0x000fea0003800200 */
.L_x_1221:
        /* <DEDUP_REMOVED lines=8> */
.L_x_1225:
[C---:B------:R-:W-:Y:S02]  /*13d40*/  LOP3.LUT P2, RZ, R32.reuse, 0x4, RZ, 0xc0, !PT ;  /* 0x0000000420ff7812 */ /* 0x040fe4000784c0ff */
[----:B------:R-:W-:-:S11]  /*13d50*/  LOP3.LUT R32, R32, 0xff7fffff, RZ, 0xc0, !PT ;  /* 0xff7fffff20207812 */ /* 0x000fd600078ec0ff */
[----:B------:R-:W-:-:S07]  /*13d60*/  @P2 LOP3.LUT R32, R32, 0x800000, RZ, 0xfc, !PT ;  /* 0x0080000020202812 */ /* 0x000fce00078efcff */
.L_x_1226:
[----:B------:R-:W-:Y:S05]  /*13d70*/  BSYNC.RECONVERGENT B0 ;  /* 0x0000000000007941 */ /* 0x000fea0003800200 */
.L_x_1224:
        /* <DEDUP_REMOVED lines=8> */
.L_x_1228:
[C---:B------:R-:W-:Y:S02]  /*13e00*/  LOP3.LUT P0, RZ, R32.reuse, 0x2, RZ, 0xc0, !PT ;  /* 0x0000000220ff7812 */ /* 0x040fe4000780c0ff */
[----:B------:R-:W-:-:S11]  /*13e10*/  LOP3.LUT R32, R32, 0xffffefff, RZ, 0xc0, !PT ;  /* 0xffffefff20207812 */ /* 0x000fd600078ec0ff */
[----:B------:R-:W-:-:S07]  /*13e20*/  @P0 LOP3.LUT R32, R32, 0x1000, RZ, 0xfc, !PT ;  /* 0x0000100020200812 */ /* 0x000fce00078efcff */
.L_x_1229:
[----:B------:R-:W-:Y:S05]  /*13e30*/  BSYNC.RECONVERGENT B0 ;  /* 0x0000000000007941 */ /* 0x000fea0003800200 */
.L_x_1227:
        /* <DEDUP_REMOVED lines=10> */
.L_x_1231:
[C---:B------:R-:W-:Y:S02]  /*13ee0*/  LOP3.LUT P2, RZ, R32.reuse, 0x10, RZ, 0xc0, !PT ;  /* 0x0000001020ff7812 */ /* 0x040fe4000784c0ff */
[----:B------:R-:W-:-:S11]  /*13ef0*/  LOP3.LUT R32, R32, 0xffbfffff, RZ, 0xc0, !PT ;  /* 0xffbfffff20207812 */ /* 0x000fd600078ec0ff */
[----:B------:R-:W-:-:S07]  /*13f00*/  @P2 LOP3.LUT R32, R32, 0x400000, RZ, 0xfc, !PT ;  /* 0x0040000020202812 */ /* 0x000fce00078efcff */
.L_x_1232:
[----:B------:R-:W-:Y:S05]  /*13f10*/  BSYNC.RECONVERGENT B0 ;  /* 0x0000000000007941 */ /* 0x000fea0003800200 */
.L_x_1230:
        /* <DEDUP_REMOVED lines=8> */
.L_x_1234:
[C---:B------:R-:W-:Y:S02]  /*13fa0*/  LOP3.LUT P2, RZ, R32.reuse, 0x200000, RZ, 0xc0, !PT ;  /* 0x0020000020ff7812 */ /* 0x040fe4000784c0ff */
[----:B------:R-:W-:-:S11]  /*13fb0*/  LOP3.LUT R32, R32, 0xfffff7ff, RZ, 0xc0, !PT ;  /* 0xfffff7ff20207812 */ /* 0x000fd600078ec0ff */
[----:B------:R-:W-:-:S07]  /*13fc0*/  @P2 LOP3.LUT R32, R32, 0x800, RZ, 0xfc, !PT ;  /* 0x0000080020202812 */ /* 0x000fce00078efcff */
.L_x_1235:
[----:B------:R-:W-:Y:S05]  /*13fd0*/  BSYNC.RECONVERGENT B0 ;  /* 0x0000000000007941 */ /* 0x000fea0003800200 */
.L_x_1233:
        /* <DEDUP_REMOVED lines=8> */
.L_x_1237:
[C---:B------:R-:W-:Y:S02]  /*14060*/  LOP3.LUT P2, RZ, R32.reuse, 0x100000, RZ, 0xc0, !PT ;  /* 0x0010000020ff7812 */ /* 0x040fe4000784c0ff */
[----:B------:R-:W-:-:S11]  /*14070*/  LOP3.LUT R32, R32, 0xffffffdf, RZ, 0xc0, !PT ;  /* 0xffffffdf20207812 */ /* 0x000fd600078ec0ff */
[----:B------:R-:W-:-:S07]  /*14080*/  @P2 LOP3.LUT R32, R32, 0x20, RZ, 0xfc, !PT ;  /* 0x0000002020202812 */ /* 0x000fce00078efcff */
.L_x_1238:
[----:B------:R-:W-:Y:S05]  /*14090*/  BSYNC.RECONVERGENT B0 ;  /* 0x0000000000007941 */ /* 0x000fea0003800200 */
.L_x_1236:
        /* <DEDUP_REMOVED lines=8> */
.L_x_1240:
[----:B------:R-:W-:-:S04]  /*14120*/  LOP3.LUT R32, R32, 0xffffffef, RZ, 0xc0, !PT ;  /* 0xffffffef20207812 */ /* 0x000fc800078ec0ff */
[----:B------:R-:W-:-:S07]  /*14130*/  @P4 LOP3.LUT R32, R32, 0x10, RZ, 0xfc, !PT ;  /* 0x0000001020204812 */ /* 0x000fce00078efcff */
.L_x_1241:
[----:B------:R-:W-:Y:S05]  /*14140*/  BSYNC.RECONVERGENT B0 ;  /* 0x0000000000007941 */ /* 0x000fea0003800200 */
.L_x_1239:
        /* <DEDUP_REMOVED lines=8> */
.L_x_1243:
[----:B------:R-:W-:-:S13]  /*141d0*/  LOP3.LUT P3, RZ, R32, 0x80000, RZ, 0xc0, !PT ;  /* 0x0008000020ff7812 */ /* 0x000fda000786c0ff */
.L_x_1244:
[----:B------:R-:W-:Y:S05]  /*141e0*/  BSYNC.RECONVERGENT B0 ;  /* 0x0000000000007941 */ /* 0x000fea0003800200 */
.L_x_1242:
        /* <DEDUP_REMOVED lines=8> */
.L_x_1246:
[C---:B------:R-:W-:Y:S02]  /*14270*/  LOP3.LUT P2, RZ, R32.reuse, 0x200, RZ, 0xc0, !PT ;  /* 0x0000020020ff7812 */ /* 0x040fe4000784c0ff */
[----:B------:R-:W-:-:S11]  /*14280*/  LOP3.LUT R32, R32, 0xffdfffff, RZ, 0xc0, !PT ;  /* 0xffdfffff20207812 */ /* 0x000fd600078ec0ff */
[----:B------:R-:W-:-:S07]  /*14290*/  @P2 LOP3.LUT R32, R32, 0x200000, RZ, 0xfc, !PT ;  /* 0x0020000020202812 */ /* 0x000fce00078efcff */
.L_x_1247:
[----:B------:R-:W-:Y:S05]  /*142a0*/  BSYNC.RECONVERGENT B0 ;  /* 0x0000000000007941 */ /* 0x000fea0003800200 */
.L_x_1245:
        /* <DEDUP_REMOVED lines=8> */
.L_x_1249:
[C---:B------:R-:W-:Y:S02]  /*14330*/  LOP3.LUT P2, RZ, R32.reuse, 0x100, RZ, 0xc0, !PT ;  /* 0x0000010020ff7812 */ /* 0x040fe4000784c0ff */
[----:B------:R-:W-:-:S11]  /*14340*/  LOP3.LUT R32, R32, 0xffefffff, RZ, 0xc0, !PT ;  /* 0xffefffff20207812 */ /* 0x000fd600078ec0ff */
[----:B------:R-:W-:-:S07]  /*14350*/  @P2 LOP3.LUT R32, R32, 0x100000, RZ, 0xfc, !PT ;  /* 0x0010000020202812 */ /* 0x000fce00078efcff */
.L_x_1250:
[----:B------:R-:W-:Y:S05]  /*14360*/  BSYNC.RECONVERGENT B0 ;  /* 0x0000000000007941 */ /* 0x000fea0003800200 */
.L_x_1248:
[----:B------:R-:W-:Y:S04]  /*14370*/  BSSY.RECONVERGENT B0, `(.L_x_1251) ;  /* 0x0000007000007945 */ /* 0x000fe80003800200 */
[----:B------:R-:W-:Y:S05]  /*14380*/  @!P0 BRA `(.L_x_1252) ;  /* 0x0000000000108947 */ /* 0x000fea0003800000 */
[----:B------:R-:W0:Y:S01]  /*14390*/  LDS.U8 R18, [R31+UR5+0x430] ;  /* 0x000430051f127984 */ /* 0x000e220008000000 */
[----:B------:R-:W-:Y:S02]  /*143a0*/  PLOP3.LUT P0, PT, PT, PT, PT, 0x80, 0x8 ;  /* 0x000000000008781c */ /* 0x000fe40003f0f070 */
[----:B0-----:R-:W-:-:S13]  /*143b0*/  ISETP.NE.AND P2, PT, R18, RZ, PT ;  /* 0x000000ff1200720c */ /* 0x001fda0003f45270 */
[----:B------:R-:W-:Y:S05]  /*143c0*/  @P2 BRA `(.L_x_1253) ;  /* 0x0000000000042947 */ /* 0x000fea0003800000 */
.L_x_1252:
[----:B------:R-:W-:-:S13]  /*143d0*/  LOP3.LUT P0, RZ, R32, 0x80, RZ, 0xc0, !PT ;  /* 0x0000008020ff7812 */ /* 0x000fda000780c0ff */
.L_x_1253:
[----:B------:R-:W-:Y:S05]  /*143e0*/  BSYNC.RECONVERGENT B0 ;  /* 0x0000000000007941 */ /* 0x000fea0003800200 */
.L_x_1251:
        /* <DEDUP_REMOVED lines=10> */
.L_x_1255:
[C---:B------:R-:W-:Y:S02]  /*14490*/  LOP3.LUT P4, RZ, R32.reuse, 0x40, RZ, 0xc0, !PT ;  /* 0x0000004020ff7812 */ /* 0x040fe4000788c0ff */
[----:B------:R-:W-:-:S11]  /*144a0*/  LOP3.LUT R32, R32, 0xfff7ffff, RZ, 0xc0, !PT ;  /* 0xfff7ffff20207812 */ /* 0x000fd600078ec0ff */
[----:B------:R-:W-:-:S07]  /*144b0*/  @P4 LOP3.LUT R32, R32, 0x80000, RZ, 0xfc, !PT ;  /* 0x0008000020204812 */ /* 0x000fce00078efcff */
.L_x_1256:
[----:B------:R-:W-:Y:S05]  /*144c0*/  BSYNC.RECONVERGENT B0 ;  /* 0x0000000000007941 */ /* 0x000fea0003800200 */
.L_x_1254:
        /* <DEDUP_REMOVED lines=8> */
.L_x_1258:
[C---:B------:R-:W-:Y:S02]  /*14550*/  LOP3.LUT P4, RZ, R32.reuse, 0x10000, RZ, 0xc0, !PT ;  /* 0x0001000020ff7812 */ /* 0x040fe4000788c0ff */
[----:B------:R-:W-:-:S11]  /*14560*/  LOP3.LUT R32, R32, 0xfffffffb, RZ, 0xc0, !PT ;  /* 0xfffffffb20207812 */ /* 0x000fd600078ec0ff */
[----:B------:R-:W-:-:S07]  /*14570*/  @P4 LOP3.LUT R32, R32, 0x4, RZ, 0xfc, !PT ;  /* 0x0000000420204812 */ /* 0x000fce00078efcff */
.L_x_1259:
[----:B------:R-:W-:Y:S05]  /*14580*/  BSYNC.RECONVERGENT B0 ;  /* 0x0000000000007941 */ /* 0x000fea0003800200 */
.L_x_1257:
        /* <DEDUP_REMOVED lines=8> */
.L_x_1261:
[C---:B------:R-:W-:Y:S02]  /*14610*/  LOP3.LUT P4, RZ, R32.reuse, 0x400, RZ, 0xc0, !PT ;  /* 0x0000040020ff7812 */ /* 0x040fe4000788c0ff */
[----:B------:R-:W-:-:S11]  /*14620*/  LOP3.LUT R32, R32, 0xfffffffd, RZ, 0xc0, !PT ;  /* 0xfffffffd20207812 */ /* 0x000fd600078ec0ff */
[----:B------:R-:W-:-:S07]  /*14630*/  @P4 LOP3.LUT R32, R32, 0x2, RZ, 0xfc, !PT ;  /* 0x0000000220204812 */ /* 0x000fce00078efcff */
.L_x_1262:
[----:B------:R-:W-:Y:S05]  /*14640*/  BSYNC.RECONVERGENT B0 ;  /* 0x0000000000007941 */ /* 0x000fea0003800200 */
.L_x_1260:
[----:B------:R-:W-:Y:S04]  /*14650*/  BSSY.RECONVERGENT B0, `(.L_x_1263) ;  /* 0x0000007000007945 */ /* 0x000fe80003800200 */
[----:B------:R-:W-:Y:S05]  /*14660*/  @!P2 BRA `(.L_x_1264) ;  /* 0x000000000010a947 */ /* 0x000fea0003800000 */
[----:B------:R-:W0:Y:S01]  /*14670*/  LDS.U8 R18, [R31+UR5+0x430] ;  /* 0x000430051f127984 */ /* 0x000e220008000000 */
[----:B------:R-:W-:Y:S02]  /*14680*/  PLOP3.LUT P2, PT, PT, PT, PT, 0x80, 0x8 ;  /* 0x000000000008781c */ /* 0x000fe40003f4f070 */
[----:B0-----:R-:W-:-:S13]  /*14690*/  ISETP.NE.AND P4, PT, R18, RZ, PT ;  /* 0x000000ff1200720c */ /* 0x001fda0003f85270 */
[----:B------:R-:W-:Y:S05]  /*146a0*/  @P4 BRA `(.L_x_1265) ;  /* 0x0000000000044947 */ /* 0x000fea0003800000 */
.L_x_1264:
[----:B------:R-:W-:-:S13]  /*146b0*/  PLOP3.LUT P2, PT, P1, PT, PT, 0x80, 0x8 ;  /* 0x000000000008781c */ /* 0x000fda0000f4f070 */
.L_x_1265:
[----:B------:R-:W-:Y:S05]  /*146c0*/  BSYNC.RECONVERGENT B0 ;  /* 0x0000000000007941 */ /* 0x000fea0003800200 */
.L_x_1263:
        /* <DEDUP_REMOVED lines=10> */
.L_x_1267:
[C---:B------:R-:W-:Y:S02]  /*14770*/  LOP3.LUT P4, RZ, R32.reuse, 0x8, RZ, 0xc0, !PT ;  /* 0x0000000820ff7812 */ /* 0x040fe4000788c0ff */
[----:B------:R-:W-:-:S11]  /*14780*/  LOP3.LUT R32, R32, 0xfffbffff, RZ, 0xc0, !PT ;  /* 0xfffbffff20207812 */ /* 0x000fd600078ec0ff */
[----:B------:R-:W-:-:S07]  /*14790*/  @P4 LOP3.LUT R32, R32, 0x40000, RZ, 0xfc, !PT ;  /* 0x0004000020204812 */ /* 0x000fce00078efcff */
.L_x_1268:
[----:B------:R-:W-:Y:S05]  /*147a0*/  BSYNC.RECONVERGENT B0 ;  /* 0x0000000000007941 */ /* 0x000fea0003800200 */
.L_x_1266:
        /* <DEDUP_REMOVED lines=8> */
.L_x_1270:
[C---:B------:R-:W-:Y:S02]  /*14830*/  LOP3.LUT P4, RZ, R32.reuse, 0x1, RZ, 0xc0, !PT ;  /* 0x0000000120ff7812 */ /* 0x040fe4000788c0ff */
[----:B------:R-:W-:-:S11]  /*14840*/  LOP3.LUT R32, R32, 0xfffdffff, RZ, 0xc0, !PT ;  /* 0xfffdffff20207812 */ /* 0x000fd600078ec0ff */
[----:B------:R-:W-:-:S07]  /*14850*/  @P4 LOP3.LUT R32, R32, 0x20000, RZ, 0xfc, !PT ;  /* 0x0002000020204812 */ /* 0x000fce00078efcff */
.L_x_1271:
[----:B------:R-:W-:Y:S05]  /*14860*/  BSYNC.RECONVERGENT B0 ;  /* 0x0000000000007941 */ /* 0x000fea0003800200 */
.L_x_1269:
        /* <DEDUP_REMOVED lines=8> */
.L_x_1273:
[----:B------:R-:W-:-:S04]  /*148f0*/  LOP3.LUT R32, R32, 0xfffeffff, RZ, 0xc0, !PT ;  /* 0xfffeffff20207812 */ /* 0x000fc800078ec0ff */
[----:B------:R-:W-:-:S07]  /*14900*/  @P6 LOP3.LUT R32, R32, 0x10000, RZ, 0xfc, !PT ;  /* 0x0001000020206812 */ /* 0x000fce00078efcff */
.L_x_1274:
[----:B------:R-:W-:Y:S05]  /*14910*/  BSYNC.RECONVERGENT B0 ;  /* 0x0000000000007941 */ /* 0x000fea0003800200 */
.L_x_1272:
        /* <DEDUP_REMOVED lines=8> */
.L_x_1276:
[----:B------:R-:W-:-:S04]  /*149a0*/  LOP3.LUT R32, R32, 0xfffffbff, RZ, 0xc0, !PT ;  /* 0xfffffbff20207812 */ /* 0x000fc800078ec0ff */
[----:B------:R-:W-:-:S07]  /*149b0*/  @P5 LOP3.LUT R32, R32, 0x400, RZ, 0xfc, !PT ;  /* 0x0000040020205812 */ /* 0x000fce00078efcff */
.L_x_1277:
[----:B------:R-:W-:Y:S05]  /*149c0*/  BSYNC.RECONVERGENT B0 ;  /* 0x0000000000007941 */ /* 0x000fea0003800200 */
.L_x_1275:
        /* <DEDUP_REMOVED lines=10> */
.L_x_1279:
[C---:B------:R-:W-:Y:S02]  /*14a70*/  LOP3.LUT P1, RZ, R32.reuse, 0x8000, RZ, 0xc0, !PT ;  /* 0x0000800020ff7812 */ /* 0x040fe4000782c0ff */
[----:B------:R-:W-:-:S11]  /*14a80*/  LOP3.LUT R32, R32, 0xfffffdff, RZ, 0xc0, !PT ;  /* 0xfffffdff20207812 */ /* 0x000fd600078ec0ff */
[----:B------:R-:W-:-:S07]  /*14a90*/  @P1 LOP3.LUT R32, R32, 0x200, RZ, 0xfc, !PT ;  /* 0x0000020020201812 */ /* 0x000fce00078efcff */
.L_x_1280:
[----:B------:R-:W-:Y:S05]  /*14aa0*/  BSYNC.RECONVERGENT B0 ;  /* 0x0000000000007941 */ /* 0x000fea0003800200 */
.L_x_1278:
[----:B------:R-:W-:Y:S04]  /*14ab0*/  BSSY.RECONVERGENT B0, `(.L_x_1281) ;  /* 0x0000007000007945 */ /* 0x000fe80003800200 */
[----:B------:R-:W-:Y:S05]  /*14ac0*/  @!P4 BRA `(.L_x_1282) ;  /* 0x000000000010c947 */ /* 0x000fea0003800000 */
[----:B------:R-:W0:Y:S01]  /*14ad0*/  LDS.U8 R18, [R31+UR5+0x410] ;  /* 0x000410051f127984 */ /* 0x000e220008000000 */
[----:B------:R-:W-:Y:S02]  /*14ae0*/  PLOP3.LUT P1, PT, PT, PT, PT, 0x80, 0x8 ;  /* 0x000000000008781c */ /* 0x000fe40003f2f070 */
[----:B0-----:R-:W-:-:S13]  /*14af0*/  ISETP.NE.AND P5, PT, R18, RZ, PT ;  /* 0x000000ff1200720c */ /* 0x001fda0003fa5270 */
[----:B------:R-:W-:Y:S05]  /*14b00*/  @P5 BRA `(.L_x_1283) ;  /* 0x0000000000045947 */ /* 0x000fea0003800000 */
.L_x_1282:
[----:B------:R-:W-:-:S13]  /*14b10*/  LOP3.LUT P1, RZ, R32, 0x4000000, RZ, 0xc0, !PT ;  /* 0x0400000020ff7812 */ /* 0x000fda000782c0ff */
.L_x_1283:
[----:B------:R-:W-:Y:S05]  /*14b20*/  BSYNC.RECONVERGENT B0 ;  /* 0x0000000000007941 */ /* 0x000fea0003800200 */
.L_x_1281:
        /* <DEDUP_REMOVED lines=8> */
.L_x_1285:
[C---:B------:R-:W-:Y:S02]  /*14bb0*/  LOP3.LUT P5, RZ, R32.reuse, 0x8000000, RZ, 0xc0, !PT ;  /* 0x0800000020ff7812 */ /* 0x040fe400078ac0ff */
[----:B------:R-:W-:-:S11]  /*14bc0*/  LOP3.LUT R32, R32, 0xfbffffff, RZ, 0xc0, !PT ;  /* 0xfbffffff20207812 */ /* 0x000fd600078ec0ff */
[----:B------:R-:W-:-:S07]  /*14bd0*/  @P5 LOP3.LUT R32, R32, 0x4000000, RZ, 0xfc, !PT ;  /* 0x0400000020205812 */ /* 0x000fce00078efcff */
.L_x_1286:
[----:B------:R-:W-:Y:S05]  /*14be0*/  BSYNC.RECONVERGENT B0 ;  /* 0x0000000000007941 */ /* 0x000fea0003800200 */
.L_x_1284:
        /* <DEDUP_REMOVED lines=8> */
.L_x_1288:
[C---:B------:R-:W-:Y:S02]  /*14c70*/  LOP3.LUT P4, RZ, R32.reuse, 0x4000, RZ, 0xc0, !PT ;  /* 0x0000400020ff7812 */ /* 0x040fe4000788c0ff */
[----:B------:R-:W-:-:S11]  /*14c80*/  LOP3.LUT R32, R32, 0xfdffffff, RZ, 0xc0, !PT ;  /* 0xfdffffff20207812 */ /* 0x000fd600078ec0ff */
[----:B------:R-:W-:-:S07]  /*14c90*/  @P4 LOP3.LUT R32, R32, 0x2000000, RZ, 0xfc, !PT ;  /* 0x0200000020204812 */ /* 0x000fce00078efcff */
.L_x_1289:
[----:B------:R-:W-:Y:S05]  /*14ca0*/  BSYNC.RECONVERGENT B0 ;  /* 0x0000000000007941 */ /* 0x000fea0003800200 */
.L_x_1287:
        /* <DEDUP_REMOVED lines=10> */
.L_x_1291:
[C---:B------:R-:W-:Y:S02]  /*14d50*/  LOP3.LUT P5, RZ, R32.reuse, 0x2000, RZ, 0xc0, !PT ;  /* 0x0000200020ff7812 */ /* 0x040fe400078ac0ff */
[----:B------:R-:W-:-:S11]  /*14d60*/  LOP3.LUT R32, R32, 0xf7ffffff, RZ, 0xc0, !PT ;  /* 0xf7ffffff20207812 */ /* 0x000fd600078ec0ff */
[----:B------:R-:W-:-:S07]  /*14d70*/  @P5 LOP3.LUT R32, R32, 0x8000000, RZ, 0xfc, !PT ;  /* 0x0800000020205812 */ /* 0x000fce00078efcff */
.L_x_1292:
[----:B------:R-:W-:Y:S05]  /*14d80*/  BSYNC.RECONVERGENT B0 ;  /* 0x0000000000007941 */ /* 0x000fea0003800200 */
.L_x_1290:
        /* <DEDUP_REMOVED lines=8> */
.L_x_1294:
[C---:B------:R-:W-:Y:S02]  /*14e10*/  LOP3.LUT P5, RZ, R32.reuse, 0x1000000, RZ, 0xc0, !PT ;  /* 0x0100000020ff7812 */ /* 0x040fe400078ac0ff */
[----:B------:R-:W-:-:S11]  /*14e20*/  LOP3.LUT R32, R32, 0xfffffeff, RZ, 0xc0, !PT ;  /* 0xfffffeff20207812 */ /* 0x000fd600078ec0ff */
[----:B------:R-:W-:-:S07]  /*14e30*/  @P5 LOP3.LUT R32, R32, 0x100, RZ, 0xfc, !PT ;  /* 0x0000010020205812 */ /* 0x000fce00078efcff */
.L_x_1295:
[----:B------:R-:W-:Y:S05]  /*14e40*/  BSYNC.RECONVERGENT B0 ;  /* 0x0000000000007941 */ /* 0x000fea0003800200 */
.L_x_1293:
        /* <DEDUP_REMOVED lines=8> */
.L_x_1297:
[C---:B------:R-:W-:Y:S02]  /*14ed0*/  LOP3.LUT P5, RZ, R32.reuse, 0x800000, RZ, 0xc0, !PT ;  /* 0x0080000020ff7812 */ /* 0x040fe400078ac0ff */
[----:B------:R-:W-:-:S11]  /*14ee0*/  LOP3.LUT R32, R32, 0xffffff7f, RZ, 0xc0, !PT ;  /* 0xffffff7f20207812 */ /* 0x000fd600078ec0ff */
[----:B------:R-:W-:-:S07]  /*14ef0*/  @P5 LOP3.LUT R32, R32, 0x80, RZ, 0xfc, !PT ;  /* 0x0000008020205812 */ /* 0x000fce00078efcff */
.L_x_1298:
[----:B------:R-:W-:Y:S05]  /*14f00*/  BSYNC.RECONVERGENT B0 ;  /* 0x0000000000007941 */ /* 0x000fea0003800200 */
.L_x_1296:
        /* <DEDUP_REMOVED lines=8> */
.L_x_1300:
[C---:B------:R-:W-:Y:S02]  /*14f90*/  LOP3.LUT P4, RZ, R32.reuse, 0x1000, RZ, 0xc0, !PT ;  /* 0x0000100020ff7812 */ /* 0x040fe4000788c0ff */
[----:B------:R-:W-:-:S11]  /*14fa0*/  LOP3.LUT R32, R32, 0xffffffbf, RZ, 0xc0, !PT ;  /* 0xffffffbf20207812 */ /* 0x000fd600078ec0ff */
[----:B------:R-:W-:-:S07]  /*14fb0*/  @P4 LOP3.LUT R32, R32, 0x40, RZ, 0xfc, !PT ;  /* 0x0000004020204812 */ /* 0x000fce00078efcff */
.L_x_1301:
[----:B------:R-:W-:Y:S05]  /*14fc0*/  BSYNC.RECONVERGENT B0 ;  /* 0x0000000000007941 */ /* 0x000fea0003800200 */
.L_x_1299:
        /* <DEDUP_REMOVED lines=10> */
.L_x_1303:
[C---:B------:R-:W-:Y:S02]  /*15070*/  LOP3.LUT P5, RZ, R32.reuse, 0x400000, RZ, 0xc0, !PT ;  /* 0x0040000020ff7812 */ /* 0x040fe400078ac0ff */
[----:B------:R-:W-:-:S11]  /*15080*/  LOP3.LUT R32, R32, 0xffffefff, RZ, 0xc0, !PT ;  /* 0xffffefff20207812 */ /* 0x000fd600078ec0ff */
[----:B------:R-:W-:-:S07]  /*15090*/  @P5 LOP3.LUT R32, R32, 0x1000, RZ, 0xfc, !PT ;  /* 0x0000100020205812 */ /* 0x000fce00078efcff */
.L_x_1304:
[----:B------:R-:W-:Y:S05]  /*150a0*/  BSYNC.RECONVERGENT B0 ;  /* 0x0000000000007941 */ /* 0x000fea0003800200 */
.L_x_1302:
        /* <DEDUP_REMOVED lines=8> */
.L_x_1306:
[C---:B------:R-:W-:Y:S02]  /*15130*/  LOP3.LUT P5, RZ, R32.reuse, 0x800, RZ, 0xc0, !PT ;  /* 0x0000080020ff7812 */ /* 0x040fe400078ac0ff */
[----:B------:R-:W-:-:S11]  /*15140*/  LOP3.LUT R32, R32, 0xfeffffff, RZ, 0xc0, !PT ;  /* 0xfeffffff20207812 */ /* 0x000fd600078ec0ff */
[----:B------:R-:W-:-:S07]  /*15150*/  @P5 LOP3.LUT R32, R32, 0x1000000, RZ, 0xfc, !PT ;  /* 0x0100000020205812 */ /* 0x000fce00078efcff */
.L_x_1307:
[----:B------:R-:W-:Y:S05]  /*15160*/  BSYNC.RECONVERGENT B0 ;  /* 0x0000000000007941 */ /* 0x000fea0003800200 */
.L_x_1305:
        /* <DEDUP_REMOVED lines=8> */
.L_x_1309:
[C---:B------:R-:W-:Y:S02]  /*151f0*/  LOP3.LUT P5, RZ, R32.reuse, 0x20, RZ, 0xc0, !PT ;  /* 0x0000002020ff7812 */ /* 0x040fe400078ac0ff */
[----:B------:R-:W-:-:S11]  /*15200*/  LOP3.LUT R32, R32, 0xff7fffff, RZ, 0xc0, !PT ;  /* 0xff7fffff20207812 */ /* 0x000fd600078ec0ff */
[----:B------:R-:W-:-:S07]  /*15210*/  @P5 LOP3.LUT R32, R32, 0x800000, RZ, 0xfc, !PT ;  /* 0x0080000020205812 */ /* 0x000fce00078efcff */
.L_x_1310:
[----:B------:R-:W-:Y:S05]  /*15220*/  BSYNC.RECONVERGENT B0 ;  /* 0x0000000000007941 */ /* 0x000fea0003800200 */
.L_x_1308:
        /* <DEDUP_REMOVED lines=8> */
.L_x_1312:
[C---:B------:R-:W-:Y:S02]  /*152b0*/  LOP3.LUT P4, RZ, R32.reuse, 0x10, RZ, 0xc0, !PT ;  /* 0x0000001020ff7812 */ /* 0x040fe4000788c0ff */
[----:B------:R-:W-:-:S11]  /*152c0*/  LOP3.LUT R32, R32, 0xffffffdf, RZ, 0xc0, !PT ;  /* 0xffffffdf20207812 */ /* 0x000fd600078ec0ff */
[----:B------:R-:W-:-:S07]  /*152d0*/  @P4 LOP3.LUT R32, R32, 0x20, RZ, 0xfc, !PT ;  /* 0x0000002020204812 */ /* 0x000fce00078efcff */
.L_x_1313:
[----:B------:R-:W-:Y:S05]  /*152e0*/  BSYNC.RECONVERGENT B0 ;  /* 0x0000000000007941 */ /* 0x000fea0003800200 */
.L_x_1311:
        /* <DEDUP_REMOVED lines=10> */
.L_x_1315:
[----:B------:R-:W-:-:S04]  /*15390*/  LOP3.LUT R32, R32, 0xffbfffff, RZ, 0xc0, !PT ;  /* 0xffbfffff20207812 */ /* 0x000fc800078ec0ff */
[----:B------:R-:W-:-:S07]  /*153a0*/  @P3 LOP3.LUT R32, R32, 0x400000, RZ, 0xfc, !PT ;  /* 0x0040000020203812 */ /* 0x000fce00078efcff */
.L_x_1316:
[----:B------:R-:W-:Y:S05]  /*153b0*/  BSYNC.RECONVERGENT B0 ;  /* 0x0000000000007941 */ /* 0x000fea0003800200 */
.L_x_1314:
[----:B------:R-:W-:Y:S04]  /*153c0*/  BSSY.RECONVERGENT B0, `(.L_x_1317) ;  /* 0x0000007000007945 */ /* 0x000fe80003800200 */
[----:B------:R-:W-:Y:S05]  /*153d0*/  @!P5 BRA `(.L_x_1318) ;  /* 0x000000000010d947 */ /* 0x000fea0003800000 */
[----:B------:R-:W0:Y:S01]  /*153e0*/  LDS.U8 R18, [R31+UR5+0x450] ;  /* 0x000450051f127984 */ /* 0x000e220008000000 */
[----:B------:R-:W-:Y:S02]  /*153f0*/  PLOP3.LUT P3, PT, PT, PT, PT, 0x80, 0x8 ;  /* 0x000000000008781c */ /* 0x000fe40003f6f070 */
[----:B0-----:R-:W-:-:S13]  /*15400*/  ISETP.NE.AND P4, PT, R18, RZ, PT ;  /* 0x000000ff1200720c */ /* 0x001fda0003f85270 */
[----:B------:R-:W-:Y:S05]  /*15410*/  @P4 BRA `(.L_x_1319) ;  /* 0x0000000000044947 */ /* 0x000fea0003800000 */
.L_x_1318:
[----:B------:R-:W-:-:S13]  /*15420*/  LOP3.LUT P3, RZ, R32, 0x200000, RZ, 0xc0, !PT ;  /* 0x0020000020ff7812 */ /* 0x000fda000786c0ff */
.L_x_1319:
[----:B------:R-:W-:Y:S05]  /*15430*/  BSYNC.RECONVERGENT B0 ;  /* 0x0000000000007941 */ /* 0x000fea0003800200 */
.L_x_1317:
[----:B------:R-:W-:Y:S04]  /*15440*/  BSSY.RECONVERGENT B0, `(.L_x_1320) ;  /* 0x0000007000007945 */ /* 0x000fe80003800200 */
[----:B------:R-:W-:Y:S05]  /*15450*/  @!P5 BRA `(.L_x_1321) ;  /* 0x000000000010d947 */ /* 0x000fea0003800000 */
[----:B------:R-:W0:Y:S01]  /*15460*/  LDS.U8 R18, [R31+UR5+0x460] ;  /* 0x000460051f127984 */ /* 0x000e220008000000 */
[----:B------:R-:W-:Y:S02]  /*15470*/  PLOP3.LUT P4, PT, PT, PT, PT, 0x80, 0x8 ;  /* 0x000000000008781c */ /* 0x000fe40003f8f070 */
[----:B0-----:R-:W-:-:S13]  /*15480*/  ISETP.NE.AND P6, PT, R18, RZ, PT ;  /* 0x000000ff1200720c */ /* 0x001fda0003fc5270 */
[----:B------:R-:W-:Y:S05]  /*15490*/  @P6 BRA `(.L_x_1322) ;  /* 0x0000000000046947 */ /* 0x000fea0003800000 */
.L_x_1321:
[----:B------:R-:W-:-:S13]  /*154a0*/  LOP3.LUT P4, RZ, R32, 0x100000, RZ, 0xc0, !PT ;  /* 0x0010000020ff7812 */ /* 0x000fda000788c0ff */
.L_x_1322:
[----:B------:R-:W-:Y:S05]  /*154b0*/  BSYNC.RECONVERGENT B0 ;  /* 0x0000000000007941 */ /* 0x000fea0003800200 */
.L_x_1320:
        /* <DEDUP_REMOVED lines=8> */
.L_x_1324:
[----:B------:R-:W-:-:S04]  /*15540*/  LOP3.LUT R32, R32, 0xfffffffe, RZ, 0xc0, !PT ;  /* 0xfffffffe20207812 */ /* 0x000fc800078ec0ff */
[----:B------:R-:W-:-:S07]  /*15550*/  @P0 LOP3.LUT R32, R32, 0x1, RZ, 0xfc, !PT ;  /* 0x0000000120200812 */ /* 0x000fce00078efcff */
.L_x_1325:
[----:B------:R-:W-:Y:S05]  /*15560*/  BSYNC.RECONVERGENT B0 ;  /* 0x0000000000007941 */ /* 0x000fea0003800200 */
.L_x_1323:
        /* <DEDUP_REMOVED lines=8> */
.L_x_1327:
[----:B------:R-:W-:-:S13]  /*155f0*/  LOP3.LUT P0, RZ, R32, 0x80000, RZ, 0xc0, !PT ;  /* 0x0008000020ff7812 */ /* 0x000fda000780c0ff */
.L_x_1328:
[----:B------:R-:W-:Y:S05]  /*15600*/  BSYNC.RECONVERGENT B0 ;  /* 0x0000000000007941 */ /* 0x000fea0003800200 */
.L_x_1326:
        /* <DEDUP_REMOVED lines=8> */
.L_x_1330:
[C---:B------:R-:W-:Y:S02]  /*15690*/  LOP3.LUT P6, RZ, R32.reuse, 0x4, RZ, 0xc0, !PT ;  /* 0x0000000420ff7812 */ /* 0x040fe400078cc0ff */
[----:B------:R-:W-:-:S11]  /*156a0*/  LOP3.LUT R32, R32, 0xfff7ffff, RZ, 0xc0, !PT ;  /* 0xfff7ffff20207812 */ /* 0x000fd600078ec0ff */
[----:B------:R-:W-:-:S07]  /*156b0*/  @P6 LOP3.LUT R32, R32, 0x80000, RZ, 0xfc, !PT ;  /* 0x0008000020206812 */ /* 0x000fce00078efcff */
.L_x_1331:
[----:B------:R-:W-:Y:S05]  /*156c0*/  BSYNC.RECONVERGENT B0 ;  /* 0x0000000000007941 */ /* 0x000fea0003800200 */
.L_x_1329:
        /* <DEDUP_REMOVED lines=8> */
.L_x_1333:
[C---:B------:R-:W-:Y:S02]  /*15750*/  LOP3.LUT P6, RZ, R32.reuse, 0x2, RZ, 0xc0, !PT ;  /* 0x0000000220ff7812 */ /* 0x040fe400078cc0ff */
[----:B------:R-:W-:-:S11]  /*15760*/  LOP3.LUT R32, R32, 0xfffff7ff, RZ, 0xc0, !PT ;  /* 0xfffff7ff20207812 */ /* 0x000fd600078ec0ff */
[----:B------:R-:W-:-:S07]  /*15770*/  @P6 LOP3.LUT R32, R32, 0x800, RZ, 0xfc, !PT ;  /* 0x0000080020206812 */ /* 0x000fce00078efcff */
.L_x_1334:
[----:B------:R-:W-:Y:S05]  /*15780*/  BSYNC.RECONVERGENT B0 ;  /* 0x0000000000007941 */ /* 0x000fea0003800200 */
.L_x_1332:
        /* <DEDUP_REMOVED lines=8> */
.L_x_1336:
[----:B------:R-:W-:-:S04]  /*15810*/  LOP3.LUT R32, R32, 0xffffffef, RZ, 0xc0, !PT ;  /* 0xffffffef20207812 */ /* 0x000fc800078ec0ff */
[----:B------:R-:W-:-:S07]  /*15820*/  @P2 LOP3.LUT R32, R32, 0x10, RZ, 0xfc, !PT ;  /* 0x0000001020202812 */ /* 0x000fce00078efcff */
.L_x_1337:
[----:B------:R-:W-:Y:S05]  /*15830*/  BSYNC.RECONVERGENT B0 ;  /* 0x0000000000007941 */ /* 0x000fea0003800200 */
.L_x_1335:
        /* <DEDUP_REMOVED lines=10> */
.L_x_1339:
[C---:B------:R-:W-:Y:S02]  /*158e0*/  LOP3.LUT P5, RZ, R32.reuse, 0x40000, RZ, 0xc0, !PT ;  /* 0x0004000020ff7812 */ /* 0x040fe400078ac0ff */
[----:B------:R-:W-:-:S11]  /*158f0*/  LOP3.LUT R32, R32, 0xfffffff7, RZ, 0xc0, !PT ;  /* 0xfffffff720207812 */ /* 0x000fd600078ec0ff */
[----:B------:R-:W-:-:S07]  /*15900*/  @P5 LOP3.LUT R32, R32, 0x8, RZ, 0xfc, !PT ;  /* 0x0000000820205812 */ /* 0x000fce00078efcff */
.L_x_1340:
[----:B------:R-:W-:Y:S05]  /*15910*/  BSYNC.RECONVERGENT B0 ;  /* 0x0000000000007941 */ /* 0x000fea0003800200 */
.L_x_1338:
        /* <DEDUP_REMOVED lines=8> */
.L_x_1342:
[C---:B------:R-:W-:Y:S02]  /*159a0*/  LOP3.LUT P5, RZ, R32.reuse, 0x20000, RZ, 0xc0, !PT ;  /* 0x0002000020ff7812 */ /* 0x040fe400078ac0ff */
[----:B------:R-:W-:-:S11]  /*159b0*/  LOP3.LUT R32, R32, 0xfffffffb, RZ, 0xc0, !PT ;  /* 0xfffffffb20207812 */ /* 0x000fd600078ec0ff */
[----:B------:R-:W-:-:S07]  /*159c0*/  @P5 LOP3.LUT R32, R32, 0x4, RZ, 0xfc, !PT ;  /* 0x0000000420205812 */ /* 0x000fce00078efcff */
.L_x_1343:
[----:B------:R-:W-:Y:S05]  /*159d0*/  BSYNC.RECONVERGENT B0 ;  /* 0x0000000000007941 */ /* 0x000fea0003800200 */
.L_x_1341:
        /* <DEDUP_REMOVED lines=8> */
.L_x_1345:
[C---:B------:R-:W-:Y:S02]  /*15a60*/  LOP3.LUT P5, RZ, R32.reuse, 0x10000, RZ, 0xc0, !PT ;  /* 0x0001000020ff7812 */ /* 0x040fe400078ac0ff */
[----:B------:R-:W-:-:S11]  /*15a70*/  LOP3.LUT R32, R32, 0xfffffffd, RZ, 0xc0, !PT ;  /* 0xfffffffd20207812 */ /* 0x000fd600078ec0ff */
[----:B------:R-:W-:-:S07]  /*15a80*/  @P5 LOP3.LUT R32, R32, 0x2, RZ, 0xfc, !PT ;  /* 0x0000000220205812 */ /* 0x000fce00078efcff */
.L_x_1346:
[----:B------:R-:W-:Y:S05]  /*15a90*/  BSYNC.RECONVERGENT B0 ;  /* 0x0000000000007941 */ /* 0x000fea0003800200 */
.L_x_1344:
[----:B------:R-:W-:Y:S04]  /*15aa0*/  BSSY.RECONVERGENT B0, `(.L_x_1347) ;  /* 0x0000007000007945 */ /* 0x000fe80003800200 */
[----:B------:R-:W-:Y:S05]  /*15ab0*/  @!P2 BRA `(.L_x_1348) ;  /* 0x000000000010a947 */ /* 0x000fea0003800000 */
[----:B------:R-:W0:Y:S01]  /*15ac0*/  LDS.U8 R18, [R31+UR5+0x470] ;  /* 0x000470051f127984 */ /* 0x000e220008000000 */
[----:B------:R-:W-:Y:S02]  /*15ad0*/  PLOP3.LUT P2, PT, PT, PT, PT, 0x80, 0x8 ;  /* 0x000000000008781c */ /* 0x000fe40003f4f070 */
[----:B0-----:R-:W-:-:S13]  /*15ae0*/  ISETP.NE.AND P5, PT, R18, RZ, PT ;  /* 0x000000ff1200720c */ /* 0x001fda0003fa5270 */
[----:B------:R-:W-:Y:S05]  /*15af0*/  @P5 BRA `(.L_x_1349) ;  /* 0x0000000000045947 */ /* 0x000fea0003800000 */
.L_x_1348:
[----:B------:R-:W-:-:S13]  /*15b00*/  LOP3.LUT P2, RZ, R32, 0x400, RZ, 0xc0, !PT ;  /* 0x0000040020ff7812 */ /* 0x000fda000784c0ff */
.L_x_1349:
[----:B------:R-:W-:Y:S05]  /*15b10*/  BSYNC.RECONVERGENT B0 ;  /* 0x0000000000007941 */ /* 0x000fea0003800200 */
.L_x_1347:
        /* <DEDUP_REMOVED lines=10> */
.L_x_1351:
[C---:B------:R-:W-:Y:S02]  /*15bc0*/  LOP3.LUT P6, RZ, R32.reuse, 0x200, RZ, 0xc0, !PT ;  /* 0x0000020020ff7812 */ /* 0x040fe400078cc0ff */
[----:B------:R-:W-:-:S11]  /*15bd0*/  LOP3.LUT R32, R32, 0xfffffbff, RZ, 0xc0, !PT ;  /* 0xfffffbff20207812 */ /* 0x000fd600078ec0ff */
[----:B------:R-:W-:-:S07]  /*15be0*/  @P6 LOP3.LUT R32, R32, 0x400, RZ, 0xfc, !PT ;  /* 0x0000040020206812 */ /* 0x000fce00078efcff */
.L_x_1352:
[----:B------:R-:W-:Y:S05]  /*15bf0*/  BSYNC.RECONVERGENT B0 ;  /* 0x0000000000007941 */ /* 0x000fea0003800200 */
.L_x_1350:
        /* <DEDUP_REMOVED lines=8> */
.L_x_1354:
[----:B------:R-:W-:-:S04]  /*15c80*/  LOP3.LUT R32, R32, 0xffff7fff, RZ, 0xc0, !PT ;  /* 0xffff7fff20207812 */ /* 0x000fc800078ec0ff */
[----:B------:R-:W-:-:S07]  /*15c90*/  @P1 LOP3.LUT R32, R32, 0x8000, RZ, 0xfc, !PT ;  /* 0x0000800020201812 */ /* 0x000fce00078efcff */
.L_x_1355:
[----:B------:R-:W-:Y:S05]  /*15ca0*/  BSYNC.RECONVERGENT B0 ;  /* 0x0000000000007941 */ /* 0x000fea0003800200 */
.L_x_1353:
        /* <DEDUP_REMOVED lines=8> */
.L_x_1357:
[C---:B------:R-:W-:Y:S02]  /*15d30*/  LOP3.LUT P1, RZ, R32.reuse, 0x4000000, RZ, 0xc0, !PT ;  /* 0x0400000020ff7812 */ /* 0x040fe4000782c0ff */
[----:B------:R-:W-:-:S11]  /*15d40*/  LOP3.LUT R32, R32, 0xfffffdff, RZ, 0xc0, !PT ;  /* 0xfffffdff20207812 */ /* 0x000fd600078ec0ff */
[----:B------:R-:W-:-:S07]  /*15d50*/  @P1 LOP3.LUT R32, R32, 0x200, RZ, 0xfc, !PT ;  /* 0x0000020020201812 */ /* 0x000fce00078efcff */
.L_x_1358:
[----:B------:R-:W-:Y:S05]  /*15d60*/  BSYNC.RECONVERGENT B0 ;  /* 0x0000000000007941 */ /* 0x000fea0003800200 */
.L_x_1356:
        /* <DEDUP_REMOVED lines=8> */
.L_x_1360:
[C---:B------:R-:W-:Y:S02]  /*15df0*/  LOP3.LUT P1, RZ, R32.reuse, 0x2000000, RZ, 0xc0, !PT ;  /* 0x0200000020ff7812 */ /* 0x040fe4000782c0ff */
[----:B------:R-:W-:-:S11]  /*15e00*/  LOP3.LUT R32, R32, 0xffffbfff, RZ, 0xc0, !PT ;  /* 0xffffbfff20207812 */ /* 0x000fd600078ec0ff */
[----:B------:R-:W-:-:S07]  /*15e10*/  @P1 LOP3.LUT R32, R32, 0x4000, RZ, 0xfc, !PT ;  /* 0x0000400020201812 */ /* 0x000fce00078efcff */
.L_x_1361:
[----:B------:R-:W-:Y:S05]  /*15e20*/  BSYNC.RECONVERGENT B0 ;  /* 0x0000000000007941 */ /* 0x000fea0003800200 */
.L_x_1359:
        /* <DEDUP_REMOVED lines=10> */
.L_x_1363:
[C---:B------:R-:W-:Y:S02]  /*15ed0*/  LOP3.LUT P5, RZ, R32.reuse, 0x8000000, RZ, 0xc0, !PT ;  /* 0x0800000020ff7812 */ /* 0x040fe400078ac0ff */
[----:B------:R-:W-:-:S11]  /*15ee0*/  LOP3.LUT R32, R32, 0xfbffffff, RZ, 0xc0, !PT ;  /* 0xfbffffff20207812 */ /* 0x000fd600078ec0ff */
[----:B------:R-:W-:-:S07]  /*15ef0*/  @P5 LOP3.LUT R32, R32, 0x4000000, RZ, 0xfc, !PT ;  /* 0x0400000020205812 */ /* 0x000fce00078efcff */
.L_x_1364:
[----:B------:R-:W-:Y:S05]  /*15f00*/  BSYNC.RECONVERGENT B0 ;  /* 0x0000000000007941 */ /* 0x000fea0003800200 */
.L_x_1362:
        /* <DEDUP_REMOVED lines=8> */
.L_x_1366:
[C---:B------:R-:W-:Y:S02]  /*15f90*/  LOP3.LUT P5, RZ, R32.reuse, 0x100, RZ, 0xc0, !PT ;  /* 0x0000010020ff7812 */ /* 0x040fe400078ac0ff */
[----:B------:R-:W-:-:S11]  /*15fa0*/  LOP3.LUT R32, R32, 0xf7ffffff, RZ, 0xc0, !PT ;  /* 0xf7ffffff20207812 */ /* 0x000fd600078ec0ff */
[----:B------:R-:W-:-:S07]  /*15fb0*/  @P5 LOP3.LUT R32, R32, 0x8000000, RZ, 0xfc, !PT ;  /* 0x0800000020205812 */ /* 0x000fce00078efcff */
.L_x_1367:
[----:B------:R-:W-:Y:S05]  /*15fc0*/  BSYNC.RECONVERGENT B0 ;  /* 0x0000000000007941 */ /* 0x000fea0003800200 */
.L_x_1365:
        /* <DEDUP_REMOVED lines=8> */
.L_x_1369:
[C---:B------:R-:W-:Y:S02]  /*16050*/  LOP3.LUT P5, RZ, R32.reuse, 0x80, RZ, 0xc0, !PT ;  /* 0x0000008020ff7812 */ /* 0x040fe400078ac0ff */
[----:B------:R-:W-:-:S11]  /*16060*/  LOP3.LUT R32, R32, 0xfffffeff, RZ, 0xc0, !PT ;  /* 0xfffffeff20207812 */ /* 0x000fd600078ec0ff */
[----:B------:R-:W-:-:S07]  /*16070*/  @P5 LOP3.LUT R32, R32, 0x100, RZ, 0xfc, !PT ;  /* 0x0000010020205812 */ /* 0x000fce00078efcff */
.L_x_1370:
[----:B------:R-:W-:Y:S05]  /*16080*/  BSYNC.RECONVERGENT B0 ;  /* 0x0000000000007941 */ /* 0x000fea0003800200 */
.L_x_1368:
[----:B------:R-:W-:Y:S04]  /*16090*/  BSSY.RECONVERGENT B0, `(.L_x_1371) ;  /* 0x0000007000007945 */ /* 0x000fe80003800200 */
[----:B------:R-:W-:Y:S05]  /*160a0*/  @!P1 BRA `(.L_x_1372) ;  /* 0x0000000000109947 */ /* 0x000fea0003800000 */
[----:B------:R-:W0:Y:S01]  /*160b0*/  LDS.U8 R18, [R31+UR5+0x470] ;  /* 0x000470051f127984 */ /* 0x000e220008000000 */
[----:B------:R-:W-:Y:S02]  /*160c0*/  PLOP3.LUT P6, PT, PT, PT, PT, 0x80, 0x8 ;  /* 0x000000000008781c */ /* 0x000fe40003fcf070 */
[----:B0-----:R-:W-:-:S13]  /*160d0*/  ISETP.NE.AND P1, PT, R18, RZ, PT ;  /* 0x000000ff1200720c */ /* 0x001fda0003f25270 */
[----:B------:R-:W-:Y:S05]  /*160e0*/  @P1 BRA `(.L_x_1373) ;  /* 0x0000000000041947 */ /* 0x000fea0003800000 */
.L_x_1372:
[----:B------:R-:W-:-:S13]  /*160f0*/  LOP3.LUT P6, RZ, R32, 0x40, RZ, 0xc0, !PT ;  /* 0x0000004020ff7812 */ /* 0x000fda00078cc0ff */
.L_x_1373:
[----:B------:R-:W-:Y:S05]  /*16100*/  BSYNC.RECONVERGENT B0 ;  /* 0x0000000000007941 */ /* 0x000fea0003800200 */
.L_x_1371:
        /* <DEDUP_REMOVED lines=10> */
.L_x_1375:
[C---:B------:R-:W-:Y:S02]  /*161b0*/  LOP3.LUT P5, RZ, R32.reuse, 0x1000, RZ, 0xc0, !PT ;  /* 0x0000100020ff7812 */ /* 0x040fe400078ac0ff */
[----:B------:R-:W-:-:S11]  /*161c0*/  LOP3.LUT R32, R32, 0xfdffffff, RZ, 0xc0, !PT ;  /* 0xfdffffff20207812 */ /* 0x000fd600078ec0ff */
[----:B------:R-:W-:-:S07]  /*161d0*/  @P5 LOP3.LUT R32, R32, 0x2000000, RZ, 0xfc, !PT ;  /* 0x0200000020205812 */ /* 0x000fce00078efcff */
.L_x_1376:
[----:B------:R-:W-:Y:S05]  /*161e0*/  BSYNC.RECONVERGENT B0 ;  /* 0x0000000000007941 */ /* 0x000fea0003800200 */
.L_x_1374:
        /* <DEDUP_REMOVED lines=8> */
.L_x_1378:
[C---:B------:R-:W-:Y:S02]  /*16270*/  LOP3.LUT P5, RZ, R32.reuse, 0x1000000, RZ, 0xc0, !PT ;  /* 0x0100000020ff7812 */ /* 0x040fe400078ac0ff */
[----:B------:R-:W-:-:S11]  /*16280*/  LOP3.LUT R32, R32, 0xffffdfff, RZ, 0xc0, !PT ;  /* 0xffffdfff20207812 */ /* 0x000fd600078ec0ff */
[----:B------:R-:W-:-:S07]  /*16290*/  @P5 LOP3.LUT R32, R32, 0x2000, RZ, 0xfc, !PT ;  /* 0x0000200020205812 */ /* 0x000fce00078efcff */
.L_x_1379:
[----:B------:R-:W-:Y:S05]  /*162a0*/  BSYNC.RECONVERGENT B0 ;  /* 0x0000000000007941 */ /* 0x000fea0003800200 */
.L_x_1377:
        /* <DEDUP_REMOVED lines=8> */
.L_x_1381:
[C---:B------:R-:W-:Y:S02]  /*16330*/  LOP3.LUT P5, RZ, R32.reuse, 0x800000, RZ, 0xc0, !PT ;  /* 0x0080000020ff7812 */ /* 0x040fe400078ac0ff */
[----:B------:R-:W-:-:S11]  /*16340*/  LOP3.LUT R32, R32, 0xffffff7f, RZ, 0xc0, !PT ;  /* 0xffffff7f20207812 */ /* 0x000fd600078ec0ff */
[----:B------:R-:W-:-:S07]  /*16350*/  @P5 LOP3.LUT R32, R32, 0x80, RZ, 0xfc, !PT ;  /* 0x0000008020205812 */ /* 0x000fce00078efcff */
.L_x_1382:
[----:B------:R-:W-:Y:S05]  /*16360*/  BSYNC.RECONVERGENT B0 ;  /* 0x0000000000007941 */ /* 0x000fea0003800200 */
.L_x_1380:
        /* <DEDUP_REMOVED lines=8> */
.L_x_1384:
[C---:B------:R-:W-:Y:S02]  /*163f0*/  LOP3.LUT P1, RZ, R32.reuse, 0x20, RZ, 0xc0, !PT ;  /* 0x0000002020ff7812 */ /* 0x040fe4000782c0ff */
[----:B------:R-:W-:-:S11]  /*16400*/  LOP3.LUT R32, R32, 0xffffffbf, RZ, 0xc0, !PT ;  /* 0xffffffbf20207812 */ /* 0x000fd600078ec0ff */
[----:B------:R-:W-:-:S07]  /*16410*/  @P1 LOP3.LUT R32, R32, 0x40, RZ, 0xfc, !PT ;  /* 0x0000004020201812 */ /* 0x000fce00078efcff */
.L_x_1385:
[----:B------:R-:W-:Y:S05]  /*16420*/  BSYNC.RECONVERGENT B0 ;  /* 0x0000000000007941 */ /* 0x000fea0003800200 */
.L_x_1383:
        /* <DEDUP_REMOVED lines=10> */
.L_x_1387:
[C---:B------:R-:W-:Y:S02]  /*164d0*/  LOP3.LUT P5, RZ, R32.reuse, 0x400000, RZ, 0xc0, !PT ;  /* 0x0040000020ff7812 */ /* 0x040fe400078ac0ff */
[----:B------:R-:W-:-:S11]  /*164e0*/  LOP3.LUT R32, R32, 0xffffffdf, RZ, 0xc0, !PT ;  /* 0xffffffdf20207812 */ /* 0x000fd600078ec0ff */
[----:B------:R-:W-:-:S07]  /*164f0*/  @P5 LOP3.LUT R32, R32, 0x20, RZ, 0xfc, !PT ;  /* 0x0000002020205812 */ /* 0x000fce00078efcff */
.L_x_1388:
[----:B------:R-:W-:Y:S05]  /*16500*/  BSYNC.RECONVERGENT B0 ;  /* 0x0000000000007941 */ /* 0x000fea0003800200 */
.L_x_1386:
        /* <DEDUP_REMOVED lines=8> */
.L_x_1390:
[----:B------:R-:W-:-:S04]  /*16590*/  LOP3.LUT R32, R32, 0xffbfffff, RZ, 0xc0, !PT ;  /* 0xffbfffff20207812 */ /* 0x000fc800078ec0ff */
[----:B------:R-:W-:-:S07]  /*165a0*/  @P3 LOP3.LUT R32, R32, 0x400000, RZ, 0xfc, !PT ;  /* 0x0040000020203812 */ /* 0x000fce00078efcff */
.L_x_1391:
[----:B------:R-:W-:Y:S05]  /*165b0*/  BSYNC.RECONVERGENT B0 ;  /* 0x0000000000007941 */ /* 0x000fea0003800200 */
.L_x_1389:
        /* <DEDUP_REMOVED lines=8> */
.L_x_1393:
[----:B------:R-:W-:-:S04]  /*16640*/  LOP3.LUT R32, R32, 0xffdfffff, RZ, 0xc0, !PT ;  /* 0xffdfffff20207812 */ /* 0x000fc800078ec0ff */
[----:B------:R-:W-:-:S07]  /*16650*/  @P4 LOP3.LUT R32, R32, 0x200000, RZ, 0xfc, !PT ;  /* 0x0020000020204812 */ /* 0x000fce00078efcff */
.L_x_1394:
[----:B------:R-:W-:Y:S05]  /*16660*/  BSYNC.RECONVERGENT B0 ;  /* 0x0000000000007941 */ /* 0x000fea0003800200 */
.L_x_1392:
[----:B------:R-:W-:Y:S04]  /*16670*/  BSSY.RECONVERGENT B0, `(.L_x_1395) ;  /* 0x0000007000007945 */ /* 0x000fe80003800200 */
[----:B------:R-:W-:Y:S05]  /*16680*/  @!P1 BRA `(.L_x_1396) ;  /* 0x0000000000109947 */ /* 0x000fea0003800000 */
[----:B------:R-:W0:Y:S01]  /*16690*/  LDS.U8 R18, [R31+UR5+0x4b0] ;  /* 0x0004b0051f127984 */ /* 0x000e220008000000 */
[----:B------:R-:W-:Y:S02]  /*166a0*/  PLOP3.LUT P4, PT, PT, PT, PT, 0x80, 0x8 ;  /* 0x000000000008781c */ /* 0x000fe40003f8f070 */
[----:B0-----:R-:W-:-:S13]  /*166b0*/  ISETP.NE.AND P1, PT, R18, RZ, PT ;  /* 0x000000ff1200720c */ /* 0x001fda0003f25270 */
[----:B------:R-:W-:Y:S05]  /*166c0*/  @P1 BRA `(.L_x_1397) ;  /* 0x0000000000041947 */ /* 0x000fea0003800000 */
.L_x_1396:
[----:B------:R-:W-:-:S13]  /*166d0*/  LOP3.LUT P4, RZ, R32, 0x1, RZ, 0xc0, !PT ;  /* 0x0000000120ff7812 */ /* 0x000fda000788c0ff */
.L_x_1397:
[----:B------:R-:W-:Y:S05]  /*166e0*/  BSYNC.RECONVERGENT B0 ;  /* 0x0000000000007941 */ /* 0x000fea0003800200 */
.L_x_1395:
        /* <DEDUP_REMOVED lines=10> */
.L_x_1399:
[----:B------:R-:W-:-:S04]  /*16790*/  LOP3.LUT R32, R32, 0xffefffff, RZ, 0xc0, !PT ;  /* 0xffefffff20207812 */ /* 0x000fc800078ec0ff */
[----:B------:R-:W-:-:S07]  /*167a0*/  @P0 LOP3.LUT R32, R32, 0x100000, RZ, 0xfc, !PT ;  /* 0x0010000020200812 */ /* 0x000fce00078efcff */
.L_x_1400:
[----:B------:R-:W-:Y:S05]  /*167b0*/  BSYNC.RECONVERGENT B0 ;  /* 0x0000000000007941 */ /* 0x000fea0003800200 */
.L_x_1398:
        /* <DEDUP_REMOVED lines=8> */
.L_x_1402:
[C---:B------:R-:W-:Y:S02]  /*16840*/  LOP3.LUT P0, RZ, R32.reuse, 0x80000, RZ, 0xc0, !PT ;  /* 0x0008000020ff7812 */ /* 0x040fe4000780c0ff */
[----:B------:R-:W-:-:S11]  /*16850*/  LOP3.LUT R32, R32, 0xfffffffe, RZ, 0xc0, !PT ;  /* 0xfffffffe20207812 */ /* 0x000fd600078ec0ff */
[----:B------:R-:W-:-:S07]  /*16860*/  @P0 LOP3.LUT R32, R32, 0x1, RZ, 0xfc, !PT ;  /* 0x0000000120200812 */ /* 0x000fce00078efcff */
.L_x_1403:
[----:B------:R-:W-:Y:S05]  /*16870*/  BSYNC.RECONVERGENT B0 ;  /* 0x0000000000007941 */ /* 0x000fea0003800200 */
.L_x_1401:
[----:B------:R-:W-:Y:S04]  /*16880*/  BSSY.RECONVERGENT B0, `(.L_x_1404) ;  /* 0x0000007000007945 */ /* 0x000fe80003800200 */
[----:B------:R-:W-:Y:S05]  /*16890*/  @!P1 BRA `(.L_x_1405) ;  /* 0x0000000000109947 */ /* 0x000fea0003800000 */
[----:B------:R-:W0:Y:S01]  /*168a0*/  LDS.U8 R18, [R31+UR5+0x4a0] ;  /* 0x0004a0051f127984 */ /* 0x000e220008000000 */
[----:B------:R-:W-:Y:S02]  /*168b0*/  PLOP3.LUT P0, PT, PT, PT, PT, 0x80, 0x8 ;  /* 0x000000000008781c */ /* 0x000fe40003f0f070 */
[----:B0-----:R-:W-:-:S13]  /*168c0*/  ISETP.NE.AND P3, PT, R18, RZ, PT ;  /* 0x000000ff1200720c */ /* 0x001fda0003f65270 */
[----:B------:R-:W-:Y:S05]  /*168d0*/  @P3 BRA `(.L_x_1406) ;  /* 0x0000000000043947 */ /* 0x000fea0003800000 */
.L_x_1405:
[----:B------:R-:W-:-:S13]  /*168e0*/  LOP3.LUT P0, RZ, R32, 0x800, RZ, 0xc0, !PT ;  /* 0x0000080020ff7812 */ /* 0x000fda000780c0ff */
.L_x_1406:
[----:B------:R-:W-:Y:S05]  /*168f0*/  BSYNC.RECONVERGENT B0 ;  /* 0x0000000000007941 */ /* 0x000fea0003800200 */
.L_x_1404:
[----:B------:R-:W-:Y:S04]  /*16900*/  BSSY.RECONVERGENT B0, `(.L_x_1407) ;  /* 0x0000007000007945 */ /* 0x000fe80003800200 */
[----:B------:R-:W-:Y:S05]  /*16910*/  @!P1 BRA `(.L_x_1408) ;  /* 0x0000000000109947 */ /* 0x000fea0003800000 */
[----:B------:R-:W0:Y:S01]  /*16920*/  LDS.U8 R18, [R31+UR5+0x4b0] ;  /* 0x0004b0051f127984 */ /* 0x000e220008000000 */
[----:B------:R-:W-:Y:S02]  /*16930*/  PLOP3.LUT P1, PT, PT, PT, PT, 0x80, 0x8 ;  /* 0x000000000008781c */ /* 0x000fe40003f2f070 */
[----:B0-----:R-:W-:-:S13]  /*16940*/  ISETP.NE.AND P3, PT, R18, RZ, PT ;  /* 0x000000ff1200720c */ /* 0x001fda0003f65270 */
[----:B------:R-:W-:Y:S05]  /*16950*/  @P3 BRA `(.L_x_1409) ;  /* 0x0000000000043947 */ /* 0x000fea0003800000 */
.L_x_1408:
[----:B------:R-:W-:-:S13]  /*16960*/  LOP3.LUT P1, RZ, R32, 0x10, RZ, 0xc0, !PT ;  /* 0x0000001020ff7812 */ /* 0x000fda000782c0ff */
.L_x_1409:
[----:B------:R-:W-:Y:S05]  /*16970*/  BSYNC.RECONVERGENT B0 ;  /* 0x0000000000007941 */ /* 0x000fea0003800200 */
.L_x_1407:
        /* <DEDUP_REMOVED lines=10> */
.L_x_1411:
[C---:B------:R-:W-:Y:S02]  /*16a20*/  LOP3.LUT P5, RZ, R32.reuse, 0x8, RZ, 0xc0, !PT ;  /* 0x0000000820ff7812 */ /* 0x040fe400078ac0ff */
[----:B------:R-:W-:-:S11]  /*16a30*/  LOP3.LUT R32, R32, 0xfffbffff, RZ, 0xc0, !PT ;  /* 0xfffbffff20207812 */ /* 0x000fd600078ec0ff */
[----:B------:R-:W-:-:S07]  /*16a40*/  @P5 LOP3.LUT R32, R32, 0x40000, RZ, 0xfc, !PT ;  /* 0x0004000020205812 */ /* 0x000fce00078efcff */
.L_x_1412:
[----:B------:R-:W-:Y:S05]  /*16a50*/  BSYNC.RECONVERGENT B0 ;  /* 0x0000000000007941 */ /* 0x000fea0003800200 */
.L_x_1410:
        /* <DEDUP_REMOVED lines=8> */
.L_x_1414:
[C---:B------:R-:W-:Y:S02]  /*16ae0*/  LOP3.LUT P5, RZ, R32.reuse, 0x4, RZ, 0xc0, !PT ;  /* 0x0000000420ff7812 */ /* 0x040fe400078ac0ff */
[----:B------:R-:W-:-:S11]  /*16af0*/  LOP3.LUT R32, R32, 0xfffdffff, RZ, 0xc0, !PT ;  /* 0xfffdffff20207812 */ /* 0x000fd600078ec0ff */
[----:B------:R-:W-:-:S07]  /*16b00*/  @P5 LOP3.LUT R32, R32, 0x20000, RZ, 0xfc, !PT ;  /* 0x0002000020205812 */ /* 0x000fce00078efcff */
.L_x_1415:
[----:B------:R-:W-:Y:S05]  /*16b10*/  BSYNC.RECONVERGENT B0 ;  /* 0x0000000000007941 */ /* 0x000fea0003800200 */
.L_x_1413:
        /* <DEDUP_REMOVED lines=8> */
.L_x_1417:
[C---:B------:R-:W-:Y:S02]  /*16ba0*/  LOP3.LUT P5, RZ, R32.reuse, 0x2, RZ, 0xc0, !PT ;  /* 0x0000000220ff7812 */ /* 0x040fe400078ac0ff */
[----:B------:R-:W-:-:S11]  /*16bb0*/  LOP3.LUT R32, R32, 0xfffeffff, RZ, 0xc0, !PT ;  /* 0xfffeffff20207812 */ /* 0x000fd600078ec0ff */
[----:B------:R-:W-:-:S07]  /*16bc0*/  @P5 LOP3.LUT R32, R32, 0x10000, RZ, 0xfc, !PT ;  /* 0x0001000020205812 */ /* 0x000fce00078efcff */
.L_x_1418:
[----:B------:R-:W-:Y:S05]  /*16bd0*/  BSYNC.RECONVERGENT B0 ;  /* 0x0000000000007941 */ /* 0x000fea0003800200 */
.L_x_1416:
        /* <DEDUP_REMOVED lines=8> */
.L_x_1420:
[----:B------:R-:W-:-:S04]  /*16c60*/  LOP3.LUT R32, R32, 0xffffefff, RZ, 0xc0, !PT ;  /* 0xffffefff20207812 */ /* 0x000fc800078ec0ff */
[----:B------:R-:W-:-:S07]  /*16c70*/  @P2 LOP3.LUT R32, R32, 0x1000, RZ, 0xfc, !PT ;  /* 0x0000100020202812 */ /* 0x000fce00078efcff */
.L_x_1421:
[----:B------:R-:W-:Y:S05]  /*16c80*/  BSYNC.RECONVERGENT B0 ;  /* 0x0000000000007941 */ /* 0x000fea0003800200 */
.L_x_1419:
        /* <DEDUP_REMOVED lines=10> */
.L_x_1423:
[C---:B------:R-:W-:Y:S02]  /*16d30*/  LOP3.LUT P2, RZ, R32.reuse, 0x400, RZ, 0xc0, !PT ;  /* 0x0000040020ff7812 */ /* 0x040fe4000784c0ff */
[----:B------:R-:W-:-:S11]  /*16d40*/  LOP3.LUT R32, R32, 0xfffff7ff, RZ, 0xc0, !PT ;  /* 0xfffff7ff20207812 */ /* 0x000fd600078ec0ff */
[----:B------:R-:W-:-:S07]  /*16d50*/  @P2 LOP3.LUT R32, R32, 0x800, RZ, 0xfc, !PT ;  /* 0x0000080020202812 */ /* 0x000fce00078efcff */
.L_x_1424:
[----:B------:R-:W-:Y:S05]  /*16d60*/  BSYNC.RECONVERGENT B0 ;  /* 0x0000000000007941 */ /* 0x000fea0003800200 */
.L_x_1422:
        /* <DEDUP_REMOVED lines=8> */
.L_x_1426:
[C---:B------:R-:W-:Y:S02]  /*16df0*/  LOP3.LUT P2, RZ, R32.reuse, 0x8000, RZ, 0xc0, !PT ;  /* 0x0000800020ff7812 */ /* 0x040fe4000784c0ff */
[----:B------:R-:W-:-:S11]  /*16e00*/  LOP3.LUT R32, R32, 0xfffffbff, RZ, 0xc0, !PT ;  /* 0xfffffbff20207812 */ /* 0x000fd600078ec0ff */
[----:B------:R-:W-:-:S07]  /*16e10*/  @P2 LOP3.LUT R32, R32, 0x400, RZ, 0xfc, !PT ;  /* 0x0000040020202812 */ /* 0x000fce00078efcff */
.L_x_1427:
[----:B------:R-:W-:Y:S05]  /*16e20*/  BSYNC.RECONVERGENT B0 ;  /* 0x0000000000007941 */ /* 0x000fea0003800200 */
.L_x_1425:
[----:B------:R-:W-:Y:S04]  /*16e30*/  BSSY.RECONVERGENT B0, `(.L_x_1428) ;  /* 0x0000007000007945 */ /* 0x000fe80003800200 */
[----:B------:R-:W-:Y:S05]  /*16e40*/  @!P3 BRA `(.L_x_1429) ;  /* 0x000000000010b947 */ /* 0x000fea0003800000 */
[----:B------:R-:W0:Y:S01]  /*16e50*/  LDS.U8 R18, [R31+UR5+0x4a0] ;  /* 0x0004a0051f127984 */ /* 0x000e220008000000 */
[----:B------:R-:W-:Y:S02]  /*16e60*/  PLOP3.LUT P2, PT, PT, PT, PT, 0x80, 0x8 ;  /* 0x000000000008781c */ /* 0x000fe40003f4f070 */
[----:B0-----:R-:W-:-:S13]  /*16e70*/  ISETP.NE.AND P5, PT, R18, RZ, PT ;  /* 0x000000ff1200720c */ /* 0x001fda0003fa5270 */
[----:B------:R-:W-:Y:S05]  /*16e80*/  @P5 BRA `(.L_x_1430) ;  /* 0x0000000000045947 */ /* 0x000fea0003800000 */
.L_x_1429:
[----:B------:R-:W-:-:S13]  /*16e90*/  LOP3.LUT P2, RZ, R32, 0x200, RZ, 0xc0, !PT ;  /* 0x0000020020ff7812 */ /* 0x000fda000784c0ff */
.L_x_1430:
[----:B------:R-:W-:Y:S05]  /*16ea0*/  BSYNC.RECONVERGENT B0 ;  /* 0x0000000000007941 */ /* 0x000fea0003800200 */
.L_x_1428:
        /* <DEDUP_REMOVED lines=8> */
.L_x_1432:
[C---:B------:R-:W-:Y:S02]  /*16f30*/  LOP3.LUT P3, RZ, R32.reuse, 0x4000, RZ, 0xc0, !PT ;  /* 0x0000400020ff7812 */ /* 0x040fe4000786c0ff */
[----:B------:R-:W-:-:S11]  /*16f40*/  LOP3.LUT R32, R32, 0xfffffdff, RZ, 0xc0, !PT ;  /* 0xfffffdff20207812 */ /* 0x000fd600078ec0ff */
[----:B------:R-:W-:-:S07]  /*16f50*/  @P3 LOP3.LUT R32, R32, 0x200, RZ, 0xfc, !PT ;  /* 0x0000020020203812 */ /* 0x000fce00078efcff */
.L_x_1433:
[----:B------:R-:W-:Y:S05]  /*16f60*/  BSYNC.RECONVERGENT B0 ;  /* 0x0000000000007941 */ /* 0x000fea0003800200 */
.L_x_1431:
        /* <DEDUP_REMOVED lines=10> */
.L_x_1435:
[C---:B------:R-:W-:Y:S02]  /*17010*/  LOP3.LUT P5, RZ, R32.reuse, 0x4000000, RZ, 0xc0, !PT ;  /* 0x0400000020ff7812 */ /* 0x040fe400078ac0ff */
[----:B------:R-:W-:-:S11]  /*17020*/  LOP3.LUT R32, R32, 0xffffbfff, RZ, 0xc0, !PT ;  /* 0xffffbfff20207812 */ /* 0x000fd600078ec0ff */
[----:B------:R-:W-:-:S07]  /*17030*/  @P5 LOP3.LUT R32, R32, 0x4000, RZ, 0xfc, !PT ;  /* 0x0000400020205812 */ /* 0x000fce00078efcff */
.L_x_1436:
[----:B------:R-:W-:Y:S05]  /*17040*/  BSYNC.RECONVERGENT B0 ;  /* 0x0000000000007941 */ /* 0x000fea0003800200 */
.L_x_1434:
        /* <DEDUP_REMOVED lines=8> */
.L_x_1438:
[C---:B------:R-:W-:Y:S02]  /*170d0*/  LOP3.LUT P5, RZ, R32.reuse, 0x8000000, RZ, 0xc0, !PT ;  /* 0x0800000020ff7812 */ /* 0x040fe400078ac0ff */
[----:B------:R-:W-:-:S11]  /*170e0*/  LOP3.LUT R32, R32, 0xfbffffff, RZ, 0xc0, !PT ;  /* 0xfbffffff20207812 */ /* 0x000fd600078ec0ff */
[----:B------:R-:W-:-:S07]  /*170f0*/  @P5 LOP3.LUT R32, R32, 0x4000000, RZ, 0xfc, !PT ;  /* 0x0400000020205812 */ /* 0x000fce00078efcff */
.L_x_1439:
[----:B------:R-:W-:Y:S05]  /*17100*/  BSYNC.RECONVERGENT B0 ;  /* 0x0000000000007941 */ /* 0x000fea0003800200 */
.L_x_1437:
        /* <DEDUP_REMOVED lines=8> */
.L_x_1441:
[C---:B------:R-:W-:Y:S02]  /*17190*/  LOP3.LUT P5, RZ, R32.reuse, 0x100, RZ, 0xc0, !PT ;  /* 0x0000010020ff7812 */ /* 0x040fe400078ac0ff */
[----:B------:R-:W-:-:S11]  /*171a0*/  LOP3.LUT R32, R32, 0xf7ffffff, RZ, 0xc0, !PT ;  /* 0xf7ffffff20207812 */ /* 0x000fd600078ec0ff */
[----:B------:R-:W-:-:S07]  /*171b0*/  @P5 LOP3.LUT R32, R32, 0x8000000, RZ, 0xfc, !PT ;  /* 0x0800000020205812 */ /* 0x000fce00078efcff */
.L_x_1442:
[----:B------:R-:W-:Y:S05]  /*171c0*/  BSYNC.RECONVERGENT B0 ;  /* 0x0000000000007941 */ /* 0x000fea0003800200 */
.L_x_1440:
        /* <DEDUP_REMOVED lines=8> */
.L_x_1444:
[----:B------:R-:W-:-:S04]  /*17250*/  LOP3.LUT R32, R32, 0xfffffeff, RZ, 0xc0, !PT ;  /* 0xfffffeff20207812 */ /* 0x000fc800078ec0ff */
[----:B------:R-:W-:-:S07]  /*17260*/  @P6 LOP3.LUT R32, R32, 0x100, RZ, 0xfc, !PT ;  /* 0x0000010020206812 */ /* 0x000fce00078efcff */
.L_x_1445:
[----:B------:R-:W-:Y:S05]  /*17270*/  BSYNC.RECONVERGENT B0 ;  /* 0x0000000000007941 */ /* 0x000fea0003800200 */
.L_x_1443:
        /* <DEDUP_REMOVED lines=10> */
.L_x_1447:
[C---:B------:R-:W-:Y:S02]  /*17320*/  LOP3.LUT P5, RZ, R32.reuse, 0x2000000, RZ, 0xc0, !PT ;  /* 0x0200000020ff7812 */ /* 0x040fe400078ac0ff */
[----:B------:R-:W-:-:S11]  /*17330*/  LOP3.LUT R32, R32, 0xfffffffb, RZ, 0xc0, !PT ;  /* 0xfffffffb20207812 */ /* 0x000fd600078ec0ff */
[----:B------:R-:W-:-:S07]  /*17340*/  @P5 LOP3.LUT R32, R32, 0x4, RZ, 0xfc, !PT ;  /* 0x0000000420205812 */ /* 0x000fce00078efcff */
.L_x_1448:
[----:B------:R-:W-:Y:S05]  /*17350*/  BSYNC.RECONVERGENT B0 ;  /* 0x0000000000007941 */ /* 0x000fea0003800200 */
.L_x_1446:
        /* <DEDUP_REMOVED lines=8> */
.L_x_1450:
[C---:B------:R-:W-:Y:S02]  /*173e0*/  LOP3.LUT P5, RZ, R32.reuse, 0x2000, RZ, 0xc0, !PT ;  /* 0x0000200020ff7812 */ /* 0x040fe400078ac0ff */
[----:B------:R-:W-:-:S11]  /*173f0*/  LOP3.LUT R32, R32, 0xfeffffff, RZ, 0xc0, !PT ;  /* 0xfeffffff20207812 */ /* 0x000fd600078ec0ff */
[----:B------:R-:W-:-:S07]  /*17400*/  @P5 LOP3.LUT R32, R32, 0x1000000, RZ, 0xfc, !PT ;  /* 0x0100000020205812 */ /* 0x000fce00078efcff */
.L_x_1451:
[----:B------:R-:W-:Y:S05]  /*17410*/  BSYNC.RECONVERGENT B0 ;  /* 0x0000000000007941 */ /* 0x000fea0003800200 */
.L_x_1449:
        /* <DEDUP_REMOVED lines=8> */
.L_x_1453:
[C---:B------:R-:W-:Y:S02]  /*174a0*/  LOP3.LUT P5, RZ, R32.reuse, 0x80, RZ, 0xc0, !PT ;  /* 0x0000008020ff7812 */ /* 0x040fe400078ac0ff */
[----:B------:R-:W-:-:S11]  /*174b0*/  LOP3.LUT R32, R32, 0xffff7fff, RZ, 0xc0, !PT ;  /* 0xffff7fff20207812 */ /* 0x000fd600078ec0ff */
[----:B------:R-:W-:-:S07]  /*174c0*/  @P5 LOP3.LUT R32, R32, 0x8000, RZ, 0xfc, !PT ;  /* 0x0000800020205812 */ /* 0x000fce00078efcff */
.L_x_1454:
[----:B------:R-:W-:Y:S05]  /*174d0*/  BSYNC.RECONVERGENT B0 ;  /* 0x0000000000007941 */ /* 0x000fea0003800200 */
.L_x_1452:
        /* <DEDUP_REMOVED lines=8> */
.L_x_1456:
[C---:B------:R-:W-:Y:S02]  /*17560*/  LOP3.LUT P3, RZ, R32.reuse, 0x40, RZ, 0xc0, !PT ;  /* 0x0000004020ff7812 */ /* 0x040fe4000786c0ff */
[----:B------:R-:W-:-:S11]  /*17570*/  LOP3.LUT R32, R32, 0xfffffffd, RZ, 0xc0, !PT ;  /* 0xfffffffd20207812 */ /* 0x000fd600078ec0ff */
[----:B------:R-:W-:-:S07]  /*17580*/  @P3 LOP3.LUT R32, R32, 0x2, RZ, 0xfc, !PT ;  /* 0x0000000220203812 */ /* 0x000fce00078efcff */
.L_x_1457:
[----:B------:R-:W-:Y:S05]  /*17590*/  BSYNC.RECONVERGENT B0 ;  /* 0x0000000000007941 */ /* 0x000fea0003800200 */
.L_x_1455:
        /* <DEDUP_REMOVED lines=10> */
.L_x_1459:
[C---:B------:R-:W-:Y:S02]  /*17640*/  LOP3.LUT P5, RZ, R32.reuse, 0x20, RZ, 0xc0, !PT ;  /* 0x0000002020ff7812 */ /* 0x040fe400078ac0ff */
[----:B------:R-:W-:-:S11]  /*17650*/  LOP3.LUT R32, R32, 0xff7fffff, RZ, 0xc0, !PT ;  /* 0xff7fffff20207812 */ /* 0x000fd600078ec0ff */
[----:B------:R-:W-:-:S07]  /*17660*/  @P5 LOP3.LUT R32, R32, 0x800000, RZ, 0xfc, !PT ;  /* 0x0080000020205812 */ /* 0x000fce00078efcff */
.L_x_1460:
[----:B------:R-:W-:Y:S05]  /*17670*/  BSYNC.RECONVERGENT B0 ;  /* 0x0000000000007941 */ /* 0x000fea0003800200 */
.L_x_1458:
        /* <DEDUP_REMOVED lines=8> */
.L_x_1462:
[C---:B------:R-:W-:Y:S02]  /*17700*/  LOP3.LUT P5, RZ, R32.reuse, 0x400000, RZ, 0xc0, !PT ;  /* 0x0040000020ff7812 */ /* 0x040fe400078ac0ff */
[----:B------:R-:W-:-:S11]  /*17710*/  LOP3.LUT R32, R32, 0xffffff7f, RZ, 0xc0, !PT ;  /* 0xffffff7f20207812 */ /* 0x000fd600078ec0ff */
[----:B------:R-:W-:-:S07]  /*17720*/  @P5 LOP3.LUT R32, R32, 0x80, RZ, 0xfc, !PT ;  /* 0x0000008020205812 */ /* 0x000fce00078efcff */
.L_x_1463:
[----:B------:R-:W-:Y:S05]  /*17730*/  BSYNC.RECONVERGENT B0 ;  /* 0x0000000000007941 */ /* 0x000fea0003800200 */
.L_x_1461:
        /* <DEDUP_REMOVED lines=8> */
.L_x_1465:
[C---:B------:R-:W-:Y:S02]  /*177c0*/  LOP3.LUT P5, RZ, R32.reuse, 0x200000, RZ, 0xc0, !PT ;  /* 0x0020000020ff7812 */ /* 0x040fe400078ac0ff */
[----:B------:R-:W-:-:S11]  /*177d0*/  LOP3.LUT R32, R32, 0xffffffbf, RZ, 0xc0, !PT ;  /* 0xffffffbf20207812 */ /* 0x000fd600078ec0ff */
[----:B------:R-:W-:-:S07]  /*177e0*/  @P5 LOP3.LUT R32, R32, 0x40, RZ, 0xfc, !PT ;  /* 0x0000004020205812 */ /* 0x000fce00078efcff */
.L_x_1466:
[----:B------:R-:W-:Y:S05]  /*177f0*/  BSYNC.RECONVERGENT B0 ;  /* 0x0000000000007941 */ /* 0x000fea0003800200 */
.L_x_1464:
[----:B------:R-:W-:Y:S04]  /*17800*/  BSSY.RECONVERGENT B0, `(.L_x_1467) ;  /* 0x0000007000007945 */ /* 0x000fe80003800200 */
[----:B------:R-:W-:Y:S05]  /*17810*/  @!P3 BRA `(.L_x_1468) ;  /* 0x000000000010b947 */ /* 0x000fea0003800000 */
[----:B------:R-:W0:Y:S01]  /*17820*/  LDS.U8 R18, [R31+UR5+0x4f0] ;  /* 0x0004f0051f127984 */ /* 0x000e220008000000 */
[----:B------:R-:W-:Y:S02]  /*17830*/  PLOP3.LUT P3, PT, PT, PT, PT, 0x80, 0x8 ;  /* 0x000000000008781c */ /* 0x000fe40003f6f070 */
[----:B0-----:R-:W-:-:S13]  /*17840*/  ISETP.NE.AND P5, PT, R18, RZ, PT ;  /* 0x000000ff1200720c */ /* 0x001fda0003fa5270 */
[----:B------:R-:W-:Y:S05]  /*17850*/  @P5 BRA `(.L_x_1469) ;  /* 0x0000000000045947 */ /* 0x000fea0003800000 */
.L_x_1468:
[----:B------:R-:W-:-:S13]  /*17860*/  PLOP3.LUT P3, PT, P4, PT, PT, 0x80, 0x8 ;  /* 0x000000000008781c */ /* 0x000fda000276f070 */
.L_x_1469:
[----:B------:R-:W-:Y:S05]  /*17870*/  BSYNC.RECONVERGENT B0 ;  /* 0x0000000000007941 */ /* 0x000fea0003800200 */
.L_x_1467:
        /* <DEDUP_REMOVED lines=8> */
.L_x_1471:
[----:B------:R-:W-:-:S13]  /*17900*/  LOP3.LUT P4, RZ, R32, 0x100000, RZ, 0xc0, !PT ;  /* 0x0010000020ff7812 */ /* 0x000fda000788c0ff */
.L_x_1472:
[----:B------:R-:W-:Y:S05]  /*17910*/  BSYNC.RECONVERGENT B0 ;  /* 0x0000000000007941 */ /* 0x000fea0003800200 */
.L_x_1470:
        /* <DEDUP_REMOVED lines=8> */
.L_x_1474:
[C---:B------:R-:W-:Y:S02]  /*179a0*/  LOP3.LUT P6, RZ, R32.reuse, 0x1, RZ, 0xc0, !PT ;  /* 0x0000000120ff7812 */ /* 0x040fe400078cc0ff */
[----:B------:R-:W-:-:S11]  /*179b0*/  LOP3.LUT R32, R32, 0xffbfffff, RZ, 0xc0, !PT ;  /* 0xffbfffff20207812 */ /* 0x000fd600078ec0ff */
[----:B------:R-:W-:-:S07]  /*179c0*/  @P6 LOP3.LUT R32, R32, 0x400000, RZ, 0xfc, !PT ;  /* 0x0040000020206812 */ /* 0x000fce00078efcff */
.L_x_1475:
[----:B------:R-:W-:Y:S05]  /*179d0*/  BSYNC.RECONVERGENT B0 ;  /* 0x0000000000007941 */ /* 0x000fea0003800200 */
.L_x_1473:
        /* <DEDUP_REMOVED lines=8> */
.L_x_1477:
[----:B------:R-:W-:-:S04]  /*17a60*/  LOP3.LUT R32, R32, 0xffffdfff, RZ, 0xc0, !PT ;  /* 0xffffdfff20207812 */ /* 0x000fc800078ec0ff */
[----:B------:R-:W-:-:S07]  /*17a70*/  @P0 LOP3.LUT R32, R32, 0x2000, RZ, 0xfc, !PT ;  /* 0x0000200020200812 */ /* 0x000fce00078efcff */
.L_x_1478:
[----:B------:R-:W-:Y:S05]  /*17a80*/  BSYNC.RECONVERGENT B0 ;  /* 0x0000000000007941 */ /* 0x000fea0003800200 */
.L_x_1476:
        /* <DEDUP_REMOVED lines=8> */
.L_x_1480:
[----:B------:R-:W-:-:S04]  /*17b10*/  LOP3.LUT R32, R32, 0xffffffdf, RZ, 0xc0, !PT ;  /* 0xffffffdf20207812 */ /* 0x000fc800078ec0ff */
[----:B------:R-:W-:-:S07]  /*17b20*/  @P1 LOP3.LUT R32, R32, 0x20, RZ, 0xfc, !PT ;  /* 0x0000002020201812 */ /* 0x000fce00078efcff */
.L_x_1481:
[----:B------:R-:W-:Y:S05]  /*17b30*/  BSYNC.RECONVERGENT B0 ;  /* 0x0000000000007941 */ /* 0x000fea0003800200 */
.L_x_1479:
        /* <DEDUP_REMOVED lines=10> */
.L_x_1483:
[C---:B------:R-:W-:Y:S02]  /*17be0*/  LOP3.LUT P1, RZ, R32.reuse, 0x40000, RZ, 0xc0, !PT ;  /* 0x0004000020ff7812 */ /* 0x040fe4000782c0ff */
[----:B------:R-:W-:-:S11]  /*17bf0*/  LOP3.LUT R32, R32, 0xffffffef, RZ, 0xc0, !PT ;  /* 0xffffffef20207812 */ /* 0x000fd600078ec0ff */
[----:B------:R-:W-:-:S07]  /*17c00*/  @P1 LOP3.LUT R32, R32, 0x10, RZ, 0xfc, !PT ;  /* 0x0000001020201812 */ /* 0x000fce00078efcff */
.L_x_1484:
[----:B------:R-:W-:Y:S05]  /*17c10*/  BSYNC.RECONVERGENT B0 ;  /* 0x0000000000007941 */ /* 0x000fea0003800200 */
.L_x_1482:
        /* <DEDUP_REMOVED lines=8> */
.L_x_1486:
[C---:B------:R-:W-:Y:S02]  /*17ca0*/  LOP3.LUT P1, RZ, R32.reuse, 0x20000, RZ, 0xc0, !PT ;  /* 0x0002000020ff7812 */ /* 0x040fe4000782c0ff */
[----:B------:R-:W-:-:S11]  /*17cb0*/  LOP3.LUT R32, R32, 0xfffffff7, RZ, 0xc0, !PT ;  /* 0xfffffff720207812 */ /* 0x000fd600078ec0ff */
[----:B------:R-:W-:-:S07]  /*17cc0*/  @P1 LOP3.LUT R32, R32, 0x8, RZ, 0xfc, !PT ;  /* 0x0000000820201812 */ /* 0x000fce00078efcff */
.L_x_1487:
[----:B------:R-:W-:Y:S05]  /*17cd0*/  BSYNC.RECONVERGENT B0 ;  /* 0x0000000000007941 */ /* 0x000fea0003800200 */
.L_x_1485:
[----:B------:R-:W-:Y:S04]  /*17ce0*/  BSSY.RECONVERGENT B0, `(.L_x_1488) ;  /* 0x0000007000007945 */ /* 0x000fe80003800200 */
[----:B------:R-:W-:Y:S05]  /*17cf0*/  @!P0 BRA `(.L_x_1489) ;  /* 0x0000000000108947 */ /* 0x000fea0003800000 */
[----:B------:R-:W0:Y:S01]  /*17d00*/  LDS.U8 R18, [R31+UR5+0x4e0] ;  /* 0x0004e0051f127984 */ /* 0x000e220008000000 */
[----:B------:R-:W-:Y:S02]  /*17d10*/  PLOP3.LUT P5, PT, PT, PT, PT, 0x80, 0x8 ;  /* 0x000000000008781c */ /* 0x000fe40003faf070 */
[----:B0-----:R-:W-:-:S13]  /*17d20*/  ISETP.NE.AND P1, PT, R18, RZ, PT ;  /* 0x000000ff1200720c */ /* 0x001fda0003f25270 */
[----:B------:R-:W-:Y:S05]  /*17d30*/  @P1 BRA `(.L_x_1490) ;  /* 0x0000000000041947 */ /* 0x000fea0003800000 */
.L_x_1489:
[----:B------:R-:W-:-:S13]  /*17d40*/  LOP3.LUT P5, RZ, R32, 0x10000, RZ, 0xc0, !PT ;  /* 0x0001000020ff7812 */ /* 0x000fda00078ac0ff */
.L_x_1490:
[----:B------:R-:W-:Y:S05]  /*17d50*/  BSYNC.RECONVERGENT B0 ;  /* 0x0000000000007941 */ /* 0x000fea0003800200 */
.L_x_1488:
[----:B------:R-:W-:Y:S04]  /*17d60*/  BSSY.RECONVERGENT B0, `(.L_x_1491) ;  /* 0x0000007000007945 */ /* 0x000fe80003800200 */
[----:B------:R-:W-:Y:S05]  /*17d70*/  @!P0 BRA `(.L_x_1492) ;  /* 0x0000000000108947 */ /* 0x000fea0003800000 */
[----:B------:R-:W0:Y:S01]  /*17d80*/  LDS.U8 R18, [R31+UR5+0x4f0] ;  /* 0x0004f0051f127984 */ /* 0x000e220008000000 */
[----:B------:R-:W-:Y:S02]  /*17d90*/  PLOP3.LUT P1, PT, PT, PT, PT, 0x80, 0x8 ;  /* 0x000000000008781c */ /* 0x000fe40003f2f070 */
[----:B0-----:R-:W-:-:S13]  /*17da0*/  ISETP.NE.AND P0, PT, R18, RZ, PT ;  /* 0x000000ff1200720c */ /* 0x001fda0003f05270 */
[----:B------:R-:W-:Y:S05]  /*17db0*/  @P0 BRA `(.L_x_1493) ;  /* 0x0000000000040947 */ /* 0x000fea0003800000 */
.L_x_1492:
[----:B------:R-:W-:-:S13]  /*17dc0*/  LOP3.LUT P1, RZ, R32, 0x1000, RZ, 0xc0, !PT ;  /* 0x0000100020ff7812 */ /* 0x000fda000782c0ff */
.L_x_1493:
[----:B------:R-:W-:Y:S05]  /*17dd0*/  BSYNC.RECONVERGENT B0 ;  /* 0x0000000000007941 */ /* 0x000fea0003800200 */
.L_x_1491:
        /* <DEDUP_REMOVED lines=10> */
.L_x_1495:
[C---:B------:R-:W-:Y:S02]  /*17e80*/  LOP3.LUT P6, RZ, R32.reuse, 0x800, RZ, 0xc0, !PT ;  /* 0x0000080020ff7812 */ /* 0x040fe400078cc0ff */
[----:B------:R-:W-:-:S11]  /*17e90*/  LOP3.LUT R32, R32, 0xffdfffff, RZ, 0xc0, !PT ;  /* 0xffdfffff20207812 */ /* 0x000fd600078ec0ff */
[----:B------:R-:W-:-:S07]  /*17ea0*/  @P6 LOP3.LUT R32, R32, 0x200000, RZ, 0xfc, !PT ;  /* 0x0020000020206812 */ /* 0x000fce00078efcff */
.L_x_1496:
[----:B------:R-:W-:Y:S05]  /*17eb0*/  BSYNC.RECONVERGENT B0 ;  /* 0x0000000000007941 */ /* 0x000fea0003800200 */
.L_x_1494:
        /* <DEDUP_REMOVED lines=8> */
.L_x_1498:
[C---:B------:R-:W-:Y:S02]  /*17f40*/  LOP3.LUT P6, RZ, R32.reuse, 0x400, RZ, 0xc0, !PT ;  /* 0x0000040020ff7812 */ /* 0x040fe400078cc0ff */
[----:B------:R-:W-:-:S11]  /*17f50*/  LOP3.LUT R32, R32, 0xffefffff, RZ, 0xc0, !PT ;  /* 0xffefffff20207812 */ /* 0x000fd600078ec0ff */
[----:B------:R-:W-:-:S07]  /*17f60*/  @P6 LOP3.LUT R32, R32, 0x100000, RZ, 0xfc, !PT ;  /* 0x0010000020206812 */ /* 0x000fce00078efcff */
.L_x_1499:
[----:B------:R-:W-:Y:S05]  /*17f70*/  BSYNC.RECONVERGENT B0 ;  /* 0x0000000000007941 */ /* 0x000fea0003800200 */
.L_x_1497:
        /* <DEDUP_REMOVED lines=8> */
.L_x_1501:
[----:B------:R-:W-:-:S04]  /*18000*/  LOP3.LUT R32, R32, 0xfffffbff, RZ, 0xc0, !PT ;  /* 0xfffffbff20207812 */ /* 0x000fc800078ec0ff */
[----:B------:R-:W-:-:S07]  /*18010*/  @P2 LOP3.LUT R32, R32, 0x400, RZ, 0xfc, !PT ;  /* 0x0000040020202812 */ /* 0x000fce00078efcff */
.L_x_1502:
[----:B------:R-:W-:Y:S05]  /*18020*/  BSYNC.RECONVERGENT B0 ;  /* 0x0000000000007941 */ /* 0x000fea0003800200 */
.L_x_1500:
[----:B------:R-:W-:Y:S04]  /*18030*/  BSSY.RECONVERGENT B0, `(.L_x_1503) ;  /* 0x0000007000007945 */ /* 0x000fe80003800200 */
[----:B------:R-:W-:Y:S05]  /*18040*/  @!P0 BRA `(.L_x_1504) ;  /* 0x0000000000108947 */ /* 0x000fea0003800000 */
[----:B------:R-:W0:Y:S01]  /*18050*/  LDS.U8 R18, [R31+UR5+0x4f0] ;  /* 0x0004f0051f127984 */ /* 0x000e220008000000 */
[----:B------:R-:W-:Y:S02]  /*18060*/  PLOP3.LUT P0, PT, PT, PT, PT, 0x80, 0x8 ;  /* 0x000000000008781c */ /* 0x000fe40003f0f070 */
[----:B0-----:R-:W-:-:S13]  /*18070*/  ISETP.NE.AND P2, PT, R18, RZ, PT ;  /* 0x000000ff1200720c */ /* 0x001fda0003f45270 */
[----:B------:R-:W-:Y:S05]  /*18080*/  @P2 BRA `(.L_x_1505) ;  /* 0x0000000000042947 */ /* 0x000fea0003800000 */
.L_x_1504:
[----:B------:R-:W-:-:S13]  /*18090*/  LOP3.LUT P0, RZ, R32, 0x200, RZ, 0xc0, !PT ;  /* 0x0000020020ff7812 */ /* 0x000fda000780c0ff */
.L_x_1505:
[----:B------:R-:W-:Y:S05]  /*180a0*/  BSYNC.RECONVERGENT B0 ;  /* 0x0000000000007941 */ /* 0x000fea0003800200 */
.L_x_1503:
        /* <DEDUP_REMOVED lines=10> */
.L_x_1507:
[C---:B------:R-:W-:Y:S02]  /*18150*/  LOP3.LUT P6, RZ, R32.reuse, 0x4000, RZ, 0xc0, !PT ;  /* 0x0000400020ff7812 */ /* 0x040fe400078cc0ff */
[----:B------:R-:W-:-:S11]  /*18160*/  LOP3.LUT R32, R32, 0xfff7ffff, RZ, 0xc0, !PT ;  /* 0xfff7ffff20207812 */ /* 0x000fd600078ec0ff */
[----:B------:R-:W-:-:S07]  /*18170*/  @P6 LOP3.LUT R32, R32, 0x80000, RZ, 0xfc, !PT ;  /* 0x0008000020206812 */ /* 0x000fce00078efcff */
.L_x_1508:
[----:B------:R-:W-:Y:S05]  /*18180*/  BSYNC.RECONVERGENT B0 ;  /* 0x0000000000007941 */ /* 0x000fea0003800200 */
.L_x_1506:
        /* <DEDUP_REMOVED lines=8> */
.L_x_1510:
[C---:B------:R-:W-:Y:S02]  /*18210*/  LOP3.LUT P6, RZ, R32.reuse, 0x4000000, RZ, 0xc0, !PT ;  /* 0x0400000020ff7812 */ /* 0x040fe400078cc0ff */
[----:B------:R-:W-:-:S11]  /*18220*/  LOP3.LUT R32, R32, 0xfffbffff, RZ, 0xc0, !PT ;  /* 0xfffbffff20207812 */ /* 0x000fd600078ec0ff */
[----:B------:R-:W-:-:S07]  /*18230*/  @P6 LOP3.LUT R32, R32, 0x40000, RZ, 0xfc, !PT ;  /* 0x0004000020206812 */ /* 0x000fce00078efcff */
.L_x_1511:
[----:B------:R-:W-:Y:S05]  /*18240*/  BSYNC.RECONVERGENT B0 ;  /* 0x0000000000007941 */ /* 0x000fea0003800200 */
.L_x_1509:
        /* <DEDUP_REMOVED lines=8> */
.L_x_1513:
[C---:B------:R-:W-:Y:S02]  /*182d0*/  LOP3.LUT P6, RZ, R32.reuse, 0x8000000, RZ, 0xc0, !PT ;  /* 0x0800000020ff7812 */ /* 0x040fe400078cc0ff */
[----:B------:R-:W-:-:S11]  /*182e0*/  LOP3.LUT R32, R32, 0xefffffff, RZ, 0xc0, !PT ;  /* 0xefffffff20207812 */ /* 0x000fd600078ec0ff */
[----:B------:R-:W-:-:S07]  /*182f0*/  @P6 LOP3.LUT R32, R32, 0x10000000, RZ, 0xfc, !PT ;  /* 0x1000000020206812 */ /* 0x000fce00078efcff */
.L_x_1514:
[----:B------:R-:W-:Y:S05]  /*18300*/  BSYNC.RECONVERGENT B0 ;  /* 0x0000000000007941 */ /* 0x000fea0003800200 */
.L_x_1512:
        /* <DEDUP_REMOVED lines=8> */
.L_x_1516:
[C---:B------:R-:W-:Y:S02]  /*18390*/  LOP3.LUT P2, RZ, R32.reuse, 0x100, RZ, 0xc0, !PT ;  /* 0x0000010020ff7812 */ /* 0x040fe4000784c0ff */
[----:B------:R-:W-:-:S11]  /*183a0*/  LOP3.LUT R32, R32, 0xf7ffffff, RZ, 0xc0, !PT ;  /* 0xf7ffffff20207812 */ /* 0x000fd600078ec0ff */
[----:B------:R-:W-:-:S07]  /*183b0*/  @P2 LOP3.LUT R32, R32, 0x8000000, RZ, 0xfc, !PT ;  /* 0x0800000020202812 */ /* 0x000fce00078efcff */
.L_x_1517:
[----:B------:R-:W-:Y:S05]  /*183c0*/  BSYNC.RECONVERGENT B0 ;  /* 0x0000000000007941 */ /* 0x000fea0003800200 */
.L_x_1515:
        /* <DEDUP_REMOVED lines=10> */
.L_x_1519:
[C---:B------:R-:W-:Y:S02]  /*18470*/  LOP3.LUT P6, RZ, R32.reuse, 0x4, RZ, 0xc0, !PT ;  /* 0x0000000420ff7812 */ /* 0x040fe400078cc0ff */
[----:B------:R-:W-:-:S11]  /*18480*/  LOP3.LUT R32, R32, 0xdfffffff, RZ, 0xc0, !PT ;  /* 0xdfffffff20207812 */ /* 0x000fd600078ec0ff */
[----:B------:R-:W-:-:S07]  /*18490*/  @P6 LOP3.LUT R32, R32, 0x20000000, RZ, 0xfc, !PT ;  /* 0x2000000020206812 */ /* 0x000fce00078efcff */
.L_x_1520:
[----:B------:R-:W-:Y:S05]  /*184a0*/  BSYNC.RECONVERGENT B0 ;  /* 0x0000000000007941 */ /* 0x000fea0003800200 */
.L_x_1518:
        /* <DEDUP_REMOVED lines=8> */
.L_x_1522:
[C---:B------:R-:W-:Y:S02]  /*18530*/  LOP3.LUT P6, RZ, R32.reuse, 0x1000000, RZ, 0xc0, !PT ;  /* 0x0100000020ff7812 */ /* 0x040fe400078cc0ff */
[----:B------:R-:W-:-:S11]  /*18540*/  LOP3.LUT R32, R32, 0xfffdffff, RZ, 0xc0, !PT ;  /* 0xfffdffff20207812 */ /* 0x000fd600078ec0ff */
[----:B------:R-:W-:-:S07]  /*18550*/  @P6 LOP3.LUT R32, R32, 0x20000, RZ, 0xfc, !PT ;  /* 0x0002000020206812 */ /* 0x000fce00078efcff */
.L_x_1523:
[----:B------:R-:W-:Y:S05]  /*18560*/  BSYNC.RECONVERGENT B0 ;  /* 0x0000000000007941 */ /* 0x000fea0003800200 */
.L_x_1521:
        /* <DEDUP_REMOVED lines=8> */
.L_x_1525:
[C---:B------:R-:W-:Y:S02]  /*185f0*/  LOP3.LUT P6, RZ, R32.reuse, 0x8000, RZ, 0xc0, !PT ;  /* 0x0000800020ff7812 */ /* 0x040fe400078cc0ff */
[----:B------:R-:W-:-:S11]  /*18600*/  LOP3.LUT R32, R32, 0xfffeffff, RZ, 0xc0, !PT ;  /* 0xfffeffff20207812 */ /* 0x000fd600078ec0ff */
[----:B------:R-:W-:-:S07]  /*18610*/  @P6 LOP3.LUT R32, R32, 0x10000, RZ, 0xfc, !PT ;  /* 0x0001000020206812 */ /* 0x000fce00078efcff */
.L_x_1526:
[----:B------:R-:W-:Y:S05]  /*18620*/  BSYNC.RECONVERGENT B0 ;  /* 0x0000000000007941 */ /* 0x000fea0003800200 */
.L_x_1524:
        /* <DEDUP_REMOVED lines=8> */
.L_x_1528:
[C---:B------:R-:W-:Y:S02]  /*186b0*/  LOP3.LUT P2, RZ, R32.reuse, 0x2, RZ, 0xc0, !PT ;  /* 0x0000000220ff7812 */ /* 0x040fe4000784c0ff */
[----:B------:R-:W-:-:S11]  /*186c0*/  LOP3.LUT R32, R32, 0xffff7fff, RZ, 0xc0, !PT ;  /* 0xffff7fff20207812 */ /* 0x000fd600078ec0ff */
[----:B------:R-:W-:-:S07]  /*186d0*/  @P2 LOP3.LUT R32, R32, 0x8000, RZ, 0xfc, !PT ;  /* 0x0000800020202812 */ /* 0x000fce00078efcff */
.L_x_1529:
[----:B------:R-:W-:Y:S05]  /*186e0*/  BSYNC.RECONVERGENT B0 ;  /* 0x0000000000007941 */ /* 0x000fea0003800200 */
.L_x_1527:
        /* <DEDUP_REMOVED lines=10> */
.L_x_1531:
[C---:B------:R-:W-:Y:S02]  /*18790*/  LOP3.LUT P6, RZ, R32.reuse, 0x800000, RZ, 0xc0, !PT ;  /* 0x0080000020ff7812 */ /* 0x040fe400078cc0ff */
[----:B------:R-:W-:-:S11]  /*187a0*/  LOP3.LUT R32, R32, 0xffffbfff, RZ, 0xc0, !PT ;  /* 0xffffbfff20207812 */ /* 0x000fd600078ec0ff */
[----:B------:R-:W-:-:S07]  /*187b0*/  @P6 LOP3.LUT R32, R32, 0x4000, RZ, 0xfc, !PT ;  /* 0x0000400020206812 */ /* 0x000fce00078efcff */
.L_x_1532:
[----:B------:R-:W-:Y:S05]  /*187c0*/  BSYNC.RECONVERGENT B0 ;  /* 0x0000000000007941 */ /* 0x000fea0003800200 */
.L_x_1530:
        /* <DEDUP_REMOVED lines=8> */
.L_x_1534:
[C---:B------:R-:W-:Y:S02]  /*18850*/  LOP3.LUT P6, RZ, R32.reuse, 0x80, RZ, 0xc0, !PT ;  /* 0x0000008020ff7812 */ /* 0x040fe400078cc0ff */
[----:B------:R-:W-:-:S11]  /*18860*/  LOP3.LUT R32, R32, 0xfbffffff, RZ, 0xc0, !PT ;  /* 0xfbffffff20207812 */ /* 0x000fd600078ec0ff */
[----:B------:R-:W-:-:S07]  /*18870*/  @P6 LOP3.LUT R32, R32, 0x4000000, RZ, 0xfc, !PT ;  /* 0x0400000020206812 */ /* 0x000fce00078efcff */
.L_x_1535:
[----:B------:R-:W-:Y:S05]  /*18880*/  BSYNC.RECONVERGENT B0 ;  /* 0x0000000000007941 */ /* 0x000fea0003800200 */
.L_x_1533:
        /* <DEDUP_REMOVED lines=8> */
.L_x_1537:
[C---:B------:R-:W-:Y:S02]  /*18910*/  LOP3.LUT P6, RZ, R32.reuse, 0x40, RZ, 0xc0, !PT ;  /* 0x0000004020ff7812 */ /* 0x040fe400078cc0ff */
[----:B------:R-:W-:-:S11]  /*18920*/  LOP3.LUT R32, R32, 0xfdffffff, RZ, 0xc0, !PT ;  /* 0xfdffffff20207812 */ /* 0x000fd600078ec0ff */
[----:B------:R-:W-:-:S07]  /*18930*/  @P6 LOP3.LUT R32, R32, 0x2000000, RZ, 0xfc, !PT ;  /* 0x0200000020206812 */ /* 0x000fce00078efcff */
.L_x_1538:
[----:B------:R-:W-:Y:S05]  /*18940*/  BSYNC.RECONVERGENT B0 ;  /* 0x0000000000007941 */ /* 0x000fea0003800200 */
.L_x_1536:
        /* <DEDUP_REMOVED lines=8> */
.L_x_1540:
[----:B------:R-:W-:-:S04]  /*189d0*/  LOP3.LUT R32, R32, 0xfffffffe, RZ, 0xc0, !PT ;  /* 0xfffffffe20207812 */ /* 0x000fc800078ec0ff */
[----:B------:R-:W-:-:S07]  /*189e0*/  @P3 LOP3.LUT R32, R32, 0x1, RZ, 0xfc, !PT ;  /* 0x0000000120203812 */ /* 0x000fce00078efcff */
.L_x_1541:
[----:B------:R-:W-:Y:S05]  /*189f0*/  BSYNC.RECONVERGENT B0 ;  /* 0x0000000000007941 */ /* 0x000fea0003800200 */
.L_x_1539:
        /* <DEDUP_REMOVED lines=10> */
.L_x_1543:
[----:B------:R-:W-:-:S04]  /*18aa0*/  LOP3.LUT R32, R32, 0xffffffbf, RZ, 0xc0, !PT ;  /* 0xffffffbf20207812 */ /* 0x000fc800078ec0ff */
[----:B------:R-:W-:-:S07]  /*18ab0*/  @P4 LOP3.LUT R32, R32, 0x40, RZ, 0xfc, !PT ;  /* 0x0000004020204812 */ /* 0x000fce00078efcff */
.L_x_1544:
[----:B------:R-:W-:Y:S05]  /*18ac0*/  BSYNC.RECONVERGENT B0 ;  /* 0x0000000000007941 */ /* 0x000fea0003800200 */
.L_x_1542:
        /* <DEDUP_REMOVED lines=8> */
.L_x_1546:
[C---:B------:R-:W-:Y:S02]  /*18b50*/  LOP3.LUT P3, RZ, R32.reuse, 0x400000, RZ, 0xc0, !PT ;  /* 0x0040000020ff7812 */ /* 0x040fe4000786c0ff */
[----:B------:R-:W-:-:S11]  /*18b60*/  LOP3.LUT R32, R32, 0xfffffffd, RZ, 0xc0, !PT ;  /* 0xfffffffd20207812 */ /* 0x000fd600078ec0ff */
[----:B------:R-:W-:-:S07]  /*18b70*/  @P3 LOP3.LUT R32, R32, 0x2, RZ, 0xfc, !PT ;  /* 0x0000000220203812 */ /* 0x000fce00078efcff */
.L_x_1547:
[----:B------:R-:W-:Y:S05]  /*18b80*/  BSYNC.RECONVERGENT B0 ;  /* 0x0000000000007941 */ /* 0x000fea0003800200 */
.L_x_1545:
[----:B------:R-:W-:Y:S04]  /*18b90*/  BSSY.RECONVERGENT B0, `(.L_x_1548) ;  /* 0x0000007000007945 */ /* 0x000fe80003800200 */
[----:B------:R-:W-:Y:S05]  /*18ba0*/  @!P2 BRA `(.L_x_1549) ;  /* 0x000000000010a947 */ /* 0x000fea0003800000 */
[----:B------:R-:W0:Y:S01]  /*18bb0*/  LDS.U8 R18, [R31+UR5+0x520] ;  /* 0x000520051f127984 */ /* 0x000e220008000000 */
[----:B------:R-:W-:Y:S02]  /*18bc0*/  PLOP3.LUT P3, PT, PT, PT, PT, 0x80, 0x8 ;  /* 0x000000000008781c */ /* 0x000fe40003f6f070 */
[----:B0-----:R-:W-:-:S13]  /*18bd0*/  ISETP.NE.AND P4, PT, R18, RZ, PT ;  /* 0x000000ff1200720c */ /* 0x001fda0003f85270 */
[----:B------:R-:W-:Y:S05]  /*18be0*/  @P4 BRA `(.L_x_1550) ;  /* 0x0000000000044947 */ /* 0x000fea0003800000 */
.L_x_1549:
[----:B------:R-:W-:-:S13]  /*18bf0*/  LOP3.LUT P3, RZ, R32, 0x2000, RZ, 0xc0, !PT ;  /* 0x0000200020ff7812 */ /* 0x000fda000786c0ff */
.L_x_1550:
[----:B------:R-:W-:Y:S05]  /*18c00*/  BSYNC.RECONVERGENT B0 ;  /* 0x0000000000007941 */ /* 0x000fea0003800200 */
.L_x_1548:
[----:B------:R-:W-:Y:S04]  /*18c10*/  BSSY.RECONVERGENT B0, `(.L_x_1551) ;  /* 0x0000007000007945 */ /* 0x000fe80003800200 */
[----:B------:R-:W-:Y:S05]  /*18c20*/  @!P2 BRA `(.L_x_1552) ;  /* 0x000000000010a947 */ /* 0x000fea0003800000 */
[----:B------:R-:W0:Y:S01]  /*18c30*/  LDS.U8 R18, [R31+UR5+0x530] ;  /* 0x000530051f127984 */ /* 0x000e220008000000 */
[----:B------:R-:W-:Y:S02]  /*18c40*/  PLOP3.LUT P2, PT, PT, PT, PT, 0x80, 0x8 ;  /* 0x000000000008781c */ /* 0x000fe40003f4f070 */
[----:B0-----:R-:W-:-:S13]  /*18c50*/  ISETP.NE.AND P4, PT, R18, RZ, PT ;  /* 0x000000ff1200720c */ /* 0x001fda0003f85270 */
[----:B------:R-:W-:Y:S05]  /*18c60*/  @P4 BRA `(.L_x_1553) ;  /* 0x0000000000044947 */ /* 0x000fea0003800000 */
.L_x_1552:
[----:B------:R-:W-:-:S13]  /*18c70*/  LOP3.LUT P2, RZ, R32, 0x20, RZ, 0xc0, !PT ;  /* 0x0000002020ff7812 */ /* 0x000fda000784c0ff */
.L_x_1553:
[----:B------:R-:W-:Y:S05]  /*18c80*/  BSYNC.RECONVERGENT B0 ;  /* 0x0000000000007941 */ /* 0x000fea0003800200 */
.L_x_1551:
        /* <DEDUP_REMOVED lines=10> */
.L_x_1555:
[C---:B------:R-:W-:Y:S02]  /*18d30*/  LOP3.LUT P6, RZ, R32.reuse, 0x10, RZ, 0xc0, !PT ;  /* 0x0000001020ff7812 */ /* 0x040fe400078cc0ff */
[----:B------:R-:W-:-:S11]  /*18d40*/  LOP3.LUT R32, R32, 0xfeffffff, RZ, 0xc0, !PT ;  /* 0xfeffffff20207812 */ /* 0x000fd600078ec0ff */
[----:B------:R-:W-:-:S07]  /*18d50*/  @P6 LOP3.LUT R32, R32, 0x1000000, RZ, 0xfc, !PT ;  /* 0x0100000020206812 */ /* 0x000fce00078efcff */
.L_x_1556:
[----:B------:R-:W-:Y:S05]  /*18d60*/  BSYNC.RECONVERGENT B0 ;  /* 0x0000000000007941 */ /* 0x000fea0003800200 */
.L_x_1554:
        /* <DEDUP_REMOVED lines=8> */
.L_x_1558:
[C---:B------:R-:W-:Y:S02]  /*18df0*/  LOP3.LUT P6, RZ, R32.reuse, 0x8, RZ, 0xc0, !PT ;  /* 0x0000000820ff7812 */ /* 0x040fe400078cc0ff */
[----:B------:R-:W-:-:S11]  /*18e00*/  LOP3.LUT R32, R32, 0xff7fffff, RZ, 0xc0, !PT ;  /* 0xff7fffff20207812 */ /* 0x000fd600078ec0ff */
[----:B------:R-:W-:-:S07]  /*18e10*/  @P6 LOP3.LUT R32, R32, 0x800000, RZ, 0xfc, !PT ;  /* 0x0080000020206812 */ /* 0x000fce00078efcff */
.L_x_1559:
[----:B------:R-:W-:Y:S05]  /*18e20*/  BSYNC.RECONVERGENT B0 ;  /* 0x0000000000007941 */ /* 0x000fea0003800200 */
.L_x_1557:
        /* <DEDUP_REMOVED lines=8> */
.L_x_1561:
[----:B------:R-:W-:-:S04]  /*18eb0*/  LOP3.LUT R32, R32, 0xffbfffff, RZ, 0xc0, !PT ;  /* 0xffbfffff20207812 */ /* 0x000fc800078ec0ff */
[----:B------:R-:W-:-:S07]  /*18ec0*/  @P5 LOP3.LUT R32, R32, 0x400000, RZ, 0xfc, !PT ;  /* 0x0040000020205812 */ /* 0x000fce00078efcff */
.L_x_1562:
[----:B------:R-:W-:Y:S05]  /*18ed0*/  BSYNC.RECONVERGENT B0 ;  /* 0x0000000000007941 */ /* 0x000fea0003800200 */
.L_x_1560:
        /* <DEDUP_REMOVED lines=8> */
.L_x_1564:
[----:B------:R-:W-:-:S04]  /*18f60*/  LOP3.LUT R32, R32, 0xffffdfff, RZ, 0xc0, !PT ;  /* 0xffffdfff20207812 */ /* 0x000fc800078ec0ff */
[----:B------:R-:W-:-:S07]  /*18f70*/  @P1 LOP3.LUT R32, R32, 0x2000, RZ, 0xfc, !PT ;  /* 0x0000200020201812 */ /* 0x000fce00078efcff */
.L_x_1565:
[----:B------:R-:W-:Y:S05]  /*18f80*/  BSYNC.RECONVERGENT B0 ;  /* 0x0000000000007941 */ /* 0x000fea0003800200 */
.L_x_1563:
        /* <DEDUP_REMOVED lines=10> */
.L_x_1567:
[C---:B------:R-:W-:Y:S02]  /*19030*/  LOP3.LUT P1, RZ, R32.reuse, 0x200000, RZ, 0xc0, !PT ;  /* 0x0020000020ff7812 */ /* 0x040fe4000782c0ff */
[----:B------:R-:W-:-:S11]  /*19040*/  LOP3.LUT R32, R32, 0xffffefff, RZ, 0xc0, !PT ;  /* 0xffffefff20207812 */ /* 0x000fd600078ec0ff */
[----:B------:R-:W-:-:S07]  /*19050*/  @P1 LOP3.LUT R32, R32, 0x1000, RZ, 0xfc, !PT ;  /* 0x0000100020201812 */ /* 0x000fce00078efcff */
.L_x_1568:
[----:B------:R-:W-:Y:S05]  /*19060*/  BSYNC.RECONVERGENT B0 ;  /* 0x0000000000007941 */ /* 0x000fea0003800200 */
.L_x_1566:
        /* <DEDUP_REMOVED lines=8> */
.L_x_1570:
[C---:B------:R-:W-:Y:S02]  /*190f0*/  LOP3.LUT P1, RZ, R32.reuse, 0x100000, RZ, 0xc0, !PT ;  /* 0x0010000020ff7812 */ /* 0x040fe4000782c0ff */
[----:B------:R-:W-:-:S11]  /*19100*/  LOP3.LUT R32, R32, 0xfffff7ff, RZ, 0xc0, !PT ;  /* 0xfffff7ff20207812 */ /* 0x000fd600078ec0ff */
[----:B------:R-:W-:-:S07]  /*19110*/  @P1 LOP3.LUT R32, R32, 0x800, RZ, 0xfc, !PT ;  /* 0x0000080020201812 */ /* 0x000fce00078efcff */
.L_x_1571:
[----:B------:R-:W-:Y:S05]  /*19120*/  BSYNC.RECONVERGENT B0 ;  /* 0x0000000000007941 */ /* 0x000fea0003800200 */
.L_x_1569:
[----:B------:R-:W-:Y:S04]  /*19130*/  BSSY.RECONVERGENT B0, `(.L_x_1572) ;  /* 0x0000007000007945 */ /* 0x000fe80003800200 */
[----:B------:R-:W-:Y:S05]  /*19140*/  @!P4 BRA `(.L_x_1573) ;  /* 0x000000000010c947 */ /* 0x000fea0003800000 */
[----:B------:R-:W0:Y:S01]  /*19150*/  LDS.U8 R18, [R31+UR5+0x520] ;  /* 0x000520051f127984 */ /* 0x000e220008000000 */
[----:B------:R-:W-:Y:S02]  /*19160*/  PLOP3.LUT P1, PT, PT, PT, PT, 0x80, 0x8 ;  /* 0x000000000008781c */ /* 0x000fe40003f2f070 */
[----:B0-----:R-:W-:-:S13]  /*19170*/  ISETP.NE.AND P5, PT, R18, RZ, PT ;  /* 0x000000ff1200720c */ /* 0x001fda0003fa5270 */
[----:B------:R-:W-:Y:S05]  /*19180*/  @P5 BRA `(.L_x_1574) ;  /* 0x0000000000045947 */ /* 0x000fea0003800000 */
.L_x_1573:
[----:B------:R-:W-:-:S13]  /*19190*/  LOP3.LUT P1, RZ, R32, 0x400, RZ, 0xc0, !PT ;  /* 0x0000040020ff7812 */ /* 0x000fda000782c0ff */
.L_x_1574:
[----:B------:R-:W-:Y:S05]  /*191a0*/  BSYNC.RECONVERGENT B0 ;  /* 0x0000000000007941 */ /* 0x000fea0003800200 */
.L_x_1572:
        /* <DEDUP_REMOVED lines=8> */
.L_x_1576:
[----:B------:R-:W-:-:S04]  /*19230*/  LOP3.LUT R32, R32, 0xfffffbff, RZ, 0xc0, !PT ;  /* 0xfffffbff20207812 */ /* 0x000fc800078ec0ff */
[----:B------:R-:W-:-:S07]  /*19240*/  @P0 LOP3.LUT R32, R32, 0x400, RZ, 0xfc, !PT ;  /* 0x0000040020200812 */ /* 0x000fce00078efcff */
.L_x_1577:
[----:B------:R-:W-:Y:S05]  /*19250*/  BSYNC.RECONVERGENT B0 ;  /* 0x0000000000007941 */ /* 0x000fea0003800200 */
.L_x_1575:
        /* <DEDUP_REMOVED lines=10> */
.L_x_1579:
[C---:B------:R-:W-:Y:S02]  /*19300*/  LOP3.LUT P4, RZ, R32.reuse, 0x80000, RZ, 0xc0, !PT ;  /* 0x0008000020ff7812 */ /* 0x040fe4000788c0ff */
[----:B------:R-:W-:-:S11]  /*19310*/  LOP3.LUT R32, R32, 0xfffffdff, RZ, 0xc0, !PT ;  /* 0xfffffdff20207812 */ /* 0x000fd600078ec0ff */
[----:B------:R-:W-:-:S07]  /*19320*/  @P4 LOP3.LUT R32, R32, 0x200, RZ, 0xfc, !PT ;  /* 0x0000020020204812 */ /* 0x000fce00078efcff */
.L_x_1580:
[----:B------:R-:W-:Y:S05]  /*19330*/  BSYNC.RECONVERGENT B0 ;  /* 0x0000000000007941 */ /* 0x000fea0003800200 */
.L_x_1578:
        /* <DEDUP_REMOVED lines=8> */
.L_x_1582:
[C---:B------:R-:W-:Y:S02]  /*193c0*/  LOP3.LUT P4, RZ, R32.reuse, 0x40000, RZ, 0xc0, !PT ;  /* 0x0004000020ff7812 */ /* 0x040fe4000788c0ff */
[----:B------:R-:W-:-:S11]  /*193d0*/  LOP3.LUT R32, R32, 0xfffffeff, RZ, 0xc0, !PT ;  /* 0xfffffeff20207812 */ /* 0x000fd600078ec0ff */
[----:B------:R-:W-:-:S07]  /*193e0*/  @P4 LOP3.LUT R32, R32, 0x100, RZ, 0xfc, !PT ;  /* 0x0000010020204812 */ /* 0x000fce00078efcff */
.L_x_1583:
[----:B------:R-:W-:Y:S05]  /*193f0*/  BSYNC.RECONVERGENT B0 ;  /* 0x0000000000007941 */ /* 0x000fea0003800200 */
.L_x_1581:
        /* <DEDUP_REMOVED lines=8> */
.L_x_1585:
[C---:B------:R-:W-:Y:S02]  /*19480*/  LOP3.LUT P4, RZ, R32.reuse, 0x10000000, RZ, 0xc0, !PT ;  /* 0x1000000020ff7812 */ /* 0x040fe4000788c0ff */
[----:B------:R-:W-:-:S11]  /*19490*/  LOP3.LUT R32, R32, 0xfffffffb, RZ, 0xc0, !PT ;  /* 0xfffffffb20207812 */ /* 0x000fd600078ec0ff */
[----:B------:R-:W-:-:S07]  /*194a0*/  @P4 LOP3.LUT R32, R32, 0x4, RZ, 0xfc, !PT ;  /* 0x0000000420204812 */ /* 0x000fce00078efcff */
.L_x_1586:
[----:B------:R-:W-:Y:S05]  /*194b0*/  BSYNC.RECONVERGENT B0 ;  /* 0x0000000000007941 */ /* 0x000fea0003800200 */
.L_x_1584:
        /* <DEDUP_REMOVED lines=8> */
.L_x_1588:
[C---:B------:R-:W-:Y:S02]  /*19540*/  LOP3.LUT P0, RZ, R32.reuse, 0x8000000, RZ, 0xc0, !PT ;  /* 0x0800000020ff7812 */ /* 0x040fe4000780c0ff */
[----:B------:R-:W-:-:S11]  /*19550*/  LOP3.LUT R32, R32, 0xffffff7f, RZ, 0xc0, !PT ;  /* 0xffffff7f20207812 */ /* 0x000fd600078ec0ff */
[----:B------:R-:W-:-:S07]  /*19560*/  @P0 LOP3.LUT R32, R32, 0x80, RZ, 0xfc, !PT ;  /* 0x0000008020200812 */ /* 0x000fce00078efcff */
.L_x_1589:
[----:B------:R-:W-:Y:S05]  /*19570*/  BSYNC.RECONVERGENT B0 ;  /* 0x0000000000007941 */ /* 0x000fea0003800200 */
.L_x_1587:
        /* <DEDUP_REMOVED lines=10> */
.L_x_1591:
[C---:B------:R-:W-:Y:S02]  /*19620*/  LOP3.LUT P4, RZ, R32.reuse, 0x20000000, RZ, 0xc0, !PT ;  /* 0x2000000020ff7812 */ /* 0x040fe4000788c0ff */
[----:B------:R-:W-:-:S11]  /*19630*/  LOP3.LUT R32, R32, 0xefffffff, RZ, 0xc0, !PT ;  /* 0xefffffff20207812 */ /* 0x000fd600078ec0ff */
[----:B------:R-:W-:-:S07]  /*19640*/  @P4 LOP3.LUT R32, R32, 0x10000000, RZ, 0xfc, !PT ;  /* 0x1000000020204812 */ /* 0x000fce00078efcff */
.L_x_1592:
[----:B------:R-:W-:Y:S05]  /*19650*/  BSYNC.RECONVERGENT B0 ;  /* 0x0000000000007941 */ /* 0x000fea0003800200 */
.L_x_1590:
        /* <DEDUP_REMOVED lines=8> */
.L_x_1594:
[C---:B------:R-:W-:Y:S02]  /*196e0*/  LOP3.LUT P4, RZ, R32.reuse, 0x20000, RZ, 0xc0, !PT ;  /* 0x0002000020ff7812 */ /* 0x040fe4000788c0ff */
[----:B------:R-:W-:-:S11]  /*196f0*/  LOP3.LUT R32, R32, 0xdfffffff, RZ, 0xc0, !PT ;  /* 0xdfffffff20207812 */ /* 0x000fd600078ec0ff */
[----:B------:R-:W-:-:S07]  /*19700*/  @P4 LOP3.LUT R32, R32, 0x20000000, RZ, 0xfc, !PT ;  /* 0x2000000020204812 */ /* 0x000fce00078efcff */
.L_x_1595:
[----:B------:R-:W-:Y:S05]  /*19710*/  BSYNC.RECONVERGENT B0 ;  /* 0x0000000000007941 */ /* 0x000fea0003800200 */
.L_x_1593:
        /* <DEDUP_REMOVED lines=8> */
.L_x_1597:
[C---:B------:R-:W-:Y:S02]  /*197a0*/  LOP3.LUT P4, RZ, R32.reuse, 0x10000, RZ, 0xc0, !PT ;  /* 0x0001000020ff7812 */ /* 0x040fe4000788c0ff */
[----:B------:R-:W-:-:S11]  /*197b0*/  LOP3.LUT R32, R32, 0xfffdffff, RZ, 0xc0, !PT ;  /* 0xfffdffff20207812 */ /* 0x000fd600078ec0ff */
[----:B------:R-:W-:-:S07]  /*197c0*/  @P4 LOP3.LUT R32, R32, 0x20000, RZ, 0xfc, !PT ;  /* 0x0002000020204812 */ /* 0x000fce00078efcff */
.L_x_1598:
[----:B------:R-:W-:Y:S05]  /*197d0*/  BSYNC.RECONVERGENT B0 ;  /* 0x0000000000007941 */ /* 0x000fea0003800200 */
.L_x_1596:
        /* <DEDUP_REMOVED lines=8> */
.L_x_1600:
[C---:B------:R-:W-:Y:S02]  /*19860*/  LOP3.LUT P0, RZ, R32.reuse, 0x8000, RZ, 0xc0, !PT ;  /* 0x0000800020ff7812 */ /* 0x040fe4000780c0ff */
[----:B------:R-:W-:-:S11]  /*19870*/  LOP3.LUT R32, R32, 0xfffffff7, RZ, 0xc0, !PT ;  /* 0xfffffff720207812 */ /* 0x000fd600078ec0ff */
[----:B------:R-:W-:-:S07]  /*19880*/  @P0 LOP3.LUT R32, R32, 0x8, RZ, 0xfc, !PT ;  /* 0x0000000820200812 */ /* 0x000fce00078efcff */
.L_x_1601:
[----:B------:R-:W-:Y:S05]  /*19890*/  BSYNC.RECONVERGENT B0 ;  /* 0x0000000000007941 */ /* 0x000fea0003800200 */
.L_x_1599:
        /* <DEDUP_REMOVED lines=10> */
.L_x_1603:
[C---:B------:R-:W-:Y:S02]  /*19940*/  LOP3.LUT P4, RZ, R32.reuse, 0x4000, RZ, 0xc0, !PT ;  /* 0x0000400020ff7812 */ /* 0x040fe4000788c0ff */
[----:B------:R-:W-:-:S11]  /*19950*/  LOP3.LUT R32, R32, 0xf7ffffff, RZ, 0xc0, !PT ;  /* 0xf7ffffff20207812 */ /* 0x000fd600078ec0ff */
[----:B------:R-:W-:-:S07]  /*19960*/  @P4 LOP3.LUT R32, R32, 0x8000000, RZ, 0xfc, !PT ;  /* 0x0800000020204812 */ /* 0x000fce00078efcff */
.L_x_1604:
[----:B------:R-:W-:Y:S05]  /*19970*/  BSYNC.RECONVERGENT B0 ;  /* 0x0000000000007941 */ /* 0x000fea0003800200 */
.L_x_1602:
        /* <DEDUP_REMOVED lines=8> */
.L_x_1606:
[C---:B------:R-:W-:Y:S02]  /*19a00*/  LOP3.LUT P4, RZ, R32.reuse, 0x4000000, RZ, 0xc0, !PT ;  /* 0x0400000020ff7812 */ /* 0x040fe4000788c0ff */
[----:B------:R-:W-:-:S11]  /*19a10*/  LOP3.LUT R32, R32, 0xffff7fff, RZ, 0xc0, !PT ;  /* 0xffff7fff20207812 */ /* 0x000fd600078ec0ff */
[----:B------:R-:W-:-:S07]  /*19a20*/  @P4 LOP3.LUT R32, R32, 0x8000, RZ, 0xfc, !PT ;  /* 0x0000800020204812 */ /* 0x000fce00078efcff */
.L_x_1607:
[----:B------:R-:W-:Y:S05]  /*19a30*/  BSYNC.RECONVERGENT B0 ;  /* 0x0000000000007941 */ /* 0x000fea0003800200 */
.L_x_1605:
        /* <DEDUP_REMOVED lines=8> */
.L_x_1609:
[C---:B------:R-:W-:Y:S02]  /*19ac0*/  LOP3.LUT P4, RZ, R32.reuse, 0x2000000, RZ, 0xc0, !PT ;  /* 0x0200000020ff7812 */ /* 0x040fe4000788c0ff */
[----:B------:R-:W-:-:S11]  /*19ad0*/  LOP3.LUT R32, R32, 0xffffbfff, RZ, 0xc0, !PT ;  /* 0xffffbfff20207812 */ /* 0x000fd600078ec0ff */
[----:B------:R-:W-:-:S07]  /*19ae0*/  @P4 LOP3.LUT R32, R32, 0x4000, RZ, 0xfc, !PT ;  /* 0x0000400020204812 */ /* 0x000fce00078efcff */
.L_x_1610:
[----:B------:R-:W-:Y:S05]  /*19af0*/  BSYNC.RECONVERGENT B0 ;  /* 0x0000000000007941 */ /* 0x000fea0003800200 */
.L_x_1608:
[----:B------:R-:W-:Y:S04]  /*19b00*/  BSSY.RECONVERGENT B0, `(.L_x_1611) ;  /* 0x0000007000007945 */ /* 0x000fe80003800200 */
[----:B------:R-:W-:Y:S05]  /*19b10*/  @!P0 BRA `(.L_x_1612) ;  /* 0x0000000000108947 */ /* 0x000fea0003800000 */
[----:B------:R-:W0:Y:S01]  /*19b20*/  LDS.U8 R18, [R31+UR5+0x570] ;  /* 0x000570051f127984 */ /* 0x000e220008000000 */
[----:B------:R-:W-:Y:S02]  /*19b30*/  PLOP3.LUT P5, PT, PT, PT, PT, 0x80, 0x8 ;  /* 0x000000000008781c */ /* 0x000fe40003faf070 */
[----:B0-----:R-:W-:-:S13]  /*19b40*/  ISETP.NE.AND P0, PT, R18, RZ, PT ;  /* 0x000000ff1200720c */ /* 0x001fda0003f05270 */
[----:B------:R-:W-:Y:S05]  /*19b50*/  @P0 BRA `(.L_x_1613) ;  /* 0x0000000000040947 */ /* 0x000fea0003800000 */
.L_x_1612:
[----:B------:R-:W-:-:S13]  /*19b60*/  LOP3.LUT P5, RZ, R32, 0x1, RZ, 0xc0, !PT ;  /* 0x0000000120ff7812 */ /* 0x000fda00078ac0ff */
.L_x_1613:
[----:B------:R-:W-:Y:S05]  /*19b70*/  BSYNC.RECONVERGENT B0 ;  /* 0x0000000000007941 */ /* 0x000fea0003800200 */
.L_x_1611:
        /* <DEDUP_REMOVED lines=8> */
.L_x_1615:
[----:B------:R-:W-:-:S13]  /*19c00*/  LOP3.LUT P4, RZ, R32, 0x40, RZ, 0xc0, !PT ;  /* 0x0000004020ff7812 */ /* 0x000fda000788c0ff */
.L_x_1616:
[----:B------:R-:W-:Y:S05]  /*19c10*/  BSYNC.RECONVERGENT B0 ;  /* 0x0000000000007941 */ /* 0x000fea0003800200 */
.L_x_1614:
        /* <DEDUP_REMOVED lines=8> */
.L_x_1618:
[C---:B------:R-:W-:Y:S02]  /*19ca0*/  LOP3.LUT P6, RZ, R32.reuse, 0x2, RZ, 0xc0, !PT ;  /* 0x0000000220ff7812 */ /* 0x040fe400078cc0ff */
[----:B------:R-:W-:-:S11]  /*19cb0*/  LOP3.LUT R32, R32, 0xfbffffff, RZ, 0xc0, !PT ;  /* 0xfbffffff20207812 */ /* 0x000fd600078ec0ff */
[----:B------:R-:W-:-:S07]  /*19cc0*/  @P6 LOP3.LUT R32, R32, 0x4000000, RZ, 0xfc, !PT ;  /* 0x0400000020206812 */ /* 0x000fce00078efcff */
.L_x_1619:
[----:B------:R-:W-:Y:S05]  /*19cd0*/  BSYNC.RECONVERGENT B0 ;  /* 0x0000000000007941 */ /* 0x000fea0003800200 */
.L_x_1617:
        /* <DEDUP_REMOVED lines=8> */
.L_x_1621:
[----:B------:R-:W-:-:S04]  /*19d60*/  LOP3.LUT R32, R32, 0xfdffffff, RZ, 0xc0, !PT ;  /* 0xfdffffff20207812 */ /* 0x000fc800078ec0ff */
[----:B------:R-:W-:-:S07]  /*19d70*/  @P3 LOP3.LUT R32, R32, 0x2000000, RZ, 0xfc, !PT ;  /* 0x0200000020203812 */ /* 0x000fce00078efcff */
.L_x_1622:
[----:B------:R-:W-:Y:S05]  /*19d80*/  BSYNC.RECONVERGENT B0 ;  /* 0x0000000000007941 */ /* 0x000fea0003800200 */
.L_x_1620:
        /* <DEDUP_REMOVED lines=8> */
.L_x_1624:
[----:B------:R-:W-:-:S04]  /*19e10*/  LOP3.LUT R32, R32, 0xffffffbf, RZ, 0xc0, !PT ;  /* 0xffffffbf20207812 */ /* 0x000fc800078ec0ff */
[----:B------:R-:W-:-:S07]  /*19e20*/  @P2 LOP3.LUT R32, R32, 0x40, RZ, 0xfc, !PT ;  /* 0x0000004020202812 */ /* 0x000fce00078efcff */
.L_x_1625:
[----:B------:R-:W-:Y:S05]  /*19e30*/  BSYNC.RECONVERGENT B0 ;  /* 0x0000000000007941 */ /* 0x000fea0003800200 */
.L_x_1623:
        /* <DEDUP_REMOVED lines=10> */
.L_x_1627:
[C---:B------:R-:W-:Y:S02]  /*19ee0*/  LOP3.LUT P2, RZ, R32.reuse, 0x1000000, RZ, 0xc0, !PT ;  /* 0x0100000020ff7812 */ /* 0x040fe4000784c0ff */
[----:B------:R-:W-:-:S11]  /*19ef0*/  LOP3.LUT R32, R32, 0xffffffdf, RZ, 0xc0, !PT ;  /* 0xffffffdf20207812 */ /* 0x000fd600078ec0ff */
[----:B------:R-:W-:-:S07]  /*19f00*/  @P2 LOP3.LUT R32, R32, 0x20, RZ, 0xfc, !PT ;  /* 0x0000002020202812 */ /* 0x000fce00078efcff */
.L_x_1628:
[----:B------:R-:W-:Y:S05]  /*19f10*/  BSYNC.RECONVERGENT B0 ;  /* 0x0000000000007941 */ /* 0x000fea0003800200 */
.L_x_1626:
        /* <DEDUP_REMOVED lines=8> */
.L_x_1630:
[C---:B------:R-:W-:Y:S02]  /*19fa0*/  LOP3.LUT P2, RZ, R32.reuse, 0x800000, RZ, 0xc0, !PT ;  /* 0x0080000020ff7812 */ /* 0x040fe4000784c0ff */
[----:B------:R-:W-:-:S11]  /*19fb0*/  LOP3.LUT R32, R32, 0xffffffef, RZ, 0xc0, !PT ;  /* 0xffffffef20207812 */ /* 0x000fd600078ec0ff */
[----:B------:R-:W-:-:S07]  /*19fc0*/  @P2 LOP3.LUT R32, R32, 0x10, RZ, 0xfc, !PT ;  /* 0x0000001020202812 */ /* 0x000fce00078efcff */
.L_x_1631:
[----:B------:R-:W-:Y:S05]  /*19fd0*/  BSYNC.RECONVERGENT B0 ;  /* 0x0000000000007941 */ /* 0x000fea0003800200 */
.L_x_1629:
[----:B------:R-:W-:Y:S04]  /*19fe0*/  BSSY.RECONVERGENT B0, `(.L_x_1632) ;  /* 0x0000007000007945 */ /* 0x000fe80003800200 */
[----:B------:R-:W-:Y:S05]  /*19ff0*/  @!P0 BRA `(.L_x_1633) ;  /* 0x0000000000108947 */ /* 0x000fea0003800000 */
[----:B------:R-:W0:Y:S01]  /*1a000*/  LDS.U8 R18, [R31+UR5+0x560] ;  /* 0x000560051f127984 */ /* 0x000e220008000000 */
[----:B------:R-:W-:Y:S02]  /*1a010*/  PLOP3.LUT P2, PT, PT, PT, PT, 0x80, 0x8 ;  /* 0x000000000008781c */ /* 0x000fe40003f4f070 */
[----:B0-----:R-:W-:-:S13]  /*1a020*/  ISETP.NE.AND P3, PT, R18, RZ, PT ;  /* 0x000000ff1200720c */ /* 0x001fda0003f65270 */
[----:B------:R-:W-:Y:S05]  /*1a030*/  @P3 BRA `(.L_x_1634) ;  /* 0x0000000000043947 */ /* 0x000fea0003800000 */
.L_x_1633:
[----:B------:R-:W-:-:S13]  /*1a040*/  LOP3.LUT P2, RZ, R32, 0x400000, RZ, 0xc0, !PT ;  /* 0x0040000020ff7812 */ /* 0x000fda000784c0ff */
.L_x_1634:
[----:B------:R-:W-:Y:S05]  /*1a050*/  BSYNC.RECONVERGENT B0 ;  /* 0x0000000000007941 */ /* 0x000fea0003800200 */
.L_x_1632:
[----:B------:R-:W-:Y:S04]  /*1a060*/  BSSY.RECONVERGENT B0, `(.L_x_1635) ;  /* 0x0000007000007945 */ /* 0x000fe80003800200 */
[----:B------:R-:W-:Y:S05]  /*1a070*/  @!P0 BRA `(.L_x_1636) ;  /* 0x0000000000108947 */ /* 0x000fea0003800000 */
[----:B------:R-:W0:Y:S01]  /*1a080*/  LDS.U8 R18, [R31+UR5+0x570] ;  /* 0x000570051f127984 */ /* 0x000e220008000000 */
[----:B------:R-:W-:Y:S02]  /*1a090*/  PLOP3.LUT P0, PT, PT, PT, PT, 0x80, 0x8 ;  /* 0x000000000008781c */ /* 0x000fe40003f0f070 */
[----:B0-----:R-:W-:-:S13]  /*1a0a0*/  ISETP.NE.AND P3, PT, R18, RZ, PT ;  /* 0x000000ff1200720c */ /* 0x001fda0003f65270 */
[----:B------:R-:W-:Y:S05]  /*1a0b0*/  @P3 BRA `(.L_x_1637) ;  /* 0x0000000000043947 */ /* 0x000fea0003800000 */
.L_x_1636:
[----:B------:R-:W-:-:S13]  /*1a0c0*/  LOP3.LUT P0, RZ, R32, 0x2000, RZ, 0xc0, !PT ;  /* 0x0000200020ff7812 */ /* 0x000fda000780c0ff */
.L_x_1637:
[----:B------:R-:W-:Y:S05]  /*1a0d0*/  BSYNC.RECONVERGENT B0 ;  /* 0x0000000000007941 */ /* 0x000fea0003800200 */
.L_x_1635:
        /* <DEDUP_REMOVED lines=10> */
.L_x_1639:
[C---:B------:R-:W-:Y:S02]  /*1a180*/  LOP3.LUT P6, RZ, R32.reuse, 0x1000, RZ, 0xc0, !PT ;  /* 0x0000100020ff7812 */ /* 0x040fe400078cc0ff */
[----:B------:R-:W-:-:S11]  /*1a190*/  LOP3.LUT R32, R32, 0xff7fffff, RZ, 0xc0, !PT ;  /* 0xff7fffff20207812 */ /* 0x000fd600078ec0ff */
[----:B------:R-:W-:-:S07]  /*1a1a0*/  @P6 LOP3.LUT R32, R32, 0x800000, RZ, 0xfc, !PT ;  /* 0x0080000020206812 */ /* 0x000fce00078efcff */
.L_x_1640:
[----:B------:R-:W-:Y:S05]  /*1a1b0*/  BSYNC.RECONVERGENT B0 ;  /* 0x0000000000007941 */ /* 0x000fea0003800200 */
.L_x_1638:
        /* <DEDUP_REMOVED lines=8> */
.L_x_1642:
[C---:B------:R-:W-:Y:S02]  /*1a240*/  LOP3.LUT P6, RZ, R32.reuse, 0x800, RZ, 0xc0, !PT ;  /* 0x0000080020ff7812 */ /* 0x040fe400078cc0ff */
[----:B------:R-:W-:-:S11]  /*1a250*/  LOP3.LUT R32, R32, 0xffbfffff, RZ, 0xc0, !PT ;  /* 0xffbfffff20207812 */ /* 0x000fd600078ec0ff */
[----:B------:R-:W-:-:S07]  /*1a260*/  @P6 LOP3.LUT R32, R32, 0x400000, RZ, 0xfc, !PT ;  /* 0x0040000020206812 */ /* 0x000fce00078efcff */
.L_x_1643:
[----:B------:R-:W-:Y:S05]  /*1a270*/  BSYNC.RECONVERGENT B0 ;  /* 0x0000000000007941 */ /* 0x000fea0003800200 */
.L_x_1641:
        /* <DEDUP_REMOVED lines=8> */
.L_x_1645:
[----:B------:R-:W-:-:S04]  /*1a300*/  LOP3.LUT R32, R32, 0xffdfffff, RZ, 0xc0, !PT ;  /* 0xffdfffff20207812 */ /* 0x000fc800078ec0ff */
[----:B------:R-:W-:-:S07]  /*1a310*/  @P1 LOP3.LUT R32, R32, 0x200000, RZ, 0xfc, !PT ;  /* 0x0020000020201812 */ /* 0x000fce00078efcff */
.L_x_1646:
[----:B------:R-:W-:Y:S05]  /*1a320*/  BSYNC.RECONVERGENT B0 ;  /* 0x0000000000007941 */ /* 0x000fea0003800200 */
.L_x_1644:
[----:B------:R-:W-:Y:S04]  /*1a330*/  BSSY.RECONVERGENT B0, `(.L_x_1647) ;  /* 0x0000007000007945 */ /* 0x000fe80003800200 */
[----:B------:R-:W-:Y:S05]  /*1a340*/  @!P3 BRA `(.L_x_1648) ;  /* 0x000000000010b947 */ /* 0x000fea0003800000 */
[----:B------:R-:W0:Y:S01]  /*1a350*/  LDS.U8 R18, [R31+UR5+0x570] ;  /* 0x000570051f127984 */ /* 0x000e220008000000 */
[----:B------:R-:W-:Y:S02]  /*1a360*/  PLOP3.LUT P6, PT, PT, PT, PT, 0x80, 0x8 ;  /* 0x000000000008781c */ /* 0x000fe40003fcf070 */
[----:B0-----:R-:W-:-:S13]  /*1a370*/  ISETP.NE.AND P1, PT, R18, RZ, PT ;  /* 0x000000ff1200720c */ /* 0x001fda0003f25270 */
[----:B------:R-:W-:Y:S05]  /*1a380*/  @P1 BRA `(.L_x_1649) ;  /* 0x0000000000041947 */ /* 0x000fea0003800000 */
.L_x_1648:
[----:B------:R-:W-:-:S13]  /*1a390*/  LOP3.LUT P6, RZ, R32, 0x400, RZ, 0xc0, !PT ;  /* 0x0000040020ff7812 */ /* 0x000fda00078cc0ff */
.L_x_1649:
[----:B------:R-:W-:Y:S05]  /*1a3a0*/  BSYNC.RECONVERGENT B0 ;  /* 0x0000000000007941 */ /* 0x000fea0003800200 */
.L_x_1647:
        /* <DEDUP_REMOVED lines=10> */
.L_x_1651:
[C---:B------:R-:W-:Y:S02]  /*1a450*/  LOP3.LUT P3, RZ, R32.reuse, 0x200, RZ, 0xc0, !PT ;  /* 0x0000020020ff7812 */ /* 0x040fe4000786c0ff */
[----:B------:R-:W-:-:S11]  /*1a460*/  LOP3.LUT R32, R32, 0xffefffff, RZ, 0xc0, !PT ;  /* 0xffefffff20207812 */ /* 0x000fd600078ec0ff */
[----:B------:R-:W-:-:S07]  /*1a470*/  @P3 LOP3.LUT R32, R32, 0x100000, RZ, 0xfc, !PT ;  /* 0x0010000020203812 */ /* 0x000fce00078efcff */
.L_x_1652:
[----:B------:R-:W-:Y:S05]  /*1a480*/  BSYNC.RECONVERGENT B0 ;  /* 0x0000000000007941 */ /* 0x000fea0003800200 */
.L_x_1650:
        /* <DEDUP_REMOVED lines=8> */
.L_x_1654:
[C---:B------:R-:W-:Y:S02]  /*1a510*/  LOP3.LUT P3, RZ, R32.reuse, 0x100, RZ, 0xc0, !PT ;  /* 0x0000010020ff7812 */ /* 0x040fe4000786c0ff */
[----:B------:R-:W-:-:S11]  /*1a520*/  LOP3.LUT R32, R32, 0xfff7ffff, RZ, 0xc0, !PT ;  /* 0xfff7ffff20207812 */ /* 0x000fd600078ec0ff */
[----:B------:R-:W-:-:S07]  /*1a530*/  @P3 LOP3.LUT R32, R32, 0x80000, RZ, 0xfc, !PT ;  /* 0x0008000020203812 */ /* 0x000fce00078efcff */
.L_x_1655:
[----:B------:R-:W-:Y:S05]  /*1a540*/  BSYNC.RECONVERGENT B0 ;  /* 0x0000000000007941 */ /* 0x000fea0003800200 */
.L_x_1653:
        /* <DEDUP_REMOVED lines=8> */
.L_x_1657:
[C---:B------:R-:W-:Y:S02]  /*1a5d0*/  LOP3.LUT P3, RZ, R32.reuse, 0x4, RZ, 0xc0, !PT ;  /* 0x0000000420ff7812 */ /* 0x040fe4000786c0ff */
[----:B------:R-:W-:-:S11]  /*1a5e0*/  LOP3.LUT R32, R32, 0xfffbffff, RZ, 0xc0, !PT ;  /* 0xfffbffff20207812 */ /* 0x000fd600078ec0ff */
[----:B------:R-:W-:-:S07]  /*1a5f0*/  @P3 LOP3.LUT R32, R32, 0x40000, RZ, 0xfc, !PT ;  /* 0x0004000020203812 */ /* 0x000fce00078efcff */
.L_x_1658:
[----:B------:R-:W-:Y:S05]  /*1a600*/  BSYNC.RECONVERGENT B0 ;  /* 0x0000000000007941 */ /* 0x000fea0003800200 */
.L_x_1656:
        /* <DEDUP_REMOVED lines=8> */
.L_x_1660:
[C---:B------:R-:W-:Y:S02]  /*1a690*/  LOP3.LUT P1, RZ, R32.reuse, 0x80, RZ, 0xc0, !PT ;  /* 0x0000008020ff7812 */ /* 0x040fe4000782c0ff */
[----:B------:R-:W-:-:S11]  /*1a6a0*/  LOP3.LUT R32, R32, 0xfffffffd, RZ, 0xc0, !PT ;  /* 0xfffffffd20207812 */ /* 0x000fd600078ec0ff */
[----:B------:R-:W-:-:S07]  /*1a6b0*/  @P1 LOP3.LUT R32, R32, 0x2, RZ, 0xfc, !PT ;  /* 0x0000000220201812 */ /* 0x000fce00078efcff */
.L_x_1661:
[----:B------:R-:W-:Y:S05]  /*1a6c0*/  BSYNC.RECONVERGENT B0 ;  /* 0x0000000000007941 */ /* 0x000fea0003800200 */
.L_x_1659:
        /* <DEDUP_REMOVED lines=10> */
.L_x_1663:
[C---:B------:R-:W-:Y:S02]  /*1a770*/  LOP3.LUT P3, RZ, R32.reuse, 0x10000000, RZ, 0xc0, !PT ;  /* 0x1000000020ff7812 */ /* 0x040fe4000786c0ff */
[----:B------:R-:W-:-:S11]  /*1a780*/  LOP3.LUT R32, R32, 0xfffffffb, RZ, 0xc0, !PT ;  /* 0xfffffffb20207812 */ /* 0x000fd600078ec0ff */
[----:B------:R-:W-:-:S07]  /*1a790*/  @P3 LOP3.LUT R32, R32, 0x4, RZ, 0xfc, !PT ;  /* 0x0000000420203812 */ /* 0x000fce00078efcff */
.L_x_1664:
[----:B------:R-:W-:Y:S05]  /*1a7a0*/  BSYNC.RECONVERGENT B0 ;  /* 0x0000000000007941 */ /* 0x000fea0003800200 */
.L_x_1662:
        /* <DEDUP_REMOVED lines=8> */
.L_x_1666:
[C---:B------:R-:W-:Y:S02]  /*1a830*/  LOP3.LUT P3, RZ, R32.reuse, 0x20000000, RZ, 0xc0, !PT ;  /* 0x2000000020ff7812 */ /* 0x040fe4000786c0ff */
[----:B------:R-:W-:-:S11]  /*1a840*/  LOP3.LUT R32, R32, 0xbfffffff, RZ, 0xc0, !PT ;  /* 0xbfffffff20207812 */ /* 0x000fd600078ec0ff */
[----:B------:R-:W-:-:S07]  /*1a850*/  @P3 LOP3.LUT R32, R32, 0x40000000, RZ, 0xfc, !PT ;  /* 0x4000000020203812 */ /* 0x000fce00078efcff */
.L_x_1667:
[----:B------:R-:W-:Y:S05]  /*1a860*/  BSYNC.RECONVERGENT B0 ;  /* 0x0000000000007941 */ /* 0x000fea0003800200 */
.L_x_1665:
        /* <DEDUP_REMOVED lines=8> */
.L_x_1669:
[----:B------:R-:W-:Y:S02]  /*1a8f0*/  LOP3.LUT P3, RZ, R32, 0x20000, RZ, 0xc0, !PT ;  /* 0x0002000020ff7812 */ /* 0x000fe4000786c0ff */
[----:B------:R-:W-:-:S11]  /*1a900*/  LOP3.LUT R33, R33, 0xfffffffe, RZ, 0xc0, !PT ;  /* 0xfffffffe21217812 */ /* 0x000fd600078ec0ff */
[----:B------:R-:W-:-:S07]  /*1a910*/  @P3 LOP3.LUT R33, R33, 0x1, RZ, 0xfc, !PT ;  /* 0x0000000121213812 */ /* 0x000fce00078efcff */
.L_x_1670:
[----:B------:R-:W-:Y:S05]  /*1a920*/  BSYNC.RECONVERGENT B0 ;  /* 0x0000000000007941 */ /* 0x000fea0003800200 */
.L_x_1668:
        /* <DEDUP_REMOVED lines=8> */
.L_x_1672:
[C---:B------:R-:W-:Y:S02]  /*1a9b0*/  LOP3.LUT P1, RZ, R32.reuse, 0x8, RZ, 0xc0, !PT ;  /* 0x0000000820ff7812 */ /* 0x040fe4000782c0ff */
[----:B------:R-:W-:-:S11]  /*1a9c0*/  LOP3.LUT R32, R32, 0xfffdffff, RZ, 0xc0, !PT ;  /* 0xfffdffff20207812 */ /* 0x000fd600078ec0ff */
[----:B------:R-:W-:-:S07]  /*1a9d0*/  @P1 LOP3.LUT R32, R32, 0x20000, RZ, 0xfc, !PT ;  /* 0x0002000020201812 */ /* 0x000fce00078efcff */
.L_x_1673:
[----:B------:R-:W-:Y:S05]  /*1a9e0*/  BSYNC.RECONVERGENT B0 ;  /* 0x0000000000007941 */ /* 0x000fea0003800200 */
.L_x_1671:
        /* <DEDUP_REMOVED lines=10> */
.L_x_1675:
[C---:B------:R-:W-:Y:S02]  /*1aa90*/  LOP3.LUT P3, RZ, R32.reuse, 0x8000000, RZ, 0xc0, !PT ;  /* 0x0800000020ff7812 */ /* 0x040fe4000786c0ff */
[----:B------:R-:W-:-:S11]  /*1aaa0*/  LOP3.LUT R32, R32, 0xfffeffff, RZ, 0xc0, !PT ;  /* 0xfffeffff20207812 */ /* 0x000fd600078ec0ff */
[----:B------:R-:W-:-:S07]  /*1aab0*/  @P3 LOP3.LUT R32, R32, 0x10000, RZ, 0xfc, !PT ;  /* 0x0001000020203812 */ /* 0x000fce00078efcff */
.L_x_1676:
[----:B------:R-:W-:Y:S05]  /*1aac0*/  BSYNC.RECONVERGENT B0 ;  /* 0x0000000000007941 */ /* 0x000fea0003800200 */
.L_x_1674:
        /* <DEDUP_REMOVED lines=8> */
.L_x_1678:
[C---:B------:R-:W-:Y:S02]  /*1ab50*/  LOP3.LUT P3, RZ, R32.reuse, 0x8000, RZ, 0xc0, !PT ;  /* 0x0000800020ff7812 */ /* 0x040fe4000786c0ff */
[----:B------:R-:W-:-:S11]  /*1ab60*/  LOP3.LUT R32, R32, 0xdfffffff, RZ, 0xc0, !PT ;  /* 0xdfffffff20207812 */ /* 0x000fd600078ec0ff */
[----:B------:R-:W-:-:S07]  /*1ab70*/  @P3 LOP3.LUT R32, R32, 0x20000000, RZ, 0xfc, !PT ;  /* 0x2000000020203812 */ /* 0x000fce00078efcff */
.L_x_1679:
[----:B------:R-:W-:Y:S05]  /*1ab80*/  BSYNC.RECONVERGENT B0 ;  /* 0x0000000000007941 */ /* 0x000fea0003800200 */
.L_x_1677:
        /* <DEDUP_REMOVED lines=8> */
.L_x_1681:
[C---:B------:R-:W-:Y:S02]  /*1ac10*/  LOP3.LUT P3, RZ, R32.reuse, 0x4000, RZ, 0xc0, !PT ;  /* 0x0000400020ff7812 */ /* 0x040fe4000786c0ff */
[----:B------:R-:W-:-:S11]  /*1ac20*/  LOP3.LUT R32, R32, 0xefffffff, RZ, 0xc0, !PT ;  /* 0xefffffff20207812 */ /* 0x000fd600078ec0ff */
[----:B------:R-:W-:-:S07]  /*1ac30*/  @P3 LOP3.LUT R32, R32, 0x10000000, RZ, 0xfc, !PT ;  /* 0x1000000020203812 */ /* 0x000fce00078efcff */
.L_x_1682:
[----:B------:R-:W-:Y:S05]  /*1ac40*/  BSYNC.RECONVERGENT B0 ;  /* 0x0000000000007941 */ /* 0x000fea0003800200 */
.L_x_1680:
        /* <DEDUP_REMOVED lines=8> */
.L_x_1684:
[----:B------:R-:W-:-:S04]  /*1acd0*/  LOP3.LUT R32, R32, 0xfffffff7, RZ, 0xc0, !PT ;  /* 0xfffffff720207812 */ /* 0x000fc800078ec0ff */
[----:B------:R-:W-:-:S07]  /*1ace0*/  @P5 LOP3.LUT R32, R32, 0x8, RZ, 0xfc, !PT ;  /* 0x0000000820205812 */ /* 0x000fce00078efcff */
.L_x_1685:
[----:B------:R-:W-:Y:S05]  /*1acf0*/  BSYNC.RECONVERGENT B0 ;  /* 0x0000000000007941 */ /* 0x000fea0003800200 */
.L_x_1683:
        /* <DEDUP_REMOVED lines=10> */
.L_x_1687:
[----:B------:R-:W-:-:S04]  /*1ada0*/  LOP3.LUT R32, R32, 0xf7ffffff, RZ, 0xc0, !PT ;  /* 0xf7ffffff20207812 */ /* 0x000fc800078ec0ff */
[----:B------:R-:W-:-:S07]  /*1adb0*/  @P4 LOP3.LUT R32, R32, 0x8000000, RZ, 0xfc, !PT ;  /* 0x0800000020204812 */ /* 0x000fce00078efcff */
.L_x_1688:
[----:B------:R-:W-:Y:S05]  /*1adc0*/  BSYNC.RECONVERGENT B0 ;  /* 0x0000000000007941 */ /* 0x000fea0003800200 */
.L_x_1686:
        /* <DEDUP_REMOVED lines=8> */
.L_x_1690:
[C---:B------:R-:W-:Y:S02]  /*1ae50*/  LOP3.LUT P3, RZ, R32.reuse, 0x4000000, RZ, 0xc0, !PT ;  /* 0x0400000020ff7812 */ /* 0x040fe4000786c0ff */
[----:B------:R-:W-:-:S11]  /*1ae60*/  LOP3.LUT R32, R32, 0xfffffffe, RZ, 0xc0, !PT ;  /* 0xfffffffe20207812 */ /* 0x000fd600078ec0ff */
[----:B------:R-:W-:-:S07]  /*1ae70*/  @P3 LOP3.LUT R32, R32, 0x1, RZ, 0xfc, !PT ;  /* 0x0000000120203812 */ /* 0x000fce00078efcff */
.L_x_1691:
[----:B------:R-:W-:Y:S05]  /*1ae80*/  BSYNC.RECONVERGENT B0 ;  /* 0x0000000000007941 */ /* 0x000fea0003800200 */
.L_x_1689:
[----:B------:R-:W-:Y:S04]  /*1ae90*/  BSSY.RECONVERGENT B0, `(.L_x_1692) ;  /* 0x0000007000007945 */ /* 0x000fe80003800200 */
[----:B------:R-:W-:Y:S05]  /*1aea0*/  @!P1 BRA `(.L_x_1693) ;  /* 0x0000000000109947 */ /* 0x000fea0003800000 */
[----:B------:R-:W0:Y:S01]  /*1aeb0*/  LDS.U8 R18, [R31+UR5+0x5a0] ;  /* 0x0005a0051f127984 */ /* 0x000e220008000000 */
[----:B------:R-:W-:Y:S02]  /*1aec0*/  PLOP3.LUT P3, PT, PT, PT, PT, 0x80, 0x8 ;  /* 0x000000000008781c */ /* 0x000fe40003f6f070 */
[----:B0-----:R-:W-:-:S13]  /*1aed0*/  ISETP.NE.AND P4, PT, R18, RZ, PT ;  /* 0x000000ff1200720c */ /* 0x001fda0003f85270 */
[----:B------:R-:W-:Y:S05]  /*1aee0*/  @P4 BRA `(.L_x_1694) ;  /* 0x0000000000044947 */ /* 0x000fea0003800000 */
.L_x_1693:
[----:B------:R-:W-:-:S13]  /*1aef0*/  LOP3.LUT P3, RZ, R32, 0x2000000, RZ, 0xc0, !PT ;  /* 0x0200000020ff7812 */ /* 0x000fda000786c0ff */
.L_x_1694:
[----:B------:R-:W-:Y:S05]  /*1af00*/  BSYNC.RECONVERGENT B0 ;  /* 0x0000000000007941 */ /* 0x000fea0003800200 */
.L_x_1692:
[----:B------:R-:W-:Y:S04]  /*1af10*/  BSSY.RECONVERGENT B0, `(.L_x_1695) ;  /* 0x0000007000007945 */ /* 0x000fe80003800200 */
[----:B------:R-:W-:Y:S05]  /*1af20*/  @!P1 BRA `(.L_x_1696) ;  /* 0x0000000000109947 */ /* 0x000fea0003800000 */
[----:B------:R-:W0:Y:S01]  /*1af30*/  LDS.U8 R18, [R31+UR5+0x5b0] ;  /* 0x0005b0051f127984 */ /* 0x000e220008000000 */
[----:B------:R-:W-:Y:S02]  /*1af40*/  PLOP3.LUT P1, PT, PT, PT, PT, 0x80, 0x8 ;  /* 0x000000000008781c */ /* 0x000fe40003f2f070 */
[----:B0-----:R-:W-:-:S13]  /*1af50*/  ISETP.NE.AND P4, PT, R18, RZ, PT ;  /* 0x000000ff1200720c */ /* 0x001fda0003f85270 */
[----:B------:R-:W-:Y:S05]  /*1af60*/  @P4 BRA `(.L_x_1697) ;  /* 0x0000000000044947 */ /* 0x000fea0003800000 */
.L_x_1696:
[----:B------:R-:W-:-:S13]  /*1af70*/  LOP3.LUT P1, RZ, R32, 0x40, RZ, 0xc0, !PT ;  /* 0x0000004020ff7812 */ /* 0x000fda000782c0ff */
.L_x_1697:
[----:B------:R-:W-:Y:S05]  /*1af80*/  BSYNC.RECONVERGENT B0 ;  /* 0x0000000000007941 */ /* 0x000fea0003800200 */
.L_x_1695:
        /* <DEDUP_REMOVED lines=10> */
.L_x_1699:
[C---:B------:R-:W-:Y:S02]  /*1b030*/  LOP3.LUT P5, RZ, R32.reuse, 0x20, RZ, 0xc0, !PT ;  /* 0x0000002020ff7812 */ /* 0x040fe400078ac0ff */
[----:B------:R-:W-:-:S11]  /*1b040*/  LOP3.LUT R32, R32, 0xfdffffff, RZ, 0xc0, !PT ;  /* 0xfdffffff20207812 */ /* 0x000fd600078ec0ff */
[----:B------:R-:W-:-:S07]  /*1b050*/  @P5 LOP3.LUT R32, R32, 0x2000000, RZ, 0xfc, !PT ;  /* 0x0200000020205812 */ /* 0x000fce00078efcff */
.L_x_1700:
[----:B------:R-:W-:Y:S05]  /*1b060*/  BSYNC.RECONVERGENT B0 ;  /* 0x0000000000007941 */ /* 0x000fea0003800200 */
.L_x_1698:
        /* <DEDUP_REMOVED lines=8> */
.L_x_1702:
[C---:B------:R-:W-:Y:S02]  /*1b0f0*/  LOP3.LUT P5, RZ, R32.reuse, 0x10, RZ, 0xc0, !PT ;  /* 0x0000001020ff7812 */ /* 0x040fe400078ac0ff */
[----:B------:R-:W-:-:S11]  /*1b100*/  LOP3.LUT R32, R32, 0xfeffffff, RZ, 0xc0, !PT ;  /* 0xfeffffff20207812 */ /* 0x000fd600078ec0ff */
[----:B------:R-:W-:-:S07]  /*1b110*/  @P5 LOP3.LUT R32, R32, 0x1000000, RZ, 0xfc, !PT ;  /* 0x0100000020205812 */ /* 0x000fce00078efcff */
.L_x_1703:
[----:B------:R-:W-:Y:S05]  /*1b120*/  BSYNC.RECONVERGENT B0 ;  /* 0x0000000000007941 */ /* 0x000fea0003800200 */
.L_x_1701:
        /* <DEDUP_REMOVED lines=8> */
.L_x_1705:
[----:B------:R-:W-:-:S04]  /*1b1b0*/  LOP3.LUT R32, R32, 0xffff7fff, RZ, 0xc0, !PT ;  /* 0xffff7fff20207812 */ /* 0x000fc800078ec0ff */
[----:B------:R-:W-:-:S07]  /*1b1c0*/  @P2 LOP3.LUT R32, R32, 0x8000, RZ, 0xfc, !PT ;  /* 0x0000800020202812 */ /* 0x000fce00078efcff */
.L_x_1706:
[----:B------:R-:W-:Y:S05]  /*1b1d0*/  BSYNC.RECONVERGENT B0 ;  /* 0x0000000000007941 */ /* 0x000fea0003800200 */
.L_x_1704:
        /* <DEDUP_REMOVED lines=8> */
.L_x_1708:
[----:B------:R-:W-:-:S04]  /*1b260*/  LOP3.LUT R32, R32, 0xffffdfff, RZ, 0xc0, !PT ;  /* 0xffffdfff20207812 */ /* 0x000fc800078ec0ff */
[----:B------:R-:W-:-:S07]  /*1b270*/  @P0 LOP3.LUT R32, R32, 0x2000, RZ, 0xfc, !PT ;  /* 0x0000200020200812 */ /* 0x000fce00078efcff */
.L_x_1709:
[----:B------:R-:W-:Y:S05]  /*1b280*/  BSYNC.RECONVERGENT B0 ;  /* 0x0000000000007941 */ /* 0x000fea0003800200 */
.L_x_1707:
        /* <DEDUP_REMOVED lines=10> */
.L_x_1711:
[C---:B------:R-:W-:Y:S02]  /*1b330*/  LOP3.LUT P2, RZ, R32.reuse, 0x800000, RZ, 0xc0, !PT ;  /* 0x0080000020ff7812 */ /* 0x040fe4000784c0ff */
[----:B------:R-:W-:-:S11]  /*1b340*/  LOP3.LUT R32, R32, 0xffffefff, RZ, 0xc0, !PT ;  /* 0xffffefff20207812 */ /* 0x000fd600078ec0ff */
[----:B------:R-:W-:-:S07]  /*1b350*/  @P2 LOP3.LUT R32, R32, 0x1000, RZ, 0xfc, !PT ;  /* 0x0000100020202812 */ /* 0x000fce00078efcff */
.L_x_1712:
[----:B------:R-:W-:Y:S05]  /*1b360*/  BSYNC.RECONVERGENT B0 ;  /* 0x0000000000007941 */ /* 0x000fea0003800200 */
.L_x_1710:
        /* <DEDUP_REMOVED lines=8> */
.L_x_1714:
[C---:B------:R-:W-:Y:S02]  /*1b3f0*/  LOP3.LUT P2, RZ, R32.reuse, 0x400000, RZ, 0xc0, !PT ;  /* 0x0040000020ff7812 */ /* 0x040fe4000784c0ff */
[----:B------:R-:W-:-:S11]  /*1b400*/  LOP3.LUT R32, R32, 0xfffff7ff, RZ, 0xc0, !PT ;  /* 0xfffff7ff20207812 */ /* 0x000fd600078ec0ff */
[----:B------:R-:W-:-:S07]  /*1b410*/  @P2 LOP3.LUT R32, R32, 0x800, RZ, 0xfc, !PT ;  /* 0x0000080020202812 */ /* 0x000fce00078efcff */
.L_x_1715:
[----:B------:R-:W-:Y:S05]  /*1b420*/  BSYNC.RECONVERGENT B0 ;  /* 0x0000000000007941 */ /* 0x000fea0003800200 */
.L_x_1713:
[----:B------:R-:W-:Y:S04]  /*1b430*/  BSSY.RECONVERGENT B0, `(.L_x_1716) ;  /* 0x0000007000007945 */ /* 0x000fe80003800200 */
[----:B------:R-:W-:Y:S05]  /*1b440*/  @!P0 BRA `(.L_x_1717) ;  /* 0x0000000000108947 */ /* 0x000fea0003800000 */
[----:B------:R-:W0:Y:S01]  /*1b450*/  LDS.U8 R18, [R31+UR5+0x5a0] ;  /* 0x0005a0051f127984 */ /* 0x000e220008000000 */
[----:B------:R-:W-:Y:S02]  /*1b460*/  PLOP3.LUT P2, PT, PT, PT, PT, 0x80, 0x8 ;  /* 0x000000000008781c */ /* 0x000fe40003f4f070 */
[----:B0-----:R-:W-:-:S13]  /*1b470*/  ISETP.NE.AND P4, PT, R18, RZ, PT ;  /* 0x000000ff1200720c */ /* 0x001fda0003f85270 */
[----:B------:R-:W-:Y:S05]  /*1b480*/  @P4 BRA `(.L_x_1718) ;  /* 0x0000000000044947 */ /* 0x000fea0003800000 */
.L_x_1717:
[----:B------:R-:W-:-:S13]  /*1b490*/  LOP3.LUT P2, RZ, R32, 0x200000, RZ, 0xc0, !PT ;  /* 0x0020000020ff7812 */ /* 0x000fda000784c0ff */
.L_x_1718:
[----:B------:R-:W-:Y:S05]  /*1b4a0*/  BSYNC.RECONVERGENT B0 ;  /* 0x0000000000007941 */ /* 0x000fea0003800200 */
.L_x_1716:
        /* <DEDUP_REMOVED lines=8> */
.L_x_1720:
[----:B------:R-:W-:-:S04]  /*1b530*/  LOP3.LUT R32, R32, 0xfffffbff, RZ, 0xc0, !PT ;  /* 0xfffffbff20207812 */ /* 0x000fc800078ec0ff */
[----:B------:R-:W-:-:S07]  /*1b540*/  @P6 LOP3.LUT R32, R32, 0x400, RZ, 0xfc, !PT ;  /* 0x0000040020206812 */ /* 0x000fce00078efcff */
.L_x_1721:
[----:B------:R-:W-:Y:S05]  /*1b550*/  BSYNC.RECONVERGENT B0 ;  /* 0x0000000000007941 */ /* 0x000fea0003800200 */
.L_x_1719:
        /* <DEDUP_REMOVED lines=10> */
.L_x_1723:
[C---:B------:R-:W-:Y:S02]  /*1b600*/  LOP3.LUT P4, RZ, R32.reuse, 0x100000, RZ, 0xc0, !PT ;  /* 0x0010000020ff7812 */ /* 0x040fe4000788c0ff */
[----:B------:R-:W-:-:S11]  /*1b610*/  LOP3.LUT R32, R32, 0xfffffdff, RZ, 0xc0, !PT ;  /* 0xfffffdff20207812 */ /* 0x000fd600078ec0ff */
[----:B------:R-:W-:-:S07]  /*1b620*/  @P4 LOP3.LUT R32, R32, 0x200, RZ, 0xfc, !PT ;  /* 0x0000020020204812 */ /* 0x000fce00078efcff */
.L_x_1724:
[----:B------:R-:W-:Y:S05]  /*1b630*/  BSYNC.RECONVERGENT B0 ;  /* 0x0000000000007941 */ /* 0x000fea0003800200 */
.L_x_1722:
        /* <DEDUP_REMOVED lines=8> */
.L_x_1726:
[C---:B------:R-:W-:Y:S02]  /*1b6c0*/  LOP3.LUT P4, RZ, R32.reuse, 0x80000, RZ, 0xc0, !PT ;  /* 0x0008000020ff7812 */ /* 0x040fe4000788c0ff */
[----:B------:R-:W-:-:S11]  /*1b6d0*/  LOP3.LUT R32, R32, 0xfffffeff, RZ, 0xc0, !PT ;  /* 0xfffffeff20207812 */ /* 0x000fd600078ec0ff */
[----:B------:R-:W-:-:S07]  /*1b6e0*/  @P4 LOP3.LUT R32, R32, 0x100, RZ, 0xfc, !PT ;  /* 0x0000010020204812 */ /* 0x000fce00078efcff */
.L_x_1727:
[----:B------:R-:W-:Y:S05]  /*1b6f0*/  BSYNC.RECONVERGENT B0 ;  /* 0x0000000000007941 */ /* 0x000fea0003800200 */
.L_x_1725:
[----:B------:R-:W-:Y:S04]  /*1b700*/  BSSY.RECONVERGENT B0, `(.L_x_1728) ;  /* 0x0000007000007945 */ /* 0x000fe80003800200 */
[----:B------:R-:W-:Y:S05]  /*1b710*/  @!P0 BRA `(.L_x_1729) ;  /* 0x0000000000108947 */ /* 0x000fea0003800000 */
[----:B------:R-:W0:Y:S01]  /*1b720*/  LDS.U8 R18, [R31+UR5+0x5a0] ;  /* 0x0005a0051f127984 */ /* 0x000e220008000000 */
[----:B------:R-:W-:Y:S02]  /*1b730*/  PLOP3.LUT P4, PT, PT, PT, PT, 0x80, 0x8 ;  /* 0x000000000008781c */ /* 0x000fe40003f8f070 */
[----:B0-----:R-:W-:-:S13]  /*1b740*/  ISETP.NE.AND P5, PT, R18, RZ, PT ;  /* 0x000000ff1200720c */ /* 0x001fda0003fa5270 */
[----:B------:R-:W-:Y:S05]  /*1b750*/  @P5 BRA `(.L_x_1730) ;  /* 0x0000000000045947 */ /* 0x000fea0003800000 */
.L_x_1729:
[----:B------:R-:W-:-:S13]  /*1b760*/  LOP3.LUT P4, RZ, R32, 0x40000, RZ, 0xc0, !PT ;  /* 0x0004000020ff7812 */ /* 0x000fda000788c0ff */
.L_x_1730:
[----:B------:R-:W-:Y:S05]  /*1b770*/  BSYNC.RECONVERGENT B0 ;  /* 0x0000000000007941 */ /* 0x000fea0003800200 */
.L_x_1728:
        /* <DEDUP_REMOVED lines=8> */
.L_x_1732:
[C---:B------:R-:W-:Y:S02]  /*1b800*/  LOP3.LUT P0, RZ, R32.reuse, 0x2, RZ, 0xc0, !PT ;  /* 0x0000000220ff7812 */ /* 0x040fe4000780c0ff */
[----:B------:R-:W-:-:S11]  /*1b810*/  LOP3.LUT R32, R32, 0xffffff7f, RZ, 0xc0, !PT ;  /* 0xffffff7f20207812 */ /* 0x000fd600078ec0ff */
[----:B------:R-:W-:-:S07]  /*1b820*/  @P0 LOP3.LUT R32, R32, 0x80, RZ, 0xfc, !PT ;  /* 0x0000008020200812 */ /* 0x000fce00078efcff */
.L_x_1733:
[----:B------:R-:W-:Y:S05]  /*1b830*/  BSYNC.RECONVERGENT B0 ;  /* 0x0000000000007941 */ /* 0x000fea0003800200 */
.L_x_1731:
        /* <DEDUP_REMOVED lines=10> */
.L_x_1735:
[C---:B------:R-:W-:Y:S02]  /*1b8e0*/  LOP3.LUT P5, RZ, R32.reuse, 0x4, RZ, 0xc0, !PT ;  /* 0x0000000420ff7812 */ /* 0x040fe400078ac0ff */
[----:B------:R-:W-:-:S11]  /*1b8f0*/  LOP3.LUT R32, R32, 0xffffffbf, RZ, 0xc0, !PT ;  /* 0xffffffbf20207812 */ /* 0x000fd600078ec0ff */
[----:B------:R-:W-:-:S07]  /*1b900*/  @P5 LOP3.LUT R32, R32, 0x40, RZ, 0xfc, !PT ;  /* 0x0000004020205812 */ /* 0x000fce00078efcff */
.L_x_1736:
[----:B------:R-:W-:Y:S05]  /*1b910*/  BSYNC.RECONVERGENT B0 ;  /* 0x0000000000007941 */ /* 0x000fea0003800200 */
.L_x_1734:
        /* <DEDUP_REMOVED lines=8> */
.L_x_1738:
[C---:B------:R-:W-:Y:S02]  /*1b9a0*/  LOP3.LUT P5, RZ, R32.reuse, 0x40000000, RZ, 0xc0, !PT ;  /* 0x4000000020ff7812 */ /* 0x040fe400078ac0ff */
[----:B------:R-:W-:-:S11]  /*1b9b0*/  LOP3.LUT R32, R32, 0xfffffffb, RZ, 0xc0, !PT ;  /* 0xfffffffb20207812 */ /* 0x000fd600078ec0ff */
[----:B------:R-:W-:-:S07]  /*1b9c0*/  @P5 LOP3.LUT R32, R32, 0x4, RZ, 0xfc, !PT ;  /* 0x0000000420205812 */ /* 0x000fce00078efcff */
.L_x_1739:
[----:B------:R-:W-:Y:S05]  /*1b9d0*/  BSYNC.RECONVERGENT B0 ;  /* 0x0000000000007941 */ /* 0x000fea0003800200 */
.L_x_1737:
        /* <DEDUP_REMOVED lines=8> */
.L_x_1741:
[----:B------:R-:W-:Y:S02]  /*1ba60*/  LOP3.LUT P5, RZ, R33, 0x1, RZ, 0xc0, !PT ;  /* 0x0000000121ff7812 */ /* 0x000fe400078ac0ff */
[----:B------:R-:W-:-:S11]  /*1ba70*/  LOP3.LUT R32, R32, 0x7fffffff, RZ, 0xc0, !PT ;  /* 0x7fffffff20207812 */ /* 0x000fd600078ec0ff */
[----:B------:R-:W-:-:S07]  /*1ba80*/  @P5 LOP3.LUT R32, R32, 0x80000000, RZ, 0xfc, !PT ;  /* 0x8000000020205812 */ /* 0x000fce00078efcff */
.L_x_1742:
[----:B------:R-:W-:Y:S05]  /*1ba90*/  BSYNC.RECONVERGENT B0 ;  /* 0x0000000000007941 */ /* 0x000fea0003800200 */
.L_x_1740:
        /* <DEDUP_REMOVED lines=8> */
.L_x_1744:
[C---:B------:R-:W-:Y:S02]  /*1bb20*/  LOP3.LUT P0, RZ, R32.reuse, 0x20000, RZ, 0xc0, !PT ;  /* 0x0002000020ff7812 */ /* 0x040fe4000780c0ff */
[----:B------:R-:W-:-:S11]  /*1bb30*/  LOP3.LUT R32, R32, 0xbfffffff, RZ, 0xc0, !PT ;  /* 0xbfffffff20207812 */ /* 0x000fd600078ec0ff */
[----:B------:R-:W-:-:S07]  /*1bb40*/  @P0 LOP3.LUT R32, R32, 0x40000000, RZ, 0xfc, !PT ;  /* 0x4000000020200812 */ /* 0x000fce00078efcff */
.L_x_1745:
[----:B------:R-:W-:Y:S05]  /*1bb50*/  BSYNC.RECONVERGENT B0 ;  /* 0x0000000000007941 */ /* 0x000fea0003800200 */
.L_x_1743:
        /* <DEDUP_REMOVED lines=10> */
.L_x_1747:
[----:B------:R-:W-:Y:S02]  /*1bc00*/  LOP3.LUT P5, RZ, R32, 0x10000, RZ, 0xc0, !PT ;  /* 0x0001000020ff7812 */ /* 0x000fe400078ac0ff */
[----:B------:R-:W-:-:S11]  /*1bc10*/  LOP3.LUT R33, R33, 0xfffffffe, RZ, 0xc0, !PT ;  /* 0xfffffffe21217812 */ /* 0x000fd600078ec0ff */
[----:B------:R-:W-:-:S07]  /*1bc20*/  @P5 LOP3.LUT R33, R33, 0x1, RZ, 0xfc, !PT ;  /* 0x0000000121215812 */ /* 0x000fce00078efcff */
.L_x_1748:
[----:B------:R-:W-:Y:S05]  /*1bc30*/  BSYNC.RECONVERGENT B0 ;  /* 0x0000000000007941 */ /* 0x000fea0003800200 */
.L_x_1746:
        /* <DEDUP_REMOVED lines=8> */
.L_x_1750:
[C---:B------:R-:W-:Y:S02]  /*1bcc0*/  LOP3.LUT P5, RZ, R32.reuse, 0x20000000, RZ, 0xc0, !PT ;  /* 0x2000000020ff7812 */ /* 0x040fe400078ac0ff */
[----:B------:R-:W-:-:S11]  /*1bcd0*/  LOP3.LUT R32, R32, 0xffffffdf, RZ, 0xc0, !PT ;  /* 0xffffffdf20207812 */ /* 0x000fd600078ec0ff */
[----:B------:R-:W-:-:S07]  /*1bce0*/  @P5 LOP3.LUT R32, R32, 0x20, RZ, 0xfc, !PT ;  /* 0x0000002020205812 */ /* 0x000fce00078efcff */
.L_x_1751:
[----:B------:R-:W-:Y:S05]  /*1bcf0*/  BSYNC.RECONVERGENT B0 ;  /* 0x0000000000007941 */ /* 0x000fea0003800200 */
.L_x_1749:
        /* <DEDUP_REMOVED lines=8> */
.L_x_1753:
[C---:B------:R-:W-:Y:S02]  /*1bd80*/  LOP3.LUT P5, RZ, R32.reuse, 0x10000000, RZ, 0xc0, !PT ;  /* 0x1000000020ff7812 */ /* 0x040fe400078ac0ff */
[----:B------:R-:W-:-:S11]  /*1bd90*/  LOP3.LUT R32, R32, 0xfffffffd, RZ, 0xc0, !PT ;  /* 0xfffffffd20207812 */ /* 0x000fd600078ec0ff */
[----:B------:R-:W-:-:S07]  /*1bda0*/  @P5 LOP3.LUT R32, R32, 0x2, RZ, 0xfc, !PT ;  /* 0x0000000220205812 */ /* 0x000fce00078efcff */
.L_x_1754:
[----:B------:R-:W-:Y:S05]  /*1bdb0*/  BSYNC.RECONVERGENT B0 ;  /* 0x0000000000007941 */ /* 0x000fea0003800200 */
.L_x_1752:
[----:B------:R-:W-:Y:S04]  /*1bdc0*/  BSSY.RECONVERGENT B0, `(.L_x_1755) ;  /* 0x0000007000007945 */ /* 0x000fe80003800200 */
[----:B------:R-:W-:Y:S05]  /*1bdd0*/  @!P0 BRA `(.L_x_1756) ;  /* 0x0000000000108947 */ /* 0x000fea0003800000 */
[----:B------:R-:W0:Y:S01]  /*1bde0*/  LDS.U8 R18, [R31+UR5+0x5f0] ;  /* 0x0005f0051f127984 */ /* 0x000e220008000000 */
[----:B------:R-:W-:Y:S02]  /*1bdf0*/  PLOP3.LUT P0, PT, PT, PT, PT, 0x80, 0x8 ;  /* 0x000000000008781c */ /* 0x000fe40003f0f070 */
[----:B0-----:R-:W-:-:S13]  /*1be00*/  ISETP.NE.AND P5, PT, R18, RZ, PT ;  /* 0x000000ff1200720c */ /* 0x001fda0003fa5270 */
[----:B------:R-:W-:Y:S05]  /*1be10*/  @P5 BRA `(.L_x_1757) ;  /* 0x0000000000045947 */ /* 0x000fea0003800000 */
.L_x_1756:
[----:B------:R-:W-:-:S13]  /*1be20*/  LOP3.LUT P0, RZ, R32, 0x8, RZ, 0xc0, !PT ;  /* 0x0000000820ff7812 */ /* 0x000fda000780c0ff */
.L_x_1757:
[----:B------:R-:W-:Y:S05]  /*1be30*/  BSYNC.RECONVERGENT B0 ;  /* 0x0000000000007941 */ /* 0x000fea0003800200 */
.L_x_1755:
        /* <DEDUP_REMOVED lines=10> */
.L_x_1759:
[C---:B------:R-:W-:Y:S02]  /*1bee0*/  LOP3.LUT P6, RZ, R32.reuse, 0x8000000, RZ, 0xc0, !PT ;  /* 0x0800000020ff7812 */ /* 0x040fe400078cc0ff */
[----:B------:R-:W-:-:S11]  /*1bef0*/  LOP3.LUT R32, R32, 0xffffbfff, RZ, 0xc0, !PT ;  /* 0xffffbfff20207812 */ /* 0x000fd600078ec0ff */
[----:B------:R-:W-:-:S07]  /*1bf00*/  @P6 LOP3.LUT R32, R32, 0x4000, RZ, 0xfc, !PT ;  /* 0x0000400020206812 */ /* 0x000fce00078efcff */
.L_x_1760:
[----:B------:R-:W-:Y:S05]  /*1bf10*/  BSYNC.RECONVERGENT B0 ;  /* 0x0000000000007941 */ /* 0x000fea0003800200 */
.L_x_1758:
        /* <DEDUP_REMOVED lines=8> */
.L_x_1762:
[C---:B------:R-:W-:Y:S02]  /*1bfa0*/  LOP3.LUT P6, RZ, R32.reuse, 0x1, RZ, 0xc0, !PT ;  /* 0x0000000120ff7812 */ /* 0x040fe400078cc0ff */
[----:B------:R-:W-:-:S11]  /*1bfb0*/  LOP3.LUT R32, R32, 0xfbffffff, RZ, 0xc0, !PT ;  /* 0xfbffffff20207812 */ /* 0x000fd600078ec0ff */
[----:B------:R-:W-:-:S07]  /*1bfc0*/  @P6 LOP3.LUT R32, R32, 0x4000000, RZ, 0xfc, !PT ;  /* 0x0400000020206812 */ /* 0x000fce00078efcff */
.L_x_1763:
[----:B------:R-:W-:Y:S05]  /*1bfd0*/  BSYNC.RECONVERGENT B0 ;  /* 0x0000000000007941 */ /* 0x000fea0003800200 */
.L_x_1761:
        /* <DEDUP_REMOVED lines=8> */
.L_x_1765:
[----:B------:R-:W-:-:S04]  /*1c060*/  LOP3.LUT R32, R32, 0xff7fffff, RZ, 0xc0, !PT ;  /* 0xff7fffff20207812 */ /* 0x000fc800078ec0ff */
[----:B------:R-:W-:-:S07]  /*1c070*/  @P3 LOP3.LUT R32, R32, 0x800000, RZ, 0xfc, !PT ;  /* 0x0080000020203812 */ /* 0x000fce00078efcff */
.L_x_1766:
[----:B------:R-:W-:Y:S05]  /*1c080*/  BSYNC.RECONVERGENT B0 ;  /* 0x0000000000007941 */ /* 0x000fea0003800200 */
.L_x_1764:
[----:B------:R-:W-:Y:S04]  /*1c090*/  BSSY.RECONVERGENT B0, `(.L_x_1767) ;  /* 0x0000007000007945 */ /* 0x000fe80003800200 */
[----:B------:R-:W-:Y:S05]  /*1c0a0*/  @!P5 BRA `(.L_x_1768) ;  /* 0x000000000010d947 */ /* 0x000fea0003800000 */
[----:B------:R-:W0:Y:S01]  /*1c0b0*/  LDS.U8 R18, [R31+UR5+0x5f0] ;  /* 0x0005f0051f127984 */ /* 0x000e220008000000 */
[----:B------:R-:W-:Y:S02]  /*1c0c0*/  PLOP3.LUT P6, PT, PT, PT, PT, 0x80, 0x8 ;  /* 0x000000000008781c */ /* 0x000fe40003fcf070 */
[----:B0-----:R-:W-:-:S13]  /*1c0d0*/  ISETP.NE.AND P3, PT, R18, RZ, PT ;  /* 0x000000ff1200720c */ /* 0x001fda0003f65270 */
[----:B------:R-:W-:Y:S05]  /*1c0e0*/  @P3 BRA `(.L_x_1769) ;  /* 0x0000000000043947 */ /* 0x000fea0003800000 */
.L_x_1768:
[----:B------:R-:W-:-:S13]  /*1c0f0*/  PLOP3.LUT P6, PT, P1, PT, PT, 0x80, 0x8 ;  /* 0x000000000008781c */ /* 0x000fda0000fcf070 */
.L_x_1769:
[----:B------:R-:W-:Y:S05]  /*1c100*/  BSYNC.RECONVERGENT B0 ;  /* 0x0000000000007941 */ /* 0x000fea0003800200 */
.L_x_1767:
        /* <DEDUP_REMOVED lines=10> */
.L_x_1771:
[C---:B------:R-:W-:Y:S02]  /*1c1b0*/  LOP3.LUT P3, RZ, R32.reuse, 0x2000000, RZ, 0xc0, !PT ;  /* 0x0200000020ff7812 */ /* 0x040fe4000786c0ff */
[----:B------:R-:W-:-:S11]  /*1c1c0*/  LOP3.LUT R32, R32, 0xffffffef, RZ, 0xc0, !PT ;  /* 0xffffffef20207812 */ /* 0x000fd600078ec0ff */
[----:B------:R-:W-:-:S07]  /*1c1d0*/  @P3 LOP3.LUT R32, R32, 0x10, RZ, 0xfc, !PT ;  /* 0x0000001020203812 */ /* 0x000fce00078efcff */
.L_x_1772:
[----:B------:R-:W-:Y:S05]  /*1c1e0*/  BSYNC.RECONVERGENT B0 ;  /* 0x0000000000007941 */ /* 0x000fea0003800200 */
.L_x_1770:
        /* <DEDUP_REMOVED lines=8> */
.L_x_1774:
[C---:B------:R-:W-:Y:S02]  /*1c270*/  LOP3.LUT P3, RZ, R32.reuse, 0x1000000, RZ, 0xc0, !PT ;  /* 0x0100000020ff7812 */ /* 0x040fe4000786c0ff */
[----:B------:R-:W-:-:S11]  /*1c280*/  LOP3.LUT R32, R32, 0xfffffff7, RZ, 0xc0, !PT ;  /* 0xfffffff720207812 */ /* 0x000fd600078ec0ff */
[----:B------:R-:W-:-:S07]  /*1c290*/  @P3 LOP3.LUT R32, R32, 0x8, RZ, 0xfc, !PT ;  /* 0x0000000820203812 */ /* 0x000fce00078efcff */
.L_x_1775:
[----:B------:R-:W-:Y:S05]  /*1c2a0*/  BSYNC.RECONVERGENT B0 ;  /* 0x0000000000007941 */ /* 0x000fea0003800200 */
.L_x_1773:
        /* <DEDUP_REMOVED lines=8> */
.L_x_1777:
[C---:B------:R-:W-:Y:S02]  /*1c330*/  LOP3.LUT P3, RZ, R32.reuse, 0x8000, RZ, 0xc0, !PT ;  /* 0x0000800020ff7812 */ /* 0x040fe4000786c0ff */
[----:B------:R-:W-:-:S11]  /*1c340*/  LOP3.LUT R32, R32, 0xfffffffe, RZ, 0xc0, !PT ;  /* 0xfffffffe20207812 */ /* 0x000fd600078ec0ff */
[----:B------:R-:W-:-:S07]  /*1c350*/  @P3 LOP3.LUT R32, R32, 0x1, RZ, 0xfc, !PT ;  /* 0x0000000120203812 */ /* 0x000fce00078efcff */
.L_x_1778:
[----:B------:R-:W-:Y:S05]  /*1c360*/  BSYNC.RECONVERGENT B0 ;  /* 0x0000000000007941 */ /* 0x000fea0003800200 */
.L_x_1776:
[----:B------:R-:W-:Y:S04]  /*1c370*/  BSSY.RECONVERGENT B0, `(.L_x_1779) ;  /* 0x0000007000007945 */ /* 0x000fe80003800200 */
[----:B------:R-:W-:Y:S05]  /*1c380*/  @!P1 BRA `(.L_x_1780) ;  /* 0x0000000000109947 */ /* 0x000fea0003800000 */
[----:B------:R-:W0:Y:S01]  /*1c390*/  LDS.U8 R18, [R31+UR5+0x5f0] ;  /* 0x0005f0051f127984 */ /* 0x000e220008000000 */
[----:B------:R-:W-:Y:S02]  /*1c3a0*/  PLOP3.LUT P1, PT, PT, PT, PT, 0x80, 0x8 ;  /* 0x000000000008781c */ /* 0x000fe40003f2f070 */
[----:B0-----:R-:W-:-:S13]  /*1c3b0*/  ISETP.NE.AND P3, PT, R18, RZ, PT ;  /* 0x000000ff1200720c */ /* 0x001fda0003f65270 */
[----:B------:R-:W-:Y:S05]  /*1c3c0*/  @P3 BRA `(.L_x_1781) ;  /* 0x0000000000043947 */ /* 0x000fea0003800000 */
.L_x_1780:
[----:B------:R-:W-:-:S13]  /*1c3d0*/  LOP3.LUT P1, RZ, R32, 0x2000, RZ, 0xc0, !PT ;  /* 0x0000200020ff7812 */ /* 0x000fda000782c0ff */
.L_x_1781:
[----:B------:R-:W-:Y:S05]  /*1c3e0*/  BSYNC.RECONVERGENT B0 ;  /* 0x0000000000007941 */ /* 0x000fea0003800200 */
.L_x_1779:
        /* <DEDUP_REMOVED lines=10> */
.L_x_1783:
[C---:B------:R-:W-:Y:S02]  /*1c490*/  LOP3.LUT P5, RZ, R32.reuse, 0x1000, RZ, 0xc0, !PT ;  /* 0x0000100020ff7812 */ /* 0x040fe400078ac0ff */
[----:B------:R-:W-:-:S11]  /*1c4a0*/  LOP3.LUT R32, R32, 0xffbfffff, RZ, 0xc0, !PT ;  /* 0xffbfffff20207812 */ /* 0x000fd600078ec0ff */
[----:B------:R-:W-:-:S07]  /*1c4b0*/  @P5 LOP3.LUT R32, R32, 0x400000, RZ, 0xfc, !PT ;  /* 0x0040000020205812 */ /* 0x000fce00078efcff */
.L_x_1784:
[----:B------:R-:W-:Y:S05]  /*1c4c0*/  BSYNC.RECONVERGENT B0 ;  /* 0x0000000000007941 */ /* 0x000fea0003800200 */
.L_x_1782:
        /* <DEDUP_REMOVED lines=8> */
.L_x_1786:
[C---:B------:R-:W-:Y:S02]  /*1c550*/  LOP3.LUT P5, RZ, R32.reuse, 0x800, RZ, 0xc0, !PT ;  /* 0x0000080020ff7812 */ /* 0x040fe400078ac0ff */
[----:B------:R-:W-:-:S11]  /*1c560*/  LOP3.LUT R32, R32, 0xffdfffff, RZ, 0xc0, !PT ;  /* 0xffdfffff20207812 */ /* 0x000fd600078ec0ff */
[----:B------:R-:W-:-:S07]  /*1c570*/  @P5 LOP3.LUT R32, R32, 0x200000, RZ, 0xfc, !PT ;  /* 0x0020000020205812 */ /* 0x000fce00078efcff */
.L_x_1787:
[----:B------:R-:W-:Y:S05]  /*1c580*/  BSYNC.RECONVERGENT B0 ;  /* 0x0000000000007941 */ /* 0x000fea0003800200 */
.L_x_1785:
        /* <DEDUP_REMOVED lines=8> */
.L_x_1789:
[----:B------:R-:W-:-:S04]  /*1c610*/  LOP3.LUT R32, R32, 0xfffff7ff, RZ, 0xc0, !PT ;  /* 0xfffff7ff20207812 */ /* 0x000fc800078ec0ff */
[----:B------:R-:W-:-:S07]  /*1c620*/  @P2 LOP3.LUT R32, R32, 0x800, RZ, 0xfc, !PT ;  /* 0x0000080020202812 */ /* 0x000fce00078efcff */
.L_x_1790:
[----:B------:R-:W-:Y:S05]  /*1c630*/  BSYNC.RECONVERGENT B0 ;  /* 0x0000000000007941 */ /* 0x000fea0003800200 */
.L_x_1788:
[----:B------:R-:W-:Y:S04]  /*1c640*/  BSSY.RECONVERGENT B0, `(.L_x_1791) ;  /* 0x0000007000007945 */ /* 0x000fe80003800200 */
[----:B------:R-:W-:Y:S05]  /*1c650*/  @!P3 BRA `(.L_x_1792) ;  /* 0x000000000010b947 */ /* 0x000fea0003800000 */
[----:B------:R-:W0:Y:S01]  /*1c660*/  LDS.U8 R18, [R31+UR5+0x5f0] ;  /* 0x0005f0051f127984 */ /* 0x000e220008000000 */
[----:B------:R-:W-:Y:S02]  /*1c670*/  PLOP3.LUT P2, PT, PT, PT, PT, 0x80, 0x8 ;  /* 0x000000000008781c */ /* 0x000fe40003f4f070 */
[----:B0-----:R-:W-:-:S13]  /*1c680*/  ISETP.NE.AND P3, PT, R18, RZ, PT ;  /* 0x000000ff1200720c */ /* 0x001fda0003f65270 */
[----:B------:R-:W-:Y:S05]  /*1c690*/  @P3 BRA `(.L_x_1793) ;  /* 0x0000000000043947 */ /* 0x000fea0003800000 */
.L_x_1792:
[----:B------:R-:W-:-:S13]  /*1c6a0*/  LOP3.LUT P2, RZ, R32, 0x400, RZ, 0xc0, !PT ;  /* 0x0000040020ff7812 */ /* 0x000fda000784c0ff */
.L_x_1793:
[----:B------:R-:W-:Y:S05]  /*1c6b0*/  BSYNC.RECONVERGENT B0 ;  /* 0x0000000000007941 */ /* 0x000fea0003800200 */
.L_x_1791:
        /* <DEDUP_REMOVED lines=10> */
.L_x_1795:
[C---:B------:R-:W-:Y:S02]  /*1c760*/  LOP3.LUT P5, RZ, R32.reuse, 0x200, RZ, 0xc0, !PT ;  /* 0x0000020020ff7812 */ /* 0x040fe400078ac0ff */
[----:B------:R-:W-:-:S11]  /*1c770*/  LOP3.LUT R32, R32, 0xffefffff, RZ, 0xc0, !PT ;  /* 0xffefffff20207812 */ /* 0x000fd600078ec0ff */
[----:B------:R-:W-:-:S07]  /*1c780*/  @P5 LOP3.LUT R32, R32, 0x100000, RZ, 0xfc, !PT ;  /* 0x0010000020205812 */ /* 0x000fce00078efcff */
.L_x_1796:
[----:B------:R-:W-:Y:S05]  /*1c790*/  BSYNC.RECONVERGENT B0 ;  /* 0x0000000000007941 */ /* 0x000fea0003800200 */
.L_x_1794:
        /* <DEDUP_REMOVED lines=8> */
.L_x_1798:
[C---:B------:R-:W-:Y:S02]  /*1c820*/  LOP3.LUT P5, RZ, R32.reuse, 0x100, RZ, 0xc0, !PT ;  /* 0x0000010020ff7812 */ /* 0x040fe400078ac0ff */
[----:B------:R-:W-:-:S11]  /*1c830*/  LOP3.LUT R32, R32, 0xfff7ffff, RZ, 0xc0, !PT ;  /* 0xfff7ffff20207812 */ /* 0x000fd600078ec0ff */
[----:B------:R-:W-:-:S07]  /*1c840*/  @P5 LOP3.LUT R32, R32, 0x80000, RZ, 0xfc, !PT ;  /* 0x0008000020205812 */ /* 0x000fce00078efcff */
.L_x_1799:
[----:B------:R-:W-:Y:S05]  /*1c850*/  BSYNC.RECONVERGENT B0 ;  /* 0x0000000000007941 */ /* 0x000fea0003800200 */
.L_x_1797:
        /* <DEDUP_REMOVED lines=8> */
.L_x_1801:
[----:B------:R-:W-:-:S04]  /*1c8e0*/  LOP3.LUT R32, R32, 0xfffffeff, RZ, 0xc0, !PT ;  /* 0xfffffeff20207812 */ /* 0x000fc800078ec0ff */
[----:B------:R-:W-:-:S07]  /*1c8f0*/  @P4 LOP3.LUT R32, R32, 0x100, RZ, 0xfc, !PT ;  /* 0x0000010020204812 */ /* 0x000fce00078efcff */
.L_x_1802:
[----:B------:R-:W-:Y:S05]  /*1c900*/  BSYNC.RECONVERGENT B0 ;  /* 0x0000000000007941 */ /* 0x000fea0003800200 */
.L_x_1800:
[----:B------:R-:W-:Y:S04]  /*1c910*/  BSSY.RECONVERGENT B0, `(.L_x_1803) ;  /* 0x0000007000007945 */ /* 0x000fe80003800200 */
[----:B------:R-:W-:Y:S05]  /*1c920*/  @!P3 BRA `(.L_x_1804) ;  /* 0x000000000010b947 */ /* 0x000fea0003800000 */
[----:B------:R-:W0:Y:S01]  /*1c930*/  LDS.U8 R18, [R31+UR5+0x5f0] ;  /* 0x0005f0051f127984 */ /* 0x000e220008000000 */
[----:B------:R-:W-:Y:S02]  /*1c940*/  PLOP3.LUT P3, PT, PT, PT, PT, 0x80, 0x8 ;  /* 0x000000000008781c */ /* 0x000fe40003f6f070 */
[----:B0-----:R-:W-:-:S13]  /*1c950*/  ISETP.NE.AND P4, PT, R18, RZ, PT ;  /* 0x000000ff1200720c */ /* 0x001fda0003f85270 */
[----:B------:R-:W-:Y:S05]  /*1c960*/  @P4 BRA `(.L_x_1805) ;  /* 0x0000000000044947 */ /* 0x000fea0003800000 */
.L_x_1804:
[----:B------:R-:W-:-:S13]  /*1c970*/  LOP3.LUT P3, RZ, R32, 0x80, RZ, 0xc0, !PT ;  /* 0x0000008020ff7812 */ /* 0x000fda000786c0ff */
.L_x_1805:
[----:B------:R-:W-:Y:S05]  /*1c980*/  BSYNC.RECONVERGENT B0 ;  /* 0x0000000000007941 */ /* 0x000fea0003800200 */
.L_x_1803:
        /* <DEDUP_REMOVED lines=10> */
.L_x_1807:
[C---:B------:R-:W-:Y:S02]  /*1ca30*/  LOP3.LUT P5, RZ, R32.reuse, 0x40, RZ, 0xc0, !PT ;  /* 0x0000004020ff7812 */ /* 0x040fe400078ac0ff */
[----:B------:R-:W-:-:S11]  /*1ca40*/  LOP3.LUT R32, R32, 0xfffbffff, RZ, 0xc0, !PT ;  /* 0xfffbffff20207812 */ /* 0x000fd600078ec0ff */
[----:B------:R-:W-:-:S07]  /*1ca50*/  @P5 LOP3.LUT R32, R32, 0x40000, RZ, 0xfc, !PT ;  /* 0x0004000020205812 */ /* 0x000fce00078efcff */
.L_x_1808:
[----:B------:R-:W-:Y:S05]  /*1ca60*/  BSYNC.RECONVERGENT B0 ;  /* 0x0000000000007941 */ /* 0x000fea0003800200 */
.L_x_1806:
        /* <DEDUP_REMOVED lines=8> */
.L_x_1810:
[C---:B------:R-:W-:Y:S02]  /*1caf0*/  LOP3.LUT P5, RZ, R32.reuse, 0x4, RZ, 0xc0, !PT ;  /* 0x0000000420ff7812 */ /* 0x040fe400078ac0ff */
[----:B------:R-:W-:-:S11]  /*1cb00*/  LOP3.LUT R32, R32, 0xfffdffff, RZ, 0xc0, !PT ;  /* 0xfffdffff20207812 */ /* 0x000fd600078ec0ff */
[----:B------:R-:W-:-:S07]  /*1cb10*/  @P5 LOP3.LUT R32, R32, 0x20000, RZ, 0xfc, !PT ;  /* 0x0002000020205812 */ /* 0x000fce00078efcff */
.L_x_1811:
[----:B------:R-:W-:Y:S05]  /*1cb20*/  BSYNC.RECONVERGENT B0 ;  /* 0x0000000000007941 */ /* 0x000fea0003800200 */
.L_x_1809:
        /* <DEDUP_REMOVED lines=8> */
.L_x_1813:
[C---:B------:R-:W-:Y:S02]  /*1cbb0*/  LOP3.LUT P5, RZ, R32.reuse, 0x80000000, RZ, 0xc0, !PT ;  /* 0x8000000020ff7812 */ /* 0x040fe400078ac0ff */
[----:B------:R-:W-:-:S11]  /*1cbc0*/  LOP3.LUT R32, R32, 0xfffeffff, RZ, 0xc0, !PT ;  /* 0xfffeffff20207812 */ /* 0x000fd600078ec0ff */
[----:B------:R-:W-:-:S07]  /*1cbd0*/  @P5 LOP3.LUT R32, R32, 0x10000, RZ, 0xfc, !PT ;  /* 0x0001000020205812 */ /* 0x000fce00078efcff */
.L_x_1814:
[----:B------:R-:W-:Y:S05]  /*1cbe0*/  BSYNC.RECONVERGENT B0 ;  /* 0x0000000000007941 */ /* 0x000fea0003800200 */
.L_x_1812:
        /* <DEDUP_REMOVED lines=8> */
.L_x_1816:
[C---:B------:R-:W-:Y:S02]  /*1cc70*/  LOP3.LUT P4, RZ, R32.reuse, 0x40000000, RZ, 0xc0, !PT ;  /* 0x4000000020ff7812 */ /* 0x040fe4000788c0ff */
[----:B------:R-:W-:-:S11]  /*1cc80*/  LOP3.LUT R32, R32, 0xffff7fff, RZ, 0xc0, !PT ;  /* 0xffff7fff20207812 */ /* 0x000fd600078ec0ff */
[----:B------:R-:W-:-:S07]  /*1cc90*/  @P4 LOP3.LUT R32, R32, 0x8000, RZ, 0xfc, !PT ;  /* 0x0000800020204812 */ /* 0x000fce00078efcff */
.L_x_1817:
[----:B------:R-:W-:Y:S05]  /*1cca0*/  BSYNC.RECONVERGENT B0 ;  /* 0x0000000000007941 */ /* 0x000fea0003800200 */
.L_x_1815:
        /* <DEDUP_REMOVED lines=10> */
.L_x_1819:
[----:B------:R-:W-:Y:S02]  /*1cd50*/  LOP3.LUT P5, RZ, R33, 0x1, RZ, 0xc0, !PT ;  /* 0x0000000121ff7812 */ /* 0x000fe400078ac0ff */
[----:B------:R-:W-:-:S11]  /*1cd60*/  LOP3.LUT R32, R32, 0xdfffffff, RZ, 0xc0, !PT ;  /* 0xdfffffff20207812 */ /* 0x000fd600078ec0ff */
[----:B------:R-:W-:-:S07]  /*1cd70*/  @P5 LOP3.LUT R32, R32, 0x20000000, RZ, 0xfc, !PT ;  /* 0x2000000020205812 */ /* 0x000fce00078efcff */
.L_x_1820:
[----:B------:R-:W-:Y:S05]  /*1cd80*/  BSYNC.RECONVERGENT B0 ;  /* 0x0000000000007941 */ /* 0x000fea0003800200 */
.L_x_1818:
        /* <DEDUP_REMOVED lines=8> */
.L_x_1822:
[C---:B------:R-:W-:Y:S02]  /*1ce10*/  LOP3.LUT P5, RZ, R32.reuse, 0x20, RZ, 0xc0, !PT ;  /* 0x0000002020ff7812 */ /* 0x040fe400078ac0ff */
[----:B------:R-:W-:-:S11]  /*1ce20*/  LOP3.LUT R32, R32, 0xbfffffff, RZ, 0xc0, !PT ;  /* 0xbfffffff20207812 */ /* 0x000fd600078ec0ff */
[----:B------:R-:W-:-:S07]  /*1ce30*/  @P5 LOP3.LUT R32, R32, 0x40000000, RZ, 0xfc, !PT ;  /* 0x4000000020205812 */ /* 0x000fce00078efcff */
.L_x_1823:
[----:B------:R-:W-:Y:S05]  /*1ce40*/  BSYNC.RECONVERGENT B0 ;  /* 0x0000000000007941 */ /* 0x000fea0003800200 */
.L_x_1821:
        /* <DEDUP_REMOVED lines=8> */
.L_x_1825:
[C---:B------:R-:W-:Y:S02]  /*1ced0*/  LOP3.LUT P5, RZ, R32.reuse, 0x2, RZ, 0xc0, !PT ;  /* 0x0000000220ff7812 */ /* 0x040fe400078ac0ff */
[----:B------:R-:W-:-:S11]  /*1cee0*/  LOP3.LUT R32, R32, 0xefffffff, RZ, 0xc0, !PT ;  /* 0xefffffff20207812 */ /* 0x000fd600078ec0ff */
[----:B------:R-:W-:-:S07]  /*1cef0*/  @P5 LOP3.LUT R32, R32, 0x10000000, RZ, 0xfc, !PT ;  /* 0x1000000020205812 */ /* 0x000fce00078efcff */
.L_x_1826:
[----:B------:R-:W-:Y:S05]  /*1cf00*/  BSYNC.RECONVERGENT B0 ;  /* 0x0000000000007941 */ /* 0x000fea0003800200 */
.L_x_1824:
[----:B------:R-:W-:Y:S04]  /*1cf10*/  BSSY.RECONVERGENT B0, `(.L_x_1827) ;  /* 0x0000007000007945 */ /* 0x000fe80003800200 */
[----:B------:R-:W-:Y:S05]  /*1cf20*/  @!P4 BRA `(.L_x_1828) ;  /* 0x000000000010c947 */ /* 0x000fea0003800000 */
[----:B------:R-:W0:Y:S01]  /*1cf30*/  LDS.U8 R18, [R31+UR5+0x630] ;  /* 0x000630051f127984 */ /* 0x000e220008000000 */
[----:B------:R-:W-:Y:S02]  /*1cf40*/  PLOP3.LUT P4, PT, PT, PT, PT, 0x80, 0x8 ;  /* 0x000000000008781c */ /* 0x000fe40003f8f070 */
[----:B0-----:R-:W-:-:S13]  /*1cf50*/  ISETP.NE.AND P5, PT, R18, RZ, PT ;  /* 0x000000ff1200720c */ /* 0x001fda0003fa5270 */
[----:B------:R-:W-:Y:S05]  /*1cf60*/  @P5 BRA `(.L_x_1829) ;  /* 0x0000000000045947 */ /* 0x000fea0003800000 */
.L_x_1828:
[----:B------:R-:W-:-:S13]  /*1cf70*/  PLOP3.LUT P4, PT, P0, PT, PT, 0x80, 0x8 ;  /* 0x000000000008781c */ /* 0x000fda000078f070 */
.L_x_1829:
[----:B------:R-:W-:Y:S05]  /*1cf80*/  BSYNC.RECONVERGENT B0 ;  /* 0x0000000000007941 */ /* 0x000fea0003800200 */
.L_x_1827:
        /* <DEDUP_REMOVED lines=10> */
.L_x_1831:
[C---:B------:R-:W-:Y:S02]  /*1d030*/  LOP3.LUT P5, RZ, R32.reuse, 0x4000, RZ, 0xc0, !PT ;  /* 0x0000400020ff7812 */ /* 0x040fe400078ac0ff */
[----:B------:R-:W-:-:S11]  /*1d040*/  LOP3.LUT R32, R32, 0xf7ffffff, RZ, 0xc0, !PT ;  /* 0xf7ffffff20207812 */ /* 0x000fd600078ec0ff */
[----:B------:R-:W-:-:S07]  /*1d050*/  @P5 LOP3.LUT R32, R32, 0x8000000, RZ, 0xfc, !PT ;  /* 0x0800000020205812 */ /* 0x000fce00078efcff */
.L_x_1832:
[----:B------:R-:W-:Y:S05]  /*1d060*/  BSYNC.RECONVERGENT B0 ;  /* 0x0000000000007941 */ /* 0x000fea0003800200 */
.L_x_1830:
        /* <DEDUP_REMOVED lines=8> */
.L_x_1834:
[C---:B------:R-:W-:Y:S02]  /*1d0f0*/  LOP3.LUT P5, RZ, R32.reuse, 0x4000000, RZ, 0xc0, !PT ;  /* 0x0400000020ff7812 */ /* 0x040fe400078ac0ff */
[----:B------:R-:W-:-:S11]  /*1d100*/  LOP3.LUT R32, R32, 0xfffffffb, RZ, 0xc0, !PT ;  /* 0xfffffffb20207812 */ /* 0x000fd600078ec0ff */
[----:B------:R-:W-:-:S07]  /*1d110*/  @P5 LOP3.LUT R32, R32, 0x4, RZ, 0xfc, !PT ;  /* 0x0000000420205812 */ /* 0x000fce00078efcff */
.L_x_1835:
[----:B------:R-:W-:Y:S05]  /*1d120*/  BSYNC.RECONVERGENT B0 ;  /* 0x0000000000007941 */ /* 0x000fea0003800200 */
.L_x_1833:
        /* <DEDUP_REMOVED lines=8> */
.L_x_1837:
[C---:B------:R-:W-:Y:S02]  /*1d1b0*/  LOP3.LUT P5, RZ, R32.reuse, 0x800000, RZ, 0xc0, !PT ;  /* 0x0080000020ff7812 */ /* 0x040fe400078ac0ff */
[----:B------:R-:W-:-:S11]  /*1d1c0*/  LOP3.LUT R32, R32, 0xfffffffd, RZ, 0xc0, !PT ;  /* 0xfffffffd20207812 */ /* 0x000fd600078ec0ff */
[----:B------:R-:W-:-:S07]  /*1d1d0*/  @P5 LOP3.LUT R32, R32, 0x2, RZ, 0xfc, !PT ;  /* 0x0000000220205812 */ /* 0x000fce00078efcff */
.L_x_1838:
[----:B------:R-:W-:Y:S05]  /*1d1e0*/  BSYNC.RECONVERGENT B0 ;  /* 0x0000000000007941 */ /* 0x000fea0003800200 */
.L_x_1836:
[----:B------:R-:W-:Y:S04]  /*1d1f0*/  BSSY.RECONVERGENT B0, `(.L_x_1839) ;  /* 0x0000007000007945 */ /* 0x000fe80003800200 */
[----:B------:R-:W-:Y:S05]  /*1d200*/  @!P0 BRA `(.L_x_1840) ;  /* 0x0000000000108947 */ /* 0x000fea0003800000 */
[----:B------:R-:W0:Y:S01]  /*1d210*/  LDS.U8 R18, [R31+UR5+0x630] ;  /* 0x000630051f127984 */ /* 0x000e220008000000 */
[----:B------:R-:W-:Y:S02]  /*1d220*/  PLOP3.LUT P0, PT, PT, PT, PT, 0x80, 0x8 ;  /* 0x000000000008781c */ /* 0x000fe40003f0f070 */
[----:B0-----:R-:W-:-:S13]  /*1d230*/  ISETP.NE.AND P5, PT, R18, RZ, PT ;  /* 0x000000ff1200720c */ /* 0x001fda0003fa5270 */
[----:B------:R-:W-:Y:S05]  /*1d240*/  @P5 BRA `(.L_x_1841) ;  /* 0x0000000000045947 */ /* 0x000fea0003800000 */
.L_x_1840:
[----:B------:R-:W-:-:S13]  /*1d250*/  PLOP3.LUT P0, PT, P6, PT, PT, 0x80, 0x8 ;  /* 0x000000000008781c */ /* 0x000fda000370f070 */
.L_x_1841:
[----:B------:R-:W-:Y:S05]  /*1d260*/  BSYNC.RECONVERGENT B0 ;  /* 0x0000000000007941 */ /* 0x000fea0003800200 */
.L_x_1839:
        /* <DEDUP_REMOVED lines=10> */
.L_x_1843:
[C---:B------:R-:W-:Y:S02]  /*1d310*/  LOP3.LUT P6, RZ, R32.reuse, 0x10, RZ, 0xc0, !PT ;  /* 0x0000001020ff7812 */ /* 0x040fe400078cc0ff */
[----:B------:R-:W-:-:S11]  /*1d320*/  LOP3.LUT R32, R32, 0xfdffffff, RZ, 0xc0, !PT ;  /* 0xfdffffff20207812 */ /* 0x000fd600078ec0ff */
[----:B------:R-:W-:-:S07]  /*1d330*/  @P6 LOP3.LUT R32, R32, 0x2000000, RZ, 0xfc, !PT ;  /* 0x0200000020206812 */ /* 0x000fce00078efcff */
.L_x_1844:
[----:B------:R-:W-:Y:S05]  /*1d340*/  BSYNC.RECONVERGENT B0 ;  /* 0x0000000000007941 */ /* 0x000fea0003800200 */
.L_x_1842:
        /* <DEDUP_REMOVED lines=8> */
.L_x_1846:
[C---:B------:R-:W-:Y:S02]  /*1d3d0*/  LOP3.LUT P6, RZ, R32.reuse, 0x8, RZ, 0xc0, !PT ;  /* 0x0000000820ff7812 */ /* 0x040fe400078cc0ff */
[----:B------:R-:W-:-:S11]  /*1d3e0*/  LOP3.LUT R32, R32, 0xfeffffff, RZ, 0xc0, !PT ;  /* 0xfeffffff20207812 */ /* 0x000fd600078ec0ff */
[----:B------:R-:W-:-:S07]  /*1d3f0*/  @P6 LOP3.LUT R32, R32, 0x1000000, RZ, 0xfc, !PT ;  /* 0x0100000020206812 */ /* 0x000fce00078efcff */
.L_x_1847:
[----:B------:R-:W-:Y:S05]  /*1d400*/  BSYNC.RECONVERGENT B0 ;  /* 0x0000000000007941 */ /* 0x000fea0003800200 */
.L_x_1845:
        /* <DEDUP_REMOVED lines=8> */
.L_x_1849:
[C---:B------:R-:W-:Y:S02]  /*1d490*/  LOP3.LUT P6, RZ, R32.reuse, 0x1, RZ, 0xc0, !PT ;  /* 0x0000000120ff7812 */ /* 0x040fe400078cc0ff */
[----:B------:R-:W-:-:S11]  /*1d4a0*/  LOP3.LUT R32, R32, 0xff7fffff, RZ, 0xc0, !PT ;  /* 0xff7fffff20207812 */ /* 0x000fd600078ec0ff */
[----:B------:R-:W-:-:S07]  /*1d4b0*/  @P6 LOP3.LUT R32, R32, 0x800000, RZ, 0xfc, !PT ;  /* 0x0080000020206812 */ /* 0x000fce00078efcff */
.L_x_1850:
[----:B------:R-:W-:Y:S05]  /*1d4c0*/  BSYNC.RECONVERGENT B0 ;  /* 0x0000000000007941 */ /* 0x000fea0003800200 */
.L_x_1848:
        /* <DEDUP_REMOVED lines=8> */
.L_x_1852:
[----:B------:R-:W-:-:S04]  /*1d550*/  LOP3.LUT R32, R32, 0xffffbfff, RZ, 0xc0, !PT ;  /* 0xffffbfff20207812 */ /* 0x000fc800078ec0ff */
[----:B------:R-:W-:-:S07]  /*1d560*/  @P1 LOP3.LUT R32, R32, 0x4000, RZ, 0xfc, !PT ;  /* 0x0000400020201812 */ /* 0x000fce00078efcff */
.L_x_1853:
[----:B------:R-:W-:Y:S05]  /*1d570*/  BSYNC.RECONVERGENT B0 ;  /* 0x0000000000007941 */ /* 0x000fea0003800200 */
.L_x_1851:
        /* <DEDUP_REMOVED lines=10> */
.L_x_1855:
[C---:B------:R-:W-:Y:S02]  /*1d620*/  LOP3.LUT P1, RZ, R32.reuse, 0x400000, RZ, 0xc0, !PT ;  /* 0x0040000020ff7812 */ /* 0x040fe4000782c0ff */
[----:B------:R-:W-:-:S11]  /*1d630*/  LOP3.LUT R32, R32, 0xffffdfff, RZ, 0xc0, !PT ;  /* 0xffffdfff20207812 */ /* 0x000fd600078ec0ff */
[----:B------:R-:W-:-:S07]  /*1d640*/  @P1 LOP3.LUT R32, R32, 0x2000, RZ, 0xfc, !PT ;  /* 0x0000200020201812 */ /* 0x000fce00078efcff */
.L_x_1856:
[----:B------:R-:W-:Y:S05]  /*1d650*/  BSYNC.RECONVERGENT B0 ;  /* 0x0000000000007941 */ /* 0x000fea0003800200 */
.L_x_1854:
        /* <DEDUP_REMOVED lines=8> */
.L_x_1858:
[C---:B------:R-:W-:Y:S02]  /*1d6e0*/  LOP3.LUT P1, RZ, R32.reuse, 0x200000, RZ, 0xc0, !PT ;  /* 0x0020000020ff7812 */ /* 0x040fe4000782c0ff */
[----:B------:R-:W-:-:S11]  /*1d6f0*/  LOP3.LUT R32, R32, 0xffffefff, RZ, 0xc0, !PT ;  /* 0xffffefff20207812 */ /* 0x000fd600078ec0ff */
[----:B------:R-:W-:-:S07]  /*1d700*/  @P1 LOP3.LUT R32, R32, 0x1000, RZ, 0xfc, !PT ;  /* 0x0000100020201812 */ /* 0x000fce00078efcff */
.L_x_1859:
[----:B------:R-:W-:Y:S05]  /*1d710*/  BSYNC.RECONVERGENT B0 ;  /* 0x0000000000007941 */ /* 0x000fea0003800200 */
.L_x_1857:
[----:B------:R-:W-:Y:S04]  /*1d720*/  BSSY.RECONVERGENT B0, `(.L_x_1860) ;  /* 0x0000007000007945 */ /* 0x000fe80003800200 */
[----:B------:R-:W-:Y:S05]  /*1d730*/  @!P5 BRA `(.L_x_1861) ;  /* 0x000000000010d947 */ /* 0x000fea0003800000 */
[----:B------:R-:W0:Y:S01]  /*1d740*/  LDS.U8 R18, [R31+UR5+0x620] ;  /* 0x000620051f127984 */ /* 0x000e220008000000 */
[----:B------:R-:W-:Y:S02]  /*1d750*/  PLOP3.LUT P1, PT, PT, PT, PT, 0x80, 0x8 ;  /* 0x000000000008781c */ /* 0x000fe40003f2f070 */
[----:B0-----:R-:W-:-:S13]  /*1d760*/  ISETP.NE.AND P6, PT, R18, RZ, PT ;  /* 0x000000ff1200720c */ /* 0x001fda0003fc5270 */
[----:B------:R-:W-:Y:S05]  /*1d770*/  @P6 BRA `(.L_x_1862) ;  /* 0x0000000000046947 */ /* 0x000fea0003800000 */
.L_x_1861:
[----:B------:R-:W-:-:S13]  /*1d780*/  LOP3.LUT P1, RZ, R32, 0x800, RZ, 0xc0, !PT ;  /* 0x0000080020ff7812 */ /* 0x000fda000782c0ff */
.L_x_1862:
[----:B------:R-:W-:Y:S05]  /*1d790*/  BSYNC.RECONVERGENT B0 ;  /* 0x0000000000007941 */ /* 0x000fea0003800200 */
.L_x_1860:
        /* <DEDUP_REMOVED lines=8> */
.L_x_1864:
[----:B------:R-:W-:-:S04]  /*1d820*/  LOP3.LUT R32, R32, 0xfffff7ff, RZ, 0xc0, !PT ;  /* 0xfffff7ff20207812 */ /* 0x000fc800078ec0ff */
[----:B------:R-:W-:-:S07]  /*1d830*/  @P2 LOP3.LUT R32, R32, 0x800, RZ, 0xfc, !PT ;  /* 0x0000080020202812 */ /* 0x000fce00078efcff */
.L_x_1865:
[----:B------:R-:W-:Y:S05]  /*1d840*/  BSYNC.RECONVERGENT B0 ;  /* 0x0000000000007941 */ /* 0x000fea0003800200 */
.L_x_1863:
        /* <DEDUP_REMOVED lines=10> */
.L_x_1867:
[C---:B------:R-:W-:Y:S02]  /*1d8f0*/  LOP3.LUT P5, RZ, R32.reuse, 0x100000, RZ, 0xc0, !PT ;  /* 0x0010000020ff7812 */ /* 0x040fe400078ac0ff */
[----:B------:R-:W-:-:S11]  /*1d900*/  LOP3.LUT R32, R32, 0xfffffbff, RZ, 0xc0, !PT ;  /* 0xfffffbff20207812 */ /* 0x000fd600078ec0ff */
[----:B------:R-:W-:-:S07]  /*1d910*/  @P5 LOP3.LUT R32, R32, 0x400, RZ, 0xfc, !PT ;  /* 0x0000040020205812 */ /* 0x000fce00078efcff */
.L_x_1868:
[----:B------:R-:W-:Y:S05]  /*1d920*/  BSYNC.RECONVERGENT B0 ;  /* 0x0000000000007941 */ /* 0x000fea0003800200 */
.L_x_1866:
        /* <DEDUP_REMOVED lines=8> */
.L_x_1870:
[C---:B------:R-:W-:Y:S02]  /*1d9b0*/  LOP3.LUT P5, RZ, R32.reuse, 0x80000, RZ, 0xc0, !PT ;  /* 0x0008000020ff7812 */ /* 0x040fe400078ac0ff */
[----:B------:R-:W-:-:S11]  /*1d9c0*/  LOP3.LUT R32, R32, 0xfffffdff, RZ, 0xc0, !PT ;  /* 0xfffffdff20207812 */ /* 0x000fd600078ec0ff */
[----:B------:R-:W-:-:S07]  /*1d9d0*/  @P5 LOP3.LUT R32, R32, 0x200, RZ, 0xfc, !PT ;  /* 0x0000020020205812 */ /* 0x000fce00078efcff */
.L_x_1871:
[----:B------:R-:W-:Y:S05]  /*1d9e0*/  BSYNC.RECONVERGENT B0 ;  /* 0x0000000000007941 */ /* 0x000fea0003800200 */
.L_x_1869:
[----:B------:R-:W-:Y:S04]  /*1d9f0*/  BSSY.RECONVERGENT B0, `(.L_x_1872) ;  /* 0x0000007000007945 */ /* 0x000fe80003800200 */
[----:B------:R-:W-:Y:S05]  /*1da00*/  @!P2 BRA `(.L_x_1873) ;  /* 0x000000000010a947 */ /* 0x000fea0003800000 */
[----:B------:R-:W0:Y:S01]  /*1da10*/  LDS.U8 R18, [R31+UR5+0x620] ;  /* 0x000620051f127984 */ /* 0x000e220008000000 */
[----:B------:R-:W-:Y:S02]  /*1da20*/  PLOP3.LUT P5, PT, PT, PT, PT, 0x80, 0x8 ;  /* 0x000000000008781c */ /* 0x000fe40003faf070 */
[----:B0-----:R-:W-:-:S13]  /*1da30*/  ISETP.NE.AND P6, PT, R18, RZ, PT ;  /* 0x000000ff1200720c */ /* 0x001fda0003fc5270 */
[----:B------:R-:W-:Y:S05]  /*1da40*/  @P6 BRA `(.L_x_1874) ;  /* 0x0000000000046947 */ /* 0x000fea0003800000 */
.L_x_1873:
[----:B------:R-:W-:-:S13]  /*1da50*/  LOP3.LUT P5, RZ, R32, 0x100, RZ, 0xc0, !PT ;  /* 0x0000010020ff7812 */ /* 0x000fda00078ac0ff */
.L_x_1874:
[----:B------:R-:W-:Y:S05]  /*1da60*/  BSYNC.RECONVERGENT B0 ;  /* 0x0000000000007941 */ /* 0x000fea0003800200 */
.L_x_1872:
        /* <DEDUP_REMOVED lines=8> */
.L_x_1876:
[----:B------:R-:W-:-:S04]  /*1daf0*/  LOP3.LUT R32, R32, 0xfffffeff, RZ, 0xc0, !PT ;  /* 0xfffffeff20207812 */ /* 0x000fc800078ec0ff */
[----:B------:R-:W-:-:S07]  /*1db00*/  @P3 LOP3.LUT R32, R32, 0x100, RZ, 0xfc, !PT ;  /* 0x0000010020203812 */ /* 0x000fce00078efcff */
.L_x_1877:
[----:B------:R-:W-:Y:S05]  /*1db10*/  BSYNC.RECONVERGENT B0 ;  /* 0x0000000000007941 */ /* 0x000fea0003800200 */
.L_x_1875:
        /* <DEDUP_REMOVED lines=10> */
.L_x_1879:
[C---:B------:R-:W-:Y:S02]  /*1dbc0*/  LOP3.LUT P3, RZ, R32.reuse, 0x40000, RZ, 0xc0, !PT ;  /* 0x0004000020ff7812 */ /* 0x040fe4000786c0ff */
[----:B------:R-:W-:-:S11]  /*1dbd0*/  LOP3.LUT R32, R32, 0xffffff7f, RZ, 0xc0, !PT ;  /* 0xffffff7f20207812 */ /* 0x000fd600078ec0ff */
[----:B------:R-:W-:-:S07]  /*1dbe0*/  @P3 LOP3.LUT R32, R32, 0x80, RZ, 0xfc, !PT ;  /* 0x0000008020203812 */ /* 0x000fce00078efcff */
.L_x_1880:
[----:B------:R-:W-:Y:S05]  /*1dbf0*/  BSYNC.RECONVERGENT B0 ;  /* 0x0000000000007941 */ /* 0x000fea0003800200 */
.L_x_1878:
        /* <DEDUP_REMOVED lines=8> */
.L_x_1882:
[C---:B------:R-:W-:Y:S02]  /*1dc80*/  LOP3.LUT P3, RZ, R32.reuse, 0x20000, RZ, 0xc0, !PT ;  /* 0x0002000020ff7812 */ /* 0x040fe4000786c0ff */
[----:B------:R-:W-:-:S11]  /*1dc90*/  LOP3.LUT R32, R32, 0xffffffbf, RZ, 0xc0, !PT ;  /* 0xffffffbf20207812 */ /* 0x000fd600078ec0ff */
[----:B------:R-:W-:-:S07]  /*1dca0*/  @P3 LOP3.LUT R32, R32, 0x40, RZ, 0xfc, !PT ;  /* 0x0000004020203812 */ /* 0x000fce00078efcff */
.L_x_1883:
[----:B------:R-:W-:Y:S05]  /*1dcb0*/  BSYNC.RECONVERGENT B0 ;  /* 0x0000000000007941 */ /* 0x000fea0003800200 */
.L_x_1881:
        /* <DEDUP_REMOVED lines=8> */
.L_x_1885:
[C---:B------:R-:W-:Y:S02]  /*1dd40*/  LOP3.LUT P3, RZ, R32.reuse, 0x10000, RZ, 0xc0, !PT ;  /* 0x0001000020ff7812 */ /* 0x040fe4000786c0ff */
[----:B------:R-:W-:-:S11]  /*1dd50*/  LOP3.LUT R32, R32, 0xfffffffe, RZ, 0xc0, !PT ;  /* 0xfffffffe20207812 */ /* 0x000fd600078ec0ff */
[----:B------:R-:W-:-:S07]  /*1dd60*/  @P3 LOP3.LUT R32, R32, 0x1, RZ, 0xfc, !PT ;  /* 0x0000000120203812 */ /* 0x000fce00078efcff */
.L_x_1886:
[----:B------:R-:W-:Y:S05]  /*1dd70*/  BSYNC.RECONVERGENT B0 ;  /* 0x0000000000007941 */ /* 0x000fea0003800200 */
.L_x_1884:
        /* <DEDUP_REMOVED lines=8> */
.L_x_1888:
[C---:B------:R-:W-:Y:S02]  /*1de00*/  LOP3.LUT P2, RZ, R32.reuse, 0x8000, RZ, 0xc0, !PT ;  /* 0x0000800020ff7812 */ /* 0x040fe4000784c0ff */
[----:B------:R-:W-:-:S11]  /*1de10*/  LOP3.LUT R32, R32, 0xffffffdf, RZ, 0xc0, !PT ;  /* 0xffffffdf20207812 */ /* 0x000fd600078ec0ff */
[----:B------:R-:W-:-:S07]  /*1de20*/  @P2 LOP3.LUT R32, R32, 0x20, RZ, 0xfc, !PT ;  /* 0x0000002020202812 */ /* 0x000fce00078efcff */
.L_x_1889:
[----:B------:R-:W-:Y:S05]  /*1de30*/  BSYNC.RECONVERGENT B0 ;  /* 0x0000000000007941 */ /* 0x000fea0003800200 */
.L_x_1887:
        /* <DEDUP_REMOVED lines=10> */
.L_x_1891:
[C---:B------:R-:W-:Y:S02]  /*1dee0*/  LOP3.LUT P3, RZ, R32.reuse, 0x20000000, RZ, 0xc0, !PT ;  /* 0x2000000020ff7812 */ /* 0x040fe4000786c0ff */
[----:B------:R-:W-:-:S11]  /*1def0*/  LOP3.LUT R32, R32, 0xffff7fff, RZ, 0xc0, !PT ;  /* 0xffff7fff20207812 */ /* 0x000fd600078ec0ff */
[----:B------:R-:W-:-:S07]  /*1df00*/  @P3 LOP3.LUT R32, R32, 0x8000, RZ, 0xfc, !PT ;  /* 0x0000800020203812 */ /* 0x000fce00078efcff */
.L_x_1892:
[----:B------:R-:W-:Y:S05]  /*1df10*/  BSYNC.RECONVERGENT B0 ;  /* 0x0000000000007941 */ /* 0x000fea0003800200 */
.L_x_1890:
        /* <DEDUP_REMOVED lines=8> */
.L_x_1894:
[C---:B------:R-:W-:Y:S02]  /*1dfa0*/  LOP3.LUT P3, RZ, R32.reuse, 0x40000000, RZ, 0xc0, !PT ;  /* 0x4000000020ff7812 */ /* 0x040fe4000786c0ff */
[----:B------:R-:W-:-:S11]  /*1dfb0*/  LOP3.LUT R32, R32, 0xfffdffff, RZ, 0xc0, !PT ;  /* 0xfffdffff20207812 */ /* 0x000fd600078ec0ff */
[----:B------:R-:W-:-:S07]  /*1dfc0*/  @P3 LOP3.LUT R32, R32, 0x20000, RZ, 0xfc, !PT ;  /* 0x0002000020203812 */ /* 0x000fce00078efcff */
.L_x_1895:
[----:B------:R-:W-:Y:S05]  /*1dfd0*/  BSYNC.RECONVERGENT B0 ;  /* 0x0000000000007941 */ /* 0x000fea0003800200 */
.L_x_1893:
        /* <DEDUP_REMOVED lines=8> */
.L_x_1897:
[C---:B------:R-:W-:Y:S02]  /*1e060*/  LOP3.LUT P3, RZ, R32.reuse, 0x10000000, RZ, 0xc0, !PT ;  /* 0x1000000020ff7812 */ /* 0x040fe4000786c0ff */
[----:B------:R-:W-:-:S11]  /*1e070*/  LOP3.LUT R32, R32, 0xffefffff, RZ, 0xc0, !PT ;  /* 0xffefffff20207812 */ /* 0x000fd600078ec0ff */
[----:B------:R-:W-:-:S07]  /*1e080*/  @P3 LOP3.LUT R32, R32, 0x100000, RZ, 0xfc, !PT ;  /* 0x0010000020203812 */ /* 0x000fce00078efcff */
.L_x_1898:
[----:B------:R-:W-:Y:S05]  /*1e090*/  BSYNC.RECONVERGENT B0 ;  /* 0x0000000000007941 */ /* 0x000fea0003800200 */
.L_x_1896:
[----:B------:R-:W-:Y:S04]  /*1e0a0*/  BSSY.RECONVERGENT B0, `(.L_x_1899) ;  /* 0x0000007000007945 */ /* 0x000fe80003800200 */
[----:B------:R-:W-:Y:S05]  /*1e0b0*/  @!P2 BRA `(.L_x_1900) ;  /* 0x000000000010a947 */ /* 0x000fea0003800000 */
[----:B------:R-:W0:Y:S01]  /*1e0c0*/  LDS.U8 R18, [R31+UR5+0x670] ;  /* 0x000670051f127984 */ /* 0x000e220008000000 */
[----:B------:R-:W-:Y:S02]  /*1e0d0*/  PLOP3.LUT P2, PT, PT, PT, PT, 0x80, 0x8 ;  /* 0x000000000008781c */ /* 0x000fe40003f4f070 */
[----:B0-----:R-:W-:-:S13]  /*1e0e0*/  ISETP.NE.AND P3, PT, R18, RZ, PT ;  /* 0x000000ff1200720c */ /* 0x001fda0003f65270 */
[----:B------:R-:W-:Y:S05]  /*1e0f0*/  @P3 BRA `(.L_x_1901) ;  /* 0x0000000000043947 */ /* 0x000fea0003800000 */
.L_x_1900:
[----:B------:R-:W-:-:S13]  /*1e100*/  PLOP3.LUT P2, PT, P4, PT, PT, 0x80, 0x8 ;  /* 0x000000000008781c */ /* 0x000fda000274f070 */
.L_x_1901:
[----:B------:R-:W-:Y:S05]  /*1e110*/  BSYNC.RECONVERGENT B0 ;  /* 0x0000000000007941 */ /* 0x000fea0003800200 */
.L_x_1899:
        /* <DEDUP_REMOVED lines=8> */
.L_x_1903:
[----:B------:R-:W-:-:S13]  /*1e1a0*/  LOP3.LUT P3, RZ, R32, 0x8000000, RZ, 0xc0, !PT ;  /* 0x0800000020ff7812 */ /* 0x000fda000786c0ff */
.L_x_1904:
[----:B------:R-:W-:Y:S05]  /*1e1b0*/  BSYNC.RECONVERGENT B0 ;  /* 0x0000000000007941 */ /* 0x000fea0003800200 */
.L_x_1902:
        /* <DEDUP_REMOVED lines=8> */
.L_x_1906:
[C---:B------:R-:W-:Y:S02]  /*1e240*/  LOP3.LUT P6, RZ, R32.reuse, 0x4, RZ, 0xc0, !PT ;  /* 0x0000000420ff7812 */ /* 0x040fe400078cc0ff */
[----:B------:R-:W-:-:S11]  /*1e250*/  LOP3.LUT R32, R32, 0xfff7ffff, RZ, 0xc0, !PT ;  /* 0xfff7ffff20207812 */ /* 0x000fd600078ec0ff */
[----:B------:R-:W-:-:S07]  /*1e260*/  @P6 LOP3.LUT R32, R32, 0x80000, RZ, 0xfc, !PT ;  /* 0x0008000020206812 */ /* 0x000fce00078efcff */
.L_x_1907:
[----:B------:R-:W-:Y:S05]  /*1e270*/  BSYNC.RECONVERGENT B0 ;  /* 0x0000000000007941 */ /* 0x000fea0003800200 */
.L_x_1905:
        /* <DEDUP_REMOVED lines=8> */
.L_x_1909:
[C---:B------:R-:W-:Y:S02]  /*1e300*/  LOP3.LUT P6, RZ, R32.reuse, 0x2, RZ, 0xc0, !PT ;  /* 0x0000000220ff7812 */ /* 0x040fe400078cc0ff */
[----:B------:R-:W-:-:S11]  /*1e310*/  LOP3.LUT R32, R32, 0xfffeffff, RZ, 0xc0, !PT ;  /* 0xfffeffff20207812 */ /* 0x000fd600078ec0ff */
[----:B------:R-:W-:-:S07]  /*1e320*/  @P6 LOP3.LUT R32, R32, 0x10000, RZ, 0xfc, !PT ;  /* 0x0001000020206812 */ /* 0x000fce00078efcff */
.L_x_1910:
[----:B------:R-:W-:Y:S05]  /*1e330*/  BSYNC.RECONVERGENT B0 ;  /* 0x0000000000007941 */ /* 0x000fea0003800200 */
.L_x_1908:
        /* <DEDUP_REMOVED lines=8> */
.L_x_1912:
[----:B------:R-:W-:-:S04]  /*1e3c0*/  LOP3.LUT R32, R32, 0xffffffef, RZ, 0xc0, !PT ;  /* 0xffffffef20207812 */ /* 0x000fc800078ec0ff */
[----:B------:R-:W-:-:S07]  /*1e3d0*/  @P0 LOP3.LUT R32, R32, 0x10, RZ, 0xfc, !PT ;  /* 0x0000001020200812 */ /* 0x000fce00078efcff */
.L_x_1913:
[----:B------:R-:W-:Y:S05]  /*1e3e0*/  BSYNC.RECONVERGENT B0 ;  /* 0x0000000000007941 */ /* 0x000fea0003800200 */
.L_x_1911:
        /* <DEDUP_REMOVED lines=10> */
.L_x_1915:
[C---:B------:R-:W-:Y:S02]  /*1e490*/  LOP3.LUT P4, RZ, R32.reuse, 0x2000000, RZ, 0xc0, !PT ;  /* 0x0200000020ff7812 */ /* 0x040fe4000788c0ff */
[----:B------:R-:W-:-:S11]  /*1e4a0*/  LOP3.LUT R32, R32, 0xfffffff7, RZ, 0xc0, !PT ;  /* 0xfffffff720207812 */ /* 0x000fd600078ec0ff */
[----:B------:R-:W-:-:S07]  /*1e4b0*/  @P4 LOP3.LUT R32, R32, 0x8, RZ, 0xfc, !PT ;  /* 0x0000000820204812 */ /* 0x000fce00078efcff */
.L_x_1916:
[----:B------:R-:W-:Y:S05]  /*1e4c0*/  BSYNC.RECONVERGENT B0 ;  /* 0x0000000000007941 */ /* 0x000fea0003800200 */
.L_x_1914:
        /* <DEDUP_REMOVED lines=8> */
.L_x_1918:
[C---:B------:R-:W-:Y:S02]  /*1e550*/  LOP3.LUT P4, RZ, R32.reuse, 0x1000000, RZ, 0xc0, !PT ;  /* 0x0100000020ff7812 */ /* 0x040fe4000788c0ff */
[----:B------:R-:W-:-:S11]  /*1e560*/  LOP3.LUT R32, R32, 0xfffffffb, RZ, 0xc0, !PT ;  /* 0xfffffffb20207812 */ /* 0x000fd600078ec0ff */
[----:B------:R-:W-:-:S07]  /*1e570*/  @P4 LOP3.LUT R32, R32, 0x4, RZ, 0xfc, !PT ;  /* 0x0000000420204812 */ /* 0x000fce00078efcff */
.L_x_1919:
[----:B------:R-:W-:Y:S05]  /*1e580*/  BSYNC.RECONVERGENT B0 ;  /* 0x0000000000007941 */ /* 0x000fea0003800200 */
.L_x_1917:
        /* <DEDUP_REMOVED lines=8> */
.L_x_1921:
[C---:B------:R-:W-:Y:S02]  /*1e610*/  LOP3.LUT P4, RZ, R32.reuse, 0x800000, RZ, 0xc0, !PT ;  /* 0x0080000020ff7812 */ /* 0x040fe4000788c0ff */
[----:B------:R-:W-:-:S11]  /*1e620*/  LOP3.LUT R32, R32, 0xfffffffd, RZ, 0xc0, !PT ;  /* 0xfffffffd20207812 */ /* 0x000fd600078ec0ff */
[----:B------:R-:W-:-:S07]  /*1e630*/  @P4 LOP3.LUT R32, R32, 0x2, RZ, 0xfc, !PT ;  /* 0x0000000220204812 */ /* 0x000fce00078efcff */
.L_x_1922:
[----:B------:R-:W-:Y:S05]  /*1e640*/  BSYNC.RECONVERGENT B0 ;  /* 0x0000000000007941 */ /* 0x000fea0003800200 */
.L_x_1920:
[----:B------:R-:W-:Y:S04]  /*1e650*/  BSSY.RECONVERGENT B0, `(.L_x_1923) ;  /* 0x0000007000007945 */ /* 0x000fe80003800200 */
[----:B------:R-:W-:Y:S05]  /*1e660*/  @!P0 BRA `(.L_x_1924) ;  /* 0x0000000000108947 */ /* 0x000fea0003800000 */
[----:B------:R-:W0:Y:S01]  /*1e670*/  LDS.U8 R18, [R31+UR5+0x670] ;  /* 0x000670051f127984 */ /* 0x000e220008000000 */
[----:B------:R-:W-:Y:S02]  /*1e680*/  PLOP3.LUT P4, PT, PT, PT, PT, 0x80, 0x8 ;  /* 0x000000000008781c */ /* 0x000fe40003f8f070 */
[----:B0-----:R-:W-:-:S13]  /*1e690*/  ISETP.NE.AND P0, PT, R18, RZ, PT ;  /* 0x000000ff1200720c */ /* 0x001fda0003f05270 */
[----:B------:R-:W-:Y:S05]  /*1e6a0*/  @P0 BRA `(.L_x_1925) ;  /* 0x0000000000040947 */ /* 0x000fea0003800000 */
.L_x_1924:
[----:B------:R-:W-:-:S13]  /*1e6b0*/  LOP3.LUT P4, RZ, R32, 0x4000, RZ, 0xc0, !PT ;  /* 0x0000400020ff7812 */ /* 0x000fda000788c0ff */
.L_x_1925:
[----:B------:R-:W-:Y:S05]  /*1e6c0*/  BSYNC.RECONVERGENT B0 ;  /* 0x0000000000007941 */ /* 0x000fea0003800200 */
.L_x_1923:
        /* <DEDUP_REMOVED lines=10> */
.L_x_1927:
[C---:B------:R-:W-:Y:S02]  /*1e770*/  LOP3.LUT P6, RZ, R32.reuse, 0x2000, RZ, 0xc0, !PT ;  /* 0x0000200020ff7812 */ /* 0x040fe400078cc0ff */
[----:B------:R-:W-:-:S11]  /*1e780*/  LOP3.LUT R32, R32, 0xffffbfff, RZ, 0xc0, !PT ;  /* 0xffffbfff20207812 */ /* 0x000fd600078ec0ff */
[----:B------:R-:W-:-:S07]  /*1e790*/  @P6 LOP3.LUT R32, R32, 0x4000, RZ, 0xfc, !PT ;  /* 0x0000400020206812 */ /* 0x000fce00078efcff */
.L_x_1928:
[----:B------:R-:W-:Y:S05]  /*1e7a0*/  BSYNC.RECONVERGENT B0 ;  /* 0x0000000000007941 */ /* 0x000fea0003800200 */
.L_x_1926:
        /* <DEDUP_REMOVED lines=8> */
.L_x_1930:
[C---:B------:R-:W-:Y:S02]  /*1e830*/  LOP3.LUT P6, RZ, R32.reuse, 0x1000, RZ, 0xc0, !PT ;  /* 0x0000100020ff7812 */ /* 0x040fe400078cc0ff */
[----:B------:R-:W-:-:S11]  /*1e840*/  LOP3.LUT R32, R32, 0xffffdfff, RZ, 0xc0, !PT ;  /* 0xffffdfff20207812 */ /* 0x000fd600078ec0ff */
[----:B------:R-:W-:-:S07]  /*1e850*/  @P6 LOP3.LUT R32, R32, 0x2000, RZ, 0xfc, !PT ;  /* 0x0000200020206812 */ /* 0x000fce00078efcff */
.L_x_1931:
[----:B------:R-:W-:Y:S05]  /*1e860*/  BSYNC.RECONVERGENT B0 ;  /* 0x0000000000007941 */ /* 0x000fea0003800200 */
.L_x_1929:
        /* <DEDUP_REMOVED lines=8> */
.L_x_1933:
[----:B------:R-:W-:-:S04]  /*1e8f0*/  LOP3.LUT R32, R32, 0xffffefff, RZ, 0xc0, !PT ;  /* 0xffffefff20207812 */ /* 0x000fc800078ec0ff */
[----:B------:R-:W-:-:S07]  /*1e900*/  @P1 LOP3.LUT R32, R32, 0x1000, RZ, 0xfc, !PT ;  /* 0x0000100020201812 */ /* 0x000fce00078efcff */
.L_x_1934:
[----:B------:R-:W-:Y:S05]  /*1e910*/  BSYNC.RECONVERGENT B0 ;  /* 0x0000000000007941 */ /* 0x000fea0003800200 */
.L_x_1932:
[----:B------:R-:W-:Y:S04]  /*1e920*/  BSSY.RECONVERGENT B0, `(.L_x_1935) ;  /* 0x0000007000007945 */ /* 0x000fe80003800200 */
[----:B------:R-:W-:Y:S05]  /*1e930*/  @!P0 BRA `(.L_x_1936) ;  /* 0x0000000000108947 */ /* 0x000fea0003800000 */
[----:B------:R-:W0:Y:S01]  /*1e940*/  LDS.U8 R18, [R31+UR5+0x670] ;  /* 0x000670051f127984 */ /* 0x000e220008000000 */
[----:B------:R-:W-:Y:S02]  /*1e950*/  PLOP3.LUT P1, PT, PT, PT, PT, 0x80, 0x8 ;  /* 0x000000000008781c */ /* 0x000fe40003f2f070 */
[----:B0-----:R-:W-:-:S13]  /*1e960*/  ISETP.NE.AND P0, PT, R18, RZ, PT ;  /* 0x000000ff1200720c */ /* 0x001fda0003f05270 */
[----:B------:R-:W-:Y:S05]  /*1e970*/  @P0 BRA `(.L_x_1937) ;  /* 0x0000000000040947 */ /* 0x000fea0003800000 */
.L_x_1936:
[----:B------:R-:W-:-:S13]  /*1e980*/  LOP3.LUT P1, RZ, R32, 0x800, RZ, 0xc0, !PT ;  /* 0x0000080020ff7812 */ /* 0x000fda000782c0ff */
.L_x_1937:
[----:B------:R-:W-:Y:S05]  /*1e990*/  BSYNC.RECONVERGENT B0 ;  /* 0x0000000000007941 */ /* 0x000fea0003800200 */
.L_x_1935:
        /* <DEDUP_REMOVED lines=10> */
.L_x_1939:
[C---:B------:R-:W-:Y:S02]  /*1ea40*/  LOP3.LUT P6, RZ, R32.reuse, 0x400, RZ, 0xc0, !PT ;  /* 0x0000040020ff7812 */ /* 0x040fe400078cc0ff */
[----:B------:R-:W-:-:S11]  /*1ea50*/  LOP3.LUT R32, R32, 0xfffff7ff, RZ, 0xc0, !PT ;  /* 0xfffff7ff20207812 */ /* 0x000fd600078ec0ff */
[----:B------:R-:W-:-:S07]  /*1ea60*/  @P6 LOP3.LUT R32, R32, 0x800, RZ, 0xfc, !PT ;  /* 0x0000080020206812 */ /* 0x000fce00078efcff */
.L_x_1940:
[----:B------:R-:W-:Y:S05]  /*1ea70*/  BSYNC.RECONVERGENT B0 ;  /* 0x0000000000007941 */ /* 0x000fea0003800200 */
.L_x_1938:
        /* <DEDUP_REMOVED lines=8> */
.L_x_1942:
[C---:B------:R-:W-:Y:S02]  /*1eb00*/  LOP3.LUT P6, RZ, R32.reuse, 0x200, RZ, 0xc0, !PT ;  /* 0x0000020020ff7812 */ /* 0x040fe400078cc0ff */
[----:B------:R-:W-:-:S11]  /*1eb10*/  LOP3.LUT R32, R32, 0xfffffbff, RZ, 0xc0, !PT ;  /* 0xfffffbff20207812 */ /* 0x000fd600078ec0ff */
[----:B------:R-:W-:-:S07]  /*1eb20*/  @P6 LOP3.LUT R32, R32, 0x400, RZ, 0xfc, !PT ;  /* 0x0000040020206812 */ /* 0x000fce00078efcff */
.L_x_1943:
[----:B------:R-:W-:Y:S05]  /*1eb30*/  BSYNC.RECONVERGENT B0 ;  /* 0x0000000000007941 */ /* 0x000fea0003800200 */
.L_x_1941:
        /* <DEDUP_REMOVED lines=8> */
.L_x_1945:
[----:B------:R-:W-:-:S04]  /*1ebc0*/  LOP3.LUT R32, R32, 0xfffffdff, RZ, 0xc0, !PT ;  /* 0xfffffdff20207812 */ /* 0x000fc800078ec0ff */
[----:B------:R-:W-:-:S07]  /*1ebd0*/  @P5 LOP3.LUT R32, R32, 0x200, RZ, 0xfc, !PT ;  /* 0x0000020020205812 */ /* 0x000fce00078efcff */
.L_x_1946:
[----:B------:R-:W-:Y:S05]  /*1ebe0*/  BSYNC.RECONVERGENT B0 ;  /* 0x0000000000007941 */ /* 0x000fea0003800200 */
.L_x_1944:
[----:B------:R-:W-:Y:S04]  /*1ebf0*/  BSSY.RECONVERGENT B0, `(.L_x_1947) ;  /* 0x0000007000007945 */ /* 0x000fe80003800200 */
[----:B------:R-:W-:Y:S05]  /*1ec00*/  @!P0 BRA `(.L_x_1948) ;  /* 0x0000000000108947 */ /* 0x000fea0003800000 */
[----:B------:R-:W0:Y:S01]  /*1ec10*/  LDS.U8 R18, [R31+UR5+0x670] ;  /* 0x000670051f127984 */ /* 0x000e220008000000 */
[----:B------:R-:W-:Y:S02]  /*1ec20*/  PLOP3.LUT P0, PT, PT, PT, PT, 0x80, 0x8 ;  /* 0x000000000008781c */ /* 0x000fe40003f0f070 */
[----:B0-----:R-:W-:-:S13]  /*1ec30*/  ISETP.NE.AND P5, PT, R18, RZ, PT ;  /* 0x000000ff1200720c */ /* 0x001fda0003fa5270 */
[----:B------:R-:W-:Y:S05]  /*1ec40*/  @P5 BRA `(.L_x_1949) ;  /* 0x0000000000045947 */ /* 0x000fea0003800000 */
.L_x_1948:
[----:B------:R-:W-:-:S13]  /*1ec50*/  LOP3.LUT P0, RZ, R32, 0x100, RZ, 0xc0, !PT ;  /* 0x0000010020ff7812 */ /* 0x000fda000780c0ff */
.L_x_1949:
[----:B------:R-:W-:Y:S05]  /*1ec60*/  BSYNC.RECONVERGENT B0 ;  /* 0x0000000000007941 */ /* 0x000fea0003800200 */
.L_x_1947:
        /* <DEDUP_REMOVED lines=10> */
.L_x_1951:
[C---:B------:R-:W-:Y:S02]  /*1ed10*/  LOP3.LUT P6, RZ, R32.reuse, 0x80, RZ, 0xc0, !PT ;  /* 0x0000008020ff7812 */ /* 0x040fe400078cc0ff */
[----:B------:R-:W-:-:S11]  /*1ed20*/  LOP3.LUT R32, R32, 0xfffffeff, RZ, 0xc0, !PT ;  /* 0xfffffeff20207812 */ /* 0x000fd600078ec0ff */
[----:B------:R-:W-:-:S07]  /*1ed30*/  @P6 LOP3.LUT R32, R32, 0x100, RZ, 0xfc, !PT ;  /* 0x0000010020206812 */ /* 0x000fce00078efcff */
.L_x_1952:
[----:B------:R-:W-:Y:S05]  /*1ed40*/  BSYNC.RECONVERGENT B0 ;  /* 0x0000000000007941 */ /* 0x000fea0003800200 */
.L_x_1950:
        /* <DEDUP_REMOVED lines=8> */
.L_x_1954:
[C---:B------:R-:W-:Y:S02]  /*1edd0*/  LOP3.LUT P6, RZ, R32.reuse, 0x40, RZ, 0xc0, !PT ;  /* 0x0000004020ff7812 */ /* 0x040fe400078cc0ff */
[----:B------:R-:W-:-:S11]  /*1ede0*/  LOP3.LUT R32, R32, 0xffffff7f, RZ, 0xc0, !PT ;  /* 0xffffff7f20207812 */ /* 0x000fd600078ec0ff */
[----:B------:R-:W-:-:S07]  /*1edf0*/  @P6 LOP3.LUT R32, R32, 0x80, RZ, 0xfc, !PT ;  /* 0x0000008020206812 */ /* 0x000fce00078efcff */
.L_x_1955:
[----:B------:R-:W-:Y:S05]  /*1ee00*/  BSYNC.RECONVERGENT B0 ;  /* 0x0000000000007941 */ /* 0x000fea0003800200 */
.L_x_1953:
        /* <DEDUP_REMOVED lines=8> */
.L_x_1957:
[C---:B------:R-:W-:Y:S02]  /*1ee90*/  LOP3.LUT P6, RZ, R32.reuse, 0x1, RZ, 0xc0, !PT ;  /* 0x0000000120ff7812 */ /* 0x040fe400078cc0ff */
[----:B------:R-:W-:-:S11]  /*1eea0*/  LOP3.LUT R32, R32, 0xffffffbf, RZ, 0xc0, !PT ;  /* 0xffffffbf20207812 */ /* 0x000fd600078ec0ff */
[----:B------:R-:W-:-:S07]  /*1eeb0*/  @P6 LOP3.LUT R32, R32, 0x40, RZ, 0xfc, !PT ;  /* 0x0000004020206812 */ /* 0x000fce00078efcff */
.L_x_1958:
[----:B------:R-:W-:Y:S05]  /*1eec0*/  BSYNC.RECONVERGENT B0 ;  /* 0x0000000000007941 */ /* 0x000fea0003800200 */
.L_x_1956:
        /* <DEDUP_REMOVED lines=8> */
.L_x_1960:
[C---:B------:R-:W-:Y:S02]  /*1ef50*/  LOP3.LUT P5, RZ, R32.reuse, 0x20, RZ, 0xc0, !PT ;  /* 0x0000002020ff7812 */ /* 0x040fe400078ac0ff */
[----:B------:R-:W-:-:S11]  /*1ef60*/  LOP3.LUT R32, R32, 0xfffffffe, RZ, 0xc0, !PT ;  /* 0xfffffffe20207812 */ /* 0x000fd600078ec0ff */
[----:B------:R-:W-:-:S07]  /*1ef70*/  @P5 LOP3.LUT R32, R32, 0x1, RZ, 0xfc, !PT ;  /* 0x0000000120205812 */ /* 0x000fce00078efcff */
.L_x_1961:
[----:B------:R-:W-:Y:S05]  /*1ef80*/  BSYNC.RECONVERGENT B0 ;  /* 0x0000000000007941 */ /* 0x000fea0003800200 */
.L_x_1959:
        /* <DEDUP_REMOVED lines=10> */
.L_x_1963:
[C---:B------:R-:W-:Y:S02]  /*1f030*/  LOP3.LUT P6, RZ, R32.reuse, 0x8000, RZ, 0xc0, !PT ;  /* 0x0000800020ff7812 */ /* 0x040fe400078cc0ff */
[----:B------:R-:W-:-:S11]  /*1f040*/  LOP3.LUT R32, R32, 0xffffffdf, RZ, 0xc0, !PT ;  /* 0xffffffdf20207812 */ /* 0x000fd600078ec0ff */
[----:B------:R-:W-:-:S07]  /*1f050*/  @P6 LOP3.LUT R32, R32, 0x20, RZ, 0xfc, !PT ;  /* 0x0000002020206812 */ /* 0x000fce00078efcff */
.L_x_1964:
[----:B------:R-:W-:Y:S05]  /*1f060*/  BSYNC.RECONVERGENT B0 ;  /* 0x0000000000007941 */ /* 0x000fea0003800200 */
.L_x_1962:
        /* <DEDUP_REMOVED lines=8> */
.L_x_1966:
[C---:B------:R-:W-:Y:S02]  /*1f0f0*/  LOP3.LUT P6, RZ, R32.reuse, 0x20000, RZ, 0xc0, !PT ;  /* 0x0002000020ff7812 */ /* 0x040fe400078cc0ff */
[----:B------:R-:W-:-:S11]  /*1f100*/  LOP3.LUT R32, R32, 0xfffbffff, RZ, 0xc0, !PT ;  /* 0xfffbffff20207812 */ /* 0x000fd600078ec0ff */
[----:B------:R-:W-:-:S07]  /*1f110*/  @P6 LOP3.LUT R32, R32, 0x40000, RZ, 0xfc, !PT ;  /* 0x0004000020206812 */ /* 0x000fce00078efcff */
.L_x_1967:
[----:B------:R-:W-:Y:S05]  /*1f120*/  BSYNC.RECONVERGENT B0 ;  /* 0x0000000000007941 */ /* 0x000fea0003800200 */
.L_x_1965:
        /* <DEDUP_REMOVED lines=8> */
.L_x_1969:
[C---:B------:R-:W-:Y:S02]  /*1f1b0*/  LOP3.LUT P6, RZ, R32.reuse, 0x100000, RZ, 0xc0, !PT ;  /* 0x0010000020ff7812 */ /* 0x040fe400078cc0ff */
[----:B------:R-:W-:-:S11]  /*1f1c0*/  LOP3.LUT R32, R32, 0xff7fffff, RZ, 0xc0, !PT ;  /* 0xff7fffff20207812 */ /* 0x000fd600078ec0ff */
[----:B------:R-:W-:-:S07]  /*1f1d0*/  @P6 LOP3.LUT R32, R32, 0x800000, RZ, 0xfc, !PT ;  /* 0x0080000020206812 */ /* 0x000fce00078efcff */
.L_x_1970:
[----:B------:R-:W-:Y:S05]  /*1f1e0*/  BSYNC.RECONVERGENT B0 ;  /* 0x0000000000007941 */ /* 0x000fea0003800200 */
.L_x_1968:
        /* <DEDUP_REMOVED lines=8> */
.L_x_1972:
[----:B------:R-:W-:-:S04]  /*1f270*/  LOP3.LUT R32, R32, 0xffbfffff, RZ, 0xc0, !PT ;  /* 0xffbfffff20207812 */ /* 0x000fc800078ec0ff */
[----:B------:R-:W-:-:S07]  /*1f280*/  @P2 LOP3.LUT R32, R32, 0x400000, RZ, 0xfc, !PT ;  /* 0x0040000020202812 */ /* 0x000fce00078efcff */
.L_x_1973:
[----:B------:R-:W-:Y:S05]  /*1f290*/  BSYNC.RECONVERGENT B0 ;  /* 0x0000000000007941 */ /* 0x000fea0003800200 */
.L_x_1971:
        /* <DEDUP_REMOVED lines=10> */
.L_x_1975:
[----:B------:R-:W-:-:S04]  /*1f340*/  LOP3.LUT R32, R32, 0xfeffffff, RZ, 0xc0, !PT ;  /* 0xfeffffff20207812 */ /* 0x000fc800078ec0ff */
[----:B------:R-:W-:-:S07]  /*1f350*/  @P3 LOP3.LUT R32, R32, 0x1000000, RZ, 0xfc, !PT ;  /* 0x0100000020203812 */ /* 0x000fce00078efcff */
.L_x_1976:
[----:B------:R-:W-:Y:S05]  /*1f360*/  BSYNC.RECONVERGENT B0 ;  /* 0x0000000000007941 */ /* 0x000fea0003800200 */
.L_x_1974:
        /* <DEDUP_REMOVED lines=8> */
.L_x_1978:
[C---:B------:R-:W-:Y:S02]  /*1f3f0*/  LOP3.LUT P3, RZ, R32.reuse, 0x80000, RZ, 0xc0, !PT ;  /* 0x0008000020ff7812 */ /* 0x040fe4000786c0ff */
[----:B------:R-:W-:-:S11]  /*1f400*/  LOP3.LUT R32, R32, 0xfffdffff, RZ, 0xc0, !PT ;  /* 0xfffdffff20207812 */ /* 0x000fd600078ec0ff */
[----:B------:R-:W-:-:S07]  /*1f410*/  @P3 LOP3.LUT R32, R32, 0x20000, RZ, 0xfc, !PT ;  /* 0x0002000020203812 */ /* 0x000fce00078efcff */
.L_x_1979:
[----:B------:R-:W-:Y:S05]  /*1f420*/  BSYNC.RECONVERGENT B0 ;  /* 0x0000000000007941 */ /* 0x000fea0003800200 */
.L_x_1977:
[----:B------:R-:W-:Y:S04]  /*1f430*/  BSSY.RECONVERGENT B0, `(.L_x_1980) ;  /* 0x0000007000007945 */ /* 0x000fe80003800200 */
[----:B------:R-:W-:Y:S05]  /*1f440*/  @!P2 BRA `(.L_x_1981) ;  /* 0x000000000010a947 */ /* 0x000fea0003800000 */
[----:B------:R-:W0:Y:S01]  /*1f450*/  LDS.U8 R18, [R31+UR5+0x6a0] ;  /* 0x0006a0051f127984 */ /* 0x000e220008000000 */
[----:B------:R-:W-:Y:S02]  /*1f460*/  PLOP3.LUT P5, PT, PT, PT, PT, 0x80, 0x8 ;  /* 0x000000000008781c */ /* 0x000fe40003faf070 */
[----:B0-----:R-:W-:-:S13]  /*1f470*/  ISETP.NE.AND P3, PT, R18, RZ, PT ;  /* 0x000000ff1200720c */ /* 0x001fda0003f65270 */
[----:B------:R-:W-:Y:S05]  /*1f480*/  @P3 BRA `(.L_x_1982) ;  /* 0x0000000000043947 */ /* 0x000fea0003800000 */
.L_x_1981:
[----:B------:R-:W-:-:S13]  /*1f490*/  LOP3.LUT P5, RZ, R32, 0x10000, RZ, 0xc0, !PT ;  /* 0x0001000020ff7812 */ /* 0x000fda00078ac0ff */
.L_x_1982:
[----:B------:R-:W-:Y:S05]  /*1f4a0*/  BSYNC.RECONVERGENT B0 ;  /* 0x0000000000007941 */ /* 0x000fea0003800200 */
.L_x_1980:
[----:B------:R-:W-:Y:S04]  /*1f4b0*/  BSSY.RECONVERGENT B0, `(.L_x_1983) ;  /* 0x0000007000007945 */ /* 0x000fe80003800200 */
[----:B------:R-:W-:Y:S05]  /*1f4c0*/  @!P2 BRA `(.L_x_1984) ;  /* 0x000000000010a947 */ /* 0x000fea0003800000 */
[----:B------:R-:W0:Y:S01]  /*1f4d0*/  LDS.U8 R18, [R31+UR5+0x6b0] ;  /* 0x0006b0051f127984 */ /* 0x000e220008000000 */
[----:B------:R-:W-:Y:S02]  /*1f4e0*/  PLOP3.LUT P3, PT, PT, PT, PT, 0x80, 0x8 ;  /* 0x000000000008781c */ /* 0x000fe40003f6f070 */
[----:B0-----:R-:W-:-:S13]  /*1f4f0*/  ISETP.NE.AND P2, PT, R18, RZ, PT ;  /* 0x000000ff1200720c */ /* 0x001fda0003f45270 */
[----:B------:R-:W-:Y:S05]  /*1f500*/  @P2 BRA `(.L_x_1985) ;  /* 0x0000000000042947 */ /* 0x000fea0003800000 */
.L_x_1984:
[----:B------:R-:W-:-:S13]  /*1f510*/  LOP3.LUT P3, RZ, R32, 0x10, RZ, 0xc0, !PT ;  /* 0x0000001020ff7812 */ /* 0x000fda000786c0ff */
.L_x_1985:
[----:B------:R-:W-:Y:S05]  /*1f520*/  BSYNC.RECONVERGENT B0 ;  /* 0x0000000000007941 */ /* 0x000fea0003800200 */
.L_x_1983:
        /* <DEDUP_REMOVED lines=10> */
.L_x_1987:
[C---:B------:R-:W-:Y:S02]  /*1f5d0*/  LOP3.LUT P6, RZ, R32.reuse, 0x8, RZ, 0xc0, !PT ;  /* 0x0000000820ff7812 */ /* 0x040fe400078cc0ff */
[----:B------:R-:W-:-:S11]  /*1f5e0*/  LOP3.LUT R32, R32, 0xffdfffff, RZ, 0xc0, !PT ;  /* 0xffdfffff20207812 */ /* 0x000fd600078ec0ff */
[----:B------:R-:W-:-:S07]  /*1f5f0*/  @P6 LOP3.LUT R32, R32, 0x200000, RZ, 0xfc, !PT ;  /* 0x0020000020206812 */ /* 0x000fce00078efcff */
.L_x_1988:
[----:B------:R-:W-:Y:S05]  /*1f600*/  BSYNC.RECONVERGENT B0 ;  /* 0x0000000000007941 */ /* 0x000fea0003800200 */
.L_x_1986:
        /* <DEDUP_REMOVED lines=8> */
.L_x_1990:
[C---:B------:R-:W-:Y:S02]  /*1f690*/  LOP3.LUT P6, RZ, R32.reuse, 0x4, RZ, 0xc0, !PT ;  /* 0x0000000420ff7812 */ /* 0x040fe400078cc0ff */
[----:B------:R-:W-:-:S11]  /*1f6a0*/  LOP3.LUT R32, R32, 0xffefffff, RZ, 0xc0, !PT ;  /* 0xffefffff20207812 */ /* 0x000fd600078ec0ff */
[----:B------:R-:W-:-:S07]  /*1f6b0*/  @P6 LOP3.LUT R32, R32, 0x100000, RZ, 0xfc, !PT ;  /* 0x0010000020206812 */ /* 0x000fce00078efcff */
.L_x_1991:
[----:B------:R-:W-:Y:S05]  /*1f6c0*/  BSYNC.RECONVERGENT B0 ;  /* 0x0000000000007941 */ /* 0x000fea0003800200 */
.L_x_1989:
        /* <DEDUP_REMOVED lines=8> */
.L_x_1993:
[C---:B------:R-:W-:Y:S02]  /*1f750*/  LOP3.LUT P6, RZ, R32.reuse, 0x2, RZ, 0xc0, !PT ;  /* 0x0000000220ff7812 */ /* 0x040fe400078cc0ff */
[----:B------:R-:W-:-:S11]  /*1f760*/  LOP3.LUT R32, R32, 0xfff7ffff, RZ, 0xc0, !PT ;  /* 0xfff7ffff20207812 */ /* 0x000fd600078ec0ff */
[----:B------:R-:W-:-:S07]  /*1f770*/  @P6 LOP3.LUT R32, R32, 0x80000, RZ, 0xfc, !PT ;  /* 0x0008000020206812 */ /* 0x000fce00078efcff */
.L_x_1994:
[----:B------:R-:W-:Y:S05]  /*1f780*/  BSYNC.RECONVERGENT B0 ;  /* 0x0000000000007941 */ /* 0x000fea0003800200 */
.L_x_1992:
        /* <DEDUP_REMOVED lines=8> */
.L_x_1996:
[----:B------:R-:W-:-:S04]  /*1f810*/  LOP3.LUT R32, R32, 0xfffeffff, RZ, 0xc0, !PT ;  /* 0xfffeffff20207812 */ /* 0x000fc800078ec0ff */
[----:B------:R-:W-:-:S07]  /*1f820*/  @P4 LOP3.LUT R32, R32, 0x10000, RZ, 0xfc, !PT ;  /* 0x0001000020204812 */ /* 0x000fce00078efcff */
.L_x_1997:
[----:B------:R-:W-:Y:S05]  /*1f830*/  BSYNC.RECONVERGENT B0 ;  /* 0x0000000000007941 */ /* 0x000fea0003800200 */
.L_x_1995:
        /* <DEDUP_REMOVED lines=10> */
.L_x_1999:
[C---:B------:R-:W-:Y:S02]  /*1f8e0*/  LOP3.LUT P4, RZ, R32.reuse, 0x4000, RZ, 0xc0, !PT ;  /* 0x0000400020ff7812 */ /* 0x040fe4000788c0ff */
[----:B------:R-:W-:-:S11]  /*1f8f0*/  LOP3.LUT R32, R32, 0xffff7fff, RZ, 0xc0, !PT ;  /* 0xffff7fff20207812 */ /* 0x000fd600078ec0ff */
[----:B------:R-:W-:-:S07]  /*1f900*/  @P4 LOP3.LUT R32, R32, 0x8000, RZ, 0xfc, !PT ;  /* 0x0000800020204812 */ /* 0x000fce00078efcff */
.L_x_2000:
[----:B------:R-:W-:Y:S05]  /*1f910*/  BSYNC.RECONVERGENT B0 ;  /* 0x0000000000007941 */ /* 0x000fea0003800200 */
.L_x_1998:
        /* <DEDUP_REMOVED lines=8> */
.L_x_2002:
[C---:B------:R-:W-:Y:S02]  /*1f9a0*/  LOP3.LUT P4, RZ, R32.reuse, 0x2000, RZ, 0xc0, !PT ;  /* 0x0000200020ff7812 */ /* 0x040fe4000788c0ff */
[----:B------:R-:W-:-:S11]  /*1f9b0*/  LOP3.LUT R32, R32, 0xffffbfff, RZ, 0xc0, !PT ;  /* 0xffffbfff20207812 */ /* 0x000fd600078ec0ff */
[----:B------:R-:W-:-:S07]  /*1f9c0*/  @P4 LOP3.LUT R32, R32, 0x4000, RZ, 0xfc, !PT ;  /* 0x0000400020204812 */ /* 0x000fce00078efcff */
.L_x_2003:
[----:B------:R-:W-:Y:S05]  /*1f9d0*/  BSYNC.RECONVERGENT B0 ;  /* 0x0000000000007941 */ /* 0x000fea0003800200 */
.L_x_2001:
        /* <DEDUP_REMOVED lines=8> */
.L_x_2005:
[C---:B------:R-:W-:Y:S02]  /*1fa60*/  LOP3.LUT P4, RZ, R32.reuse, 0x1000, RZ, 0xc0, !PT ;  /* 0x0000100020ff7812 */ /* 0x040fe4000788c0ff */
[----:B------:R-:W-:-:S11]  /*1fa70*/  LOP3.LUT R32, R32, 0xffffdfff, RZ, 0xc0, !PT ;  /* 0xffffdfff20207812 */ /* 0x000fd600078ec0ff */
[----:B------:R-:W-:-:S07]  /*1fa80*/  @P4 LOP3.LUT R32, R32, 0x2000, RZ, 0xfc, !PT ;  /* 0x0000200020204812 */ /* 0x000fce00078efcff */
.L_x_2006:
[----:B------:R-:W-:Y:S05]  /*1fa90*/  BSYNC.RECONVERGENT B0 ;  /* 0x0000000000007941 */ /* 0x000fea0003800200 */
.L_x_2004:
[----:B------:R-:W-:Y:S04]  /*1faa0*/  BSSY.RECONVERGENT B0, `(.L_x_2007) ;  /* 0x0000007000007945 */ /* 0x000fe80003800200 */
[----:B------:R-:W-:Y:S05]  /*1fab0*/  @!P2 BRA `(.L_x_2008) ;  /* 0x000000000010a947 */ /* 0x000fea0003800000 */
[----:B------:R-:W0:Y:S01]  /*1fac0*/  LDS.U8 R18, [R31+UR5+0x6b0] ;  /* 0x0006b0051f127984 */ /* 0x000e220008000000 */
[----:B------:R-:W-:Y:S02]  /*1fad0*/  PLOP3.LUT P2, PT, PT, PT, PT, 0x80, 0x8 ;  /* 0x000000000008781c */ /* 0x000fe40003f4f070 */
[----:B0-----:R-:W-:-:S13]  /*1fae0*/  ISETP.NE.AND P4, PT, R18, RZ, PT ;  /* 0x000000ff1200720c */ /* 0x001fda0003f85270 */
[----:B------:R-:W-:Y:S05]  /*1faf0*/  @P4 BRA `(.L_x_2009) ;  /* 0x0000000000044947 */ /* 0x000fea0003800000 */
.L_x_2008:
[----:B------:R-:W-:-:S13]  /*1fb00*/  PLOP3.LUT P2, PT, P1, PT, PT, 0x80, 0x8 ;  /* 0x000000000008781c */ /* 0x000fda0000f4f070 */
.L_x_2009:
[----:B------:R-:W-:Y:S05]  /*1fb10*/  BSYNC.RECONVERGENT B0 ;  /* 0x0000000000007941 */ /* 0x000fea0003800200 */
.L_x_2007:
        /* <DEDUP_REMOVED lines=10> */
.L_x_2011:
[C---:B------:R-:W-:Y:S02]  /*1fbc0*/  LOP3.LUT P1, RZ, R32.reuse, 0x800, RZ, 0xc0, !PT ;  /* 0x0000080020ff7812 */ /* 0x040fe4000782c0ff */
[----:B------:R-:W-:-:S11]  /*1fbd0*/  LOP3.LUT R32, R32, 0xffffefff, RZ, 0xc0, !PT ;  /* 0xffffefff20207812 */ /* 0x000fd600078ec0ff */
[----:B------:R-:W-:-:S07]  /*1fbe0*/  @P1 LOP3.LUT R32, R32, 0x1000, RZ, 0xfc, !PT ;  /* 0x0000100020201812 */ /* 0x000fce00078efcff */
.L_x_2012:
[----:B------:R-:W-:Y:S05]  /*1fbf0*/  BSYNC.RECONVERGENT B0 ;  /* 0x0000000000007941 */ /* 0x000fea0003800200 */
.L_x_2010:
        /* <DEDUP_REMOVED lines=8> */
.L_x_2014:
[C---:B------:R-:W-:Y:S02]  /*1fc80*/  LOP3.LUT P1, RZ, R32.reuse, 0x400, RZ, 0xc0, !PT ;  /* 0x0000040020ff7812 */ /* 0x040fe4000782c0ff */
[----:B------:R-:W-:-:S11]  /*1fc90*/  LOP3.LUT R32, R32, 0xfffff7ff, RZ, 0xc0, !PT ;  /* 0xfffff7ff20207812 */ /* 0x000fd600078ec0ff */
[----:B------:R-:W-:-:S07]  /*1fca0*/  @P1 LOP3.LUT R32, R32, 0x800, RZ, 0xfc, !PT ;  /* 0x0000080020201812 */ /* 0x000fce00078efcff */
.L_x_2015:
[----:B------:R-:W-:Y:S05]  /*1fcb0*/  BSYNC.RECONVERGENT B0 ;  /* 0x0000000000007941 */ /* 0x000fea0003800200 */
.L_x_2013:
[----:B------:R-:W-:Y:S04]  /*1fcc0*/  BSSY.RECONVERGENT B0, `(.L_x_2016) ;  /* 0x0000007000007945 */ /* 0x000fe80003800200 */
[----:B------:R-:W-:Y:S05]  /*1fcd0*/  @!P4 BRA `(.L_x_2017) ;  /* 0x000000000010c947 */ /* 0x000fea0003800000 */
[----:B------:R-:W0:Y:S01]  /*1fce0*/  LDS.U8 R18, [R31+UR5+0x6a0] ;  /* 0x0006a0051f127984 */ /* 0x000e220008000000 */
[----:B------:R-:W-:Y:S02]  /*1fcf0*/  PLOP3.LUT P1, PT, PT, PT, PT, 0x80, 0x8 ;  /* 0x000000000008781c */ /* 0x000fe40003f2f070 */
[----:B0-----:R-:W-:-:S13]  /*1fd00*/  ISETP.NE.AND P6, PT, R18, RZ, PT ;  /* 0x000000ff1200720c */ /* 0x001fda0003fc5270 */
[----:B------:R-:W-:Y:S05]  /*1fd10*/  @P6 BRA `(.L_x_2018) ;  /* 0x0000000000046947 */ /* 0x000fea0003800000 */
.L_x_2017:
[----:B------:R-:W-:-:S13]  /*1fd20*/  LOP3.LUT P1, RZ, R32, 0x200, RZ, 0xc0, !PT ;  /* 0x0000020020ff7812 */ /* 0x000fda000782c0ff */
.L_x_2018:
[----:B------:R-:W-:Y:S05]  /*1fd30*/  BSYNC.RECONVERGENT B0 ;  /* 0x0000000000007941 */ /* 0x000fea0003800200 */
.L_x_2016:
        /* <DEDUP_REMOVED lines=8> */
.L_x_2020:
[----:B------:R-:W-:-:S04]  /*1fdc0*/  LOP3.LUT R32, R32, 0xfffffbff, RZ, 0xc0, !PT ;  /* 0xfffffbff20207812 */ /* 0x000fc800078ec0ff */
[----:B------:R-:W-:-:S07]  /*1fdd0*/  @P0 LOP3.LUT R32, R32, 0x400, RZ, 0xfc, !PT ;  /* 0x0000040020200812 */ /* 0x000fce00078efcff */
.L_x_2021:
[----:B------:R-:W-:Y:S05]  /*1fde0*/  BSYNC.RECONVERGENT B0 ;  /* 0x0000000000007941 */ /* 0x000fea0003800200 */
.L_x_2019:
        /* <DEDUP_REMOVED lines=10> */
.L_x_2023:
[C---:B------:R-:W-:Y:S02]  /*1fe90*/  LOP3.LUT P4, RZ, R32.reuse, 0x100, RZ, 0xc0, !PT ;  /* 0x0000010020ff7812 */ /* 0x040fe4000788c0ff */
[----:B------:R-:W-:-:S11]  /*1fea0*/  LOP3.LUT R32, R32, 0xfffffdff, RZ, 0xc0, !PT ;  /* 0xfffffdff20207812 */ /* 0x000fd600078ec0ff */
[----:B------:R-:W-:-:S07]  /*1feb0*/  @P4 LOP3.LUT R32, R32, 0x200, RZ, 0xfc, !PT ;  /* 0x0000020020204812 */ /* 0x000fce00078efcff */
.L_x_2024:
[----:B------:R-:W-:Y:S05]  /*1fec0*/  BSYNC.RECONVERGENT B0 ;  /* 0x0000000000007941 */ /* 0x000fea0003800200 */
.L_x_2022:
        /* <DEDUP_REMOVED lines=8> */
.L_x_2026:
[C---:B------:R-:W-:Y:S02]  /*1ff50*/  LOP3.LUT P4, RZ, R32.reuse, 0x80, RZ, 0xc0, !PT ;  /* 0x0000008020ff7812 */ /* 0x040fe4000788c0ff */
[----:B------:R-:W-:-:S11]  /*1ff60*/  LOP3.LUT R32, R32, 0xfffffeff, RZ, 0xc0, !PT ;  /* 0xfffffeff20207812 */ /* 0x000fd600078ec0ff */
[----:B------:R-:W-:-:S07]  /*1ff70*/  @P4 LOP3.LUT R32, R32, 0x100, RZ, 0xfc, !PT ;  /* 0x0000010020204812 */ /* 0x000fce00078efcff */
.L_x_2027:
[----:B------:R-:W-:Y:S05]  /*1ff80*/  BSYNC.RECONVERGENT B0 ;  /* 0x0000000000007941 */ /* 0x000fea0003800200 */
.L_x_2025:
[----:B------:R-:W-:Y:S04]  /*1ff90*/  BSSY.RECONVERGENT B0, `(.L_x_2028) ;  /* 0x0000007000007945 */ /* 0x000fe80003800200 */
[----:B------:R-:W-:Y:S05]  /*1ffa0*/  @!P0 BRA `(.L_x_2029) ;  /* 0x0000000000108947 */ /* 0x000fea0003800000 */
[----:B------:R-:W0:Y:S01]  /*1ffb0*/  LDS.U8 R18, [R31+UR5+0x6e0] ;  /* 0x0006e0051f127984 */ /* 0x000e220008000000 */
[----:B------:R-:W-:Y:S02]  /*1ffc0*/  PLOP3.LUT P4, PT, PT, PT, PT, 0x80, 0x8 ;  /* 0x000000000008781c */ /* 0x000fe40003f8f070 */
[----:B0-----:R-:W-:-:S13]  /*1ffd0*/  ISETP.NE.AND P6, PT, R18, RZ, PT ;  /* 0x000000ff1200720c */ /* 0x001fda0003fc5270 */
[----:B------:R-:W-:Y:S05]  /*1ffe0*/  @P6 BRA `(.L_x_2030) ;  /* 0x0000000000046947 */ /* 0x000fea0003800000 */
.L_x_2029:
[----:B------:R-:W-:-:S13]  /*1fff0*/  LOP3.LUT P4, RZ, R32, 0x40, RZ, 0xc0, !PT ;  /* 0x0000004020ff7812 */ /* 0x000fda000788c0ff */
.L_x_2030:
[----:B------:R-:W-:Y:S05]  /*20000*/  BSYNC.RECONVERGENT B0 ;  /* 0x0000000000007941 */ /* 0x000fea0003800200 */
.L_x_2028:
        /* <DEDUP_REMOVED lines=8> */
.L_x_2032:
[C---:B------:R-:W-:Y:S02]  /*20090*/  LOP3.LUT P0, RZ, R32.reuse, 0x1, RZ, 0xc0, !PT ;  /* 0x0000000120ff7812 */ /* 0x040fe4000780c0ff */
[----:B------:R-:W-:-:S11]  /*200a0*/  LOP3.LUT R32, R32, 0xffffff7f, RZ, 0xc0, !PT ;  /* 0xffffff7f20207812 */ /* 0x000fd600078ec0ff */
[----:B------:R-:W-:-:S07]  /*200b0*/  @P0 LOP3.LUT R32, R32, 0x80, RZ, 0xfc, !PT ;  /* 0x0000008020200812 */ /* 0x000fce00078efcff */
.L_x_2033:
[----:B------:R-:W-:Y:S05]  /*200c0*/  BSYNC.RECONVERGENT B0 ;  /* 0x0000000000007941 */ /* 0x000fea0003800200 */
.L_x_2031:
        /* <DEDUP_REMOVED lines=10> */
.L_x_2035:
[C---:B------:R-:W-:Y:S02]  /*20170*/  LOP3.LUT P6, RZ, R32.reuse, 0x20, RZ, 0xc0, !PT ;  /* 0x0000002020ff7812 */ /* 0x040fe400078cc0ff */
[----:B------:R-:W-:-:S11]  /*20180*/  LOP3.LUT R32, R32, 0xffffffbf, RZ, 0xc0, !PT ;  /* 0xffffffbf20207812 */ /* 0x000fd600078ec0ff */
[----:B------:R-:W-:-:S07]  /*20190*/  @P6 LOP3.LUT R32, R32, 0x40, RZ, 0xfc, !PT ;  /* 0x0000004020206812 */ /* 0x000fce00078efcff */
.L_x_2036:
[----:B------:R-:W-:Y:S05]  /*201a0*/  BSYNC.RECONVERGENT B0 ;  /* 0x0000000000007941 */ /* 0x000fea0003800200 */
.L_x_2034:
        /* <DEDUP_REMOVED lines=8> */
.L_x_2038:
[C---:B------:R-:W-:Y:S02]  /*20230*/  LOP3.LUT P6, RZ, R32.reuse, 0x40000, RZ, 0xc0, !PT ;  /* 0x0004000020ff7812 */ /* 0x040fe400078cc0ff */
[----:B------:R-:W-:-:S11]  /*20240*/  LOP3.LUT R32, R32, 0xffffffdf, RZ, 0xc0, !PT ;  /* 0xffffffdf20207812 */ /* 0x000fd600078ec0ff */
[----:B------:R-:W-:-:S07]  /*20250*/  @P6 LOP3.LUT R32, R32, 0x20, RZ, 0xfc, !PT ;  /* 0x0000002020206812 */ /* 0x000fce00078efcff */
.L_x_2039:
[----:B------:R-:W-:Y:S05]  /*20260*/  BSYNC.RECONVERGENT B0 ;  /* 0x0000000000007941 */ /* 0x000fea0003800200 */
.L_x_2037:
        /* <DEDUP_REMOVED lines=8> */
.L_x_2041:
[C---:B------:R-:W-:Y:S02]  /*202f0*/  LOP3.LUT P6, RZ, R32.reuse, 0x800000, RZ, 0xc0, !PT ;  /* 0x0080000020ff7812 */ /* 0x040fe400078cc0ff */
[----:B------:R-:W-:-:S11]  /*20300*/  LOP3.LUT R32, R32, 0xfffffffd, RZ, 0xc0, !PT ;  /* 0xfffffffd20207812 */ /* 0x000fd600078ec0ff */
[----:B------:R-:W-:-:S07]  /*20310*/  @P6 LOP3.LUT R32, R32, 0x2, RZ, 0xfc, !PT ;  /* 0x0000000220206812 */ /* 0x000fce00078efcff */
.L_x_2042:
[----:B------:R-:W-:Y:S05]  /*20320*/  BSYNC.RECONVERGENT B0 ;  /* 0x0000000000007941 */ /* 0x000fea0003800200 */
.L_x_2040:
        /* <DEDUP_REMOVED lines=8> */
.L_x_2044:
[C---:B------:R-:W-:Y:S02]  /*203b0*/  LOP3.LUT P0, RZ, R32.reuse, 0x400000, RZ, 0xc0, !PT ;  /* 0x0040000020ff7812 */ /* 0x040fe4000780c0ff */
[----:B------:R-:W-:-:S11]  /*203c0*/  LOP3.LUT R32, R32, 0xffffffef, RZ, 0xc0, !PT ;  /* 0xffffffef20207812 */ /* 0x000fd600078ec0ff */
[----:B------:R-:W-:-:S07]  /*203d0*/  @P0 LOP3.LUT R32, R32, 0x10, RZ, 0xfc, !PT ;  /* 0x0000001020200812 */ /* 0x000fce00078efcff */
.L_x_2045:
[----:B------:R-:W-:Y:S05]  /*203e0*/  BSYNC.RECONVERGENT B0 ;  /* 0x0000000000007941 */ /* 0x000fea0003800200 */
.L_x_2043:
        /* <DEDUP_REMOVED lines=10> */
.L_x_2047:
[C---:B------:R-:W-:Y:S02]  /*20490*/  LOP3.LUT P6, RZ, R32.reuse, 0x1000000, RZ, 0xc0, !PT ;  /* 0x0100000020ff7812 */ /* 0x040fe400078cc0ff */
[----:B------:R-:W-:-:S11]  /*204a0*/  LOP3.LUT R32, R32, 0xdfffffff, RZ, 0xc0, !PT ;  /* 0xdfffffff20207812 */ /* 0x000fd600078ec0ff */
[----:B------:R-:W-:-:S07]  /*204b0*/  @P6 LOP3.LUT R32, R32, 0x20000000, RZ, 0xfc, !PT ;  /* 0x2000000020206812 */ /* 0x000fce00078efcff */
.L_x_2048:
[----:B------:R-:W-:Y:S05]  /*204c0*/  BSYNC.RECONVERGENT B0 ;  /* 0x0000000000007941 */ /* 0x000fea0003800200 */
.L_x_2046:
        /* <DEDUP_REMOVED lines=8> */
.L_x_2050:
[C---:B------:R-:W-:Y:S02]  /*20550*/  LOP3.LUT P6, RZ, R32.reuse, 0x20000, RZ, 0xc0, !PT ;  /* 0x0002000020ff7812 */ /* 0x040fe400078cc0ff */
[----:B------:R-:W-:-:S11]  /*20560*/  LOP3.LUT R32, R32, 0xbfffffff, RZ, 0xc0, !PT ;  /* 0xbfffffff20207812 */ /* 0x000fd600078ec0ff */
[----:B------:R-:W-:-:S07]  /*20570*/  @P6 LOP3.LUT R32, R32, 0x40000000, RZ, 0xfc, !PT ;  /* 0x4000000020206812 */ /* 0x000fce00078efcff */
.L_x_2051:
[----:B------:R-:W-:Y:S05]  /*20580*/  BSYNC.RECONVERGENT B0 ;  /* 0x0000000000007941 */ /* 0x000fea0003800200 */
.L_x_2049:
        /* <DEDUP_REMOVED lines=8> */
.L_x_2053:
[----:B------:R-:W-:-:S04]  /*20610*/  LOP3.LUT R32, R32, 0xefffffff, RZ, 0xc0, !PT ;  /* 0xefffffff20207812 */ /* 0x000fc800078ec0ff */
[----:B------:R-:W-:-:S07]  /*20620*/  @P5 LOP3.LUT R32, R32, 0x10000000, RZ, 0xfc, !PT ;  /* 0x1000000020205812 */ /* 0x000fce00078efcff */
.L_x_2054:
[----:B------:R-:W-:Y:S05]  /*20630*/  BSYNC.RECONVERGENT B0 ;  /* 0x0000000000007941 */ /* 0x000fea0003800200 */
.L_x_2052:
        /* <DEDUP_REMOVED lines=8> */
.L_x_2056:
[----:B------:R-:W-:-:S04]  /*206c0*/  LOP3.LUT R32, R32, 0xfffffffe, RZ, 0xc0, !PT ;  /* 0xfffffffe20207812 */ /* 0x000fc800078ec0ff */
[----:B------:R-:W-:-:S07]  /*206d0*/  @P3 LOP3.LUT R32, R32, 0x1, RZ, 0xfc, !PT ;  /* 0x0000000120203812 */ /* 0x000fce00078efcff */
.L_x_2057:
[----:B------:R-:W-:Y:S05]  /*206e0*/  BSYNC.RECONVERGENT B0 ;  /* 0x0000000000007941 */ /* 0x000fea0003800200 */
.L_x_2055:
        /* <DEDUP_REMOVED lines=10> */
.L_x_2059:
[C---:B------:R-:W-:Y:S02]  /*20790*/  LOP3.LUT P3, RZ, R32.reuse, 0x200000, RZ, 0xc0, !PT ;  /* 0x0020000020ff7812 */ /* 0x040fe4000786c0ff */
[----:B------:R-:W-:-:S11]  /*207a0*/  LOP3.LUT R32, R32, 0xfffffff7, RZ, 0xc0, !PT ;  /* 0xfffffff720207812 */ /* 0x000fd600078ec0ff */
[----:B------:R-:W-:-:S07]  /*207b0*/  @P3 LOP3.LUT R32, R32, 0x8, RZ, 0xfc, !PT ;  /* 0x0000000820203812 */ /* 0x000fce00078efcff */
.L_x_2060:
[----:B------:R-:W-:Y:S05]  /*207c0*/  BSYNC.RECONVERGENT B0 ;  /* 0x0000000000007941 */ /* 0x000fea0003800200 */
.L_x_2058:
        /* <DEDUP_REMOVED lines=8> */
.L_x_2062:
[C---:B------:R-:W-:Y:S02]  /*20850*/  LOP3.LUT P3, RZ, R32.reuse, 0x100000, RZ, 0xc0, !PT ;  /* 0x0010000020ff7812 */ /* 0x040fe4000786c0ff */
[----:B------:R-:W-:-:S11]  /*20860*/  LOP3.LUT R32, R32, 0xfffffffb, RZ, 0xc0, !PT ;  /* 0xfffffffb20207812 */ /* 0x000fd600078ec0ff */
[----:B------:R-:W-:-:S07]  /*20870*/  @P3 LOP3.LUT R32, R32, 0x4, RZ, 0xfc, !PT ;  /* 0x0000000420203812 */ /* 0x000fce00078efcff */
.L_x_2063:
[----:B------:R-:W-:Y:S05]  /*20880*/  BSYNC.RECONVERGENT B0 ;  /* 0x0000000000007941 */ /* 0x000fea0003800200 */
.L_x_2061:
[----:B------:R-:W-:Y:S04]  /*20890*/  BSSY.RECONVERGENT B0, `(.L_x_2064) ;  /* 0x0000007000007945 */ /* 0x000fe80003800200 */
[----:B------:R-:W-:Y:S05]  /*208a0*/  @!P0 BRA `(.L_x_2065) ;  /* 0x0000000000108947 */ /* 0x000fea0003800000 */
[----:B------:R-:W0:Y:S01]  /*208b0*/  LDS.U8 R18, [R31+UR5+0x6e0] ;  /* 0x0006e0051f127984 */ /* 0x000e220008000000 */
[----:B------:R-:W-:Y:S02]  /*208c0*/  PLOP3.LUT P3, PT, PT, PT, PT, 0x80, 0x8 ;  /* 0x000000000008781c */ /* 0x000fe40003f6f070 */
[----:B0-----:R-:W-:-:S13]  /*208d0*/  ISETP.NE.AND P5, PT, R18, RZ, PT ;  /* 0x000000ff1200720c */ /* 0x001fda0003fa5270 */
[----:B------:R-:W-:Y:S05]  /*208e0*/  @P5 BRA `(.L_x_2066) ;  /* 0x0000000000045947 */ /* 0x000fea0003800000 */
.L_x_2065:
[----:B------:R-:W-:-:S13]  /*208f0*/  LOP3.LUT P3, RZ, R32, 0x80000, RZ, 0xc0, !PT ;  /* 0x0008000020ff7812 */ /* 0x000fda000786c0ff */
.L_x_2066:
[----:B------:R-:W-:Y:S05]  /*20900*/  BSYNC.RECONVERGENT B0 ;  /* 0x0000000000007941 */ /* 0x000fea0003800200 */
.L_x_2064:
[----:B------:R-:W-:Y:S04]  /*20910*/  BSSY.RECONVERGENT B0, `(.L_x_2067) ;  /* 0x0000007000007945 */ /* 0x000fe80003800200 */
[----:B------:R-:W-:Y:S05]  /*20920*/  @!P0 BRA `(.L_x_2068) ;  /* 0x0000000000108947 */ /* 0x000fea0003800000 */
[----:B------:R-:W0:Y:S01]  /*20930*/  LDS.U8 R18, [R31+UR5+0x6f0] ;  /* 0x0006f0051f127984 */ /* 0x000e220008000000 */
[----:B------:R-:W-:Y:S02]  /*20940*/  PLOP3.LUT P0, PT, PT, PT, PT, 0x80, 0x8 ;  /* 0x000000000008781c */ /* 0x000fe40003f0f070 */
[----:B0-----:R-:W-:-:S13]  /*20950*/  ISETP.NE.AND P5, PT, R18, RZ, PT ;  /* 0x000000ff1200720c */ /* 0x001fda0003fa5270 */
[----:B------:R-:W-:Y:S05]  /*20960*/  @P5 BRA `(.L_x_2069) ;  /* 0x0000000000045947 */ /* 0x000fea0003800000 */
.L_x_2068:
[----:B------:R-:W-:-:S13]  /*20970*/  LOP3.LUT P0, RZ, R32, 0x10000, RZ, 0xc0, !PT ;  /* 0x0001000020ff7812 */ /* 0x000fda000780c0ff */
.L_x_2069:
[----:B------:R-:W-:Y:S05]  /*20980*/  BSYNC.RECONVERGENT B0 ;  /* 0x0000000000007941 */ /* 0x000fea0003800200 */
.L_x_2067:
        /* <DEDUP_REMOVED lines=10> */
.L_x_2071:
[C---:B------:R-:W-:Y:S02]  /*20a30*/  LOP3.LUT P6, RZ, R32.reuse, 0x8000, RZ, 0xc0, !PT ;  /* 0x0000800020ff7812 */ /* 0x040fe400078cc0ff */
[----:B------:R-:W-:-:S11]  /*20a40*/  LOP3.LUT R32, R32, 0xf7ffffff, RZ, 0xc0, !PT ;  /* 0xf7ffffff20207812 */ /* 0x000fd600078ec0ff */
[----:B------:R-:W-:-:S07]  /*20a50*/  @P6 LOP3.LUT R32, R32, 0x8000000, RZ, 0xfc, !PT ;  /* 0x0800000020206812 */ /* 0x000fce00078efcff */
.L_x_2072:
[----:B------:R-:W-:Y:S05]  /*20a60*/  BSYNC.RECONVERGENT B0 ;  /* 0x0000000000007941 */ /* 0x000fea0003800200 */
.L_x_2070:
        /* <DEDUP_REMOVED lines=8> */
.L_x_2074:
[C---:B------:R-:W-:Y:S02]  /*20af0*/  LOP3.LUT P6, RZ, R32.reuse, 0x4000, RZ, 0xc0, !PT ;  /* 0x0000400020ff7812 */ /* 0x040fe400078cc0ff */
[----:B------:R-:W-:-:S11]  /*20b00*/  LOP3.LUT R32, R32, 0xfbffffff, RZ, 0xc0, !PT ;  /* 0xfbffffff20207812 */ /* 0x000fd600078ec0ff */
[----:B------:R-:W-:-:S07]  /*20b10*/  @P6 LOP3.LUT R32, R32, 0x4000000, RZ, 0xfc, !PT ;  /* 0x0400000020206812 */ /* 0x000fce00078efcff */
.L_x_2075:
[----:B------:R-:W-:Y:S05]  /*20b20*/  BSYNC.RECONVERGENT B0 ;  /* 0x0000000000007941 */ /* 0x000fea0003800200 */
.L_x_2073:
        /* <DEDUP_REMOVED lines=8> */
.L_x_2077:
[C---:B------:R-:W-:Y:S02]  /*20bb0*/  LOP3.LUT P6, RZ, R32.reuse, 0x2000, RZ, 0xc0, !PT ;  /* 0x0000200020ff7812 */ /* 0x040fe400078cc0ff */
[----:B------:R-:W-:-:S11]  /*20bc0*/  LOP3.LUT R32, R32, 0xfdffffff, RZ, 0xc0, !PT ;  /* 0xfdffffff20207812 */ /* 0x000fd600078ec0ff */
[----:B------:R-:W-:-:S07]  /*20bd0*/  @P6 LOP3.LUT R32, R32, 0x2000000, RZ, 0xfc, !PT ;  /* 0x0200000020206812 */ /* 0x000fce00078efcff */
.L_x_2078:
[----:B------:R-:W-:Y:S05]  /*20be0*/  BSYNC.RECONVERGENT B0 ;  /* 0x0000000000007941 */ /* 0x000fea0003800200 */
.L_x_2076:
        /* <DEDUP_REMOVED lines=8> */
.L_x_2080:
[----:B------:R-:W-:-:S04]  /*20c70*/  LOP3.LUT R32, R32, 0xffff7fff, RZ, 0xc0, !PT ;  /* 0xffff7fff20207812 */ /* 0x000fc800078ec0ff */
[----:B------:R-:W-:-:S07]  /*20c80*/  @P2 LOP3.LUT R32, R32, 0x8000, RZ, 0xfc, !PT ;  /* 0x0000800020202812 */ /* 0x000fce00078efcff */
.L_x_2081:
[----:B------:R-:W-:Y:S05]  /*20c90*/  BSYNC.RECONVERGENT B0 ;  /* 0x0000000000007941 */ /* 0x000fea0003800200 */
.L_x_2079:
        /* <DEDUP_REMOVED lines=10> */
.L_x_2083:
[C---:B------:R-:W-:Y:S02]  /*20d40*/  LOP3.LUT P5, RZ, R32.reuse, 0x1000, RZ, 0xc0, !PT ;  /* 0x0000100020ff7812 */ /* 0x040fe400078ac0ff */
[----:B------:R-:W-:-:S11]  /*20d50*/  LOP3.LUT R32, R32, 0xfeffffff, RZ, 0xc0, !PT ;  /* 0xfeffffff20207812 */ /* 0x000fd600078ec0ff */
[----:B------:R-:W-:-:S07]  /*20d60*/  @P5 LOP3.LUT R32, R32, 0x1000000, RZ, 0xfc, !PT ;  /* 0x0100000020205812 */ /* 0x000fce00078efcff */
.L_x_2084:
[----:B------:R-:W-:Y:S05]  /*20d70*/  BSYNC.RECONVERGENT B0 ;  /* 0x0000000000007941 */ /* 0x000fea0003800200 */
.L_x_2082:
        /* <DEDUP_REMOVED lines=8> */
.L_x_2086:
[C---:B------:R-:W-:Y:S02]  /*20e00*/  LOP3.LUT P5, RZ, R32.reuse, 0x800, RZ, 0xc0, !PT ;  /* 0x0000080020ff7812 */ /* 0x040fe400078ac0ff */
[----:B------:R-:W-:-:S11]  /*20e10*/  LOP3.LUT R32, R32, 0xff7fffff, RZ, 0xc0, !PT ;  /* 0xff7fffff20207812 */ /* 0x000fd600078ec0ff */
[----:B------:R-:W-:-:S07]  /*20e20*/  @P5 LOP3.LUT R32, R32, 0x800000, RZ, 0xfc, !PT ;  /* 0x0080000020205812 */ /* 0x000fce00078efcff */
.L_x_2087:
[----:B------:R-:W-:Y:S05]  /*20e30*/  BSYNC.RECONVERGENT B0 ;  /* 0x0000000000007941 */ /* 0x000fea0003800200 */
.L_x_2085:
        /* <DEDUP_REMOVED lines=8> */
.L_x_2089:
[----:B------:R-:W-:-:S04]  /*20ec0*/  LOP3.LUT R32, R32, 0xffbfffff, RZ, 0xc0, !PT ;  /* 0xffbfffff20207812 */ /* 0x000fc800078ec0ff */
[----:B------:R-:W-:-:S07]  /*20ed0*/  @P1 LOP3.LUT R32, R32, 0x400000, RZ, 0xfc, !PT ;  /* 0x0040000020201812 */ /* 0x000fce00078efcff */
.L_x_2090:
[----:B------:R-:W-:Y:S05]  /*20ee0*/  BSYNC.RECONVERGENT B0 ;  /* 0x0000000000007941 */ /* 0x000fea0003800200 */
.L_x_2088:
[----:B------:R-:W-:Y:S04]  /*20ef0*/  BSSY.RECONVERGENT B0, `(.L_x_2091) ;  /* 0x0000007000007945 */ /* 0x000fe80003800200 */
[----:B------:R-:W-:Y:S05]  /*20f00*/  @!P2 BRA `(.L_x_2092) ;  /* 0x000000000010a947 */ /* 0x000fea0003800000 */
[----:B------:R-:W0:Y:S01]  /*20f10*/  LDS.U8 R18, [R31+UR5+0x6f0] ;  /* 0x0006f0051f127984 */ /* 0x000e220008000000 */
[----:B------:R-:W-:Y:S02]  /*20f20*/  PLOP3.LUT P5, PT, PT, PT, PT, 0x80, 0x8 ;  /* 0x000000000008781c */ /* 0x000fe40003faf070 */
[----:B0-----:R-:W-:-:S13]  /*20f30*/  ISETP.NE.AND P1, PT, R18, RZ, PT ;  /* 0x000000ff1200720c */ /* 0x001fda0003f25270 */
[----:B------:R-:W-:Y:S05]  /*20f40*/  @P1 BRA `(.L_x_2093) ;  /* 0x0000000000041947 */ /* 0x000fea0003800000 */
.L_x_2092:
[----:B------:R-:W-:-:S13]  /*20f50*/  LOP3.LUT P5, RZ, R32, 0x400, RZ, 0xc0, !PT ;  /* 0x0000040020ff7812 */ /* 0x000fda00078ac0ff */
.L_x_2093:
[----:B------:R-:W-:Y:S05]  /*20f60*/  BSYNC.RECONVERGENT B0 ;  /* 0x0000000000007941 */ /* 0x000fea0003800200 */
.L_x_2091:
        /* <DEDUP_REMOVED lines=10> */
.L_x_2095:
[C---:B------:R-:W-:Y:S02]  /*21010*/  LOP3.LUT P2, RZ, R32.reuse, 0x200, RZ, 0xc0, !PT ;  /* 0x0000020020ff7812 */ /* 0x040fe4000784c0ff */
[----:B------:R-:W-:-:S11]  /*21020*/  LOP3.LUT R32, R32, 0xffdfffff, RZ, 0xc0, !PT ;  /* 0xffdfffff20207812 */ /* 0x000fd600078ec0ff */
[----:B------:R-:W-:-:S07]  /*21030*/  @P2 LOP3.LUT R32, R32, 0x200000, RZ, 0xfc, !PT ;  /* 0x0020000020202812 */ /* 0x000fce00078efcff */
.L_x_2096:
[----:B------:R-:W-:Y:S05]  /*21040*/  BSYNC.RECONVERGENT B0 ;  /* 0x0000000000007941 */ /* 0x000fea0003800200 */
.L_x_2094:
        /* <DEDUP_REMOVED lines=8> */
.L_x_2098:
[C---:B------:R-:W-:Y:S02]  /*210d0*/  LOP3.LUT P2, RZ, R32.reuse, 0x100, RZ, 0xc0, !PT ;  /* 0x0000010020ff7812 */ /* 0x040fe4000784c0ff */
[----:B------:R-:W-:-:S11]  /*210e0*/  LOP3.LUT R32, R32, 0xffefffff, RZ, 0xc0, !PT ;  /* 0xffefffff20207812 */ /* 0x000fd600078ec0ff */
[----:B------:R-:W-:-:S07]  /*210f0*/  @P2 LOP3.LUT R32, R32, 0x100000, RZ, 0xfc, !PT ;  /* 0x0010000020202812 */ /* 0x000fce00078efcff */
.L_x_2099:
[----:B------:R-:W-:Y:S05]  /*21100*/  BSYNC.RECONVERGENT B0 ;  /* 0x0000000000007941 */ /* 0x000fea0003800200 */
.L_x_2097:
        /* <DEDUP_REMOVED lines=8> */
.L_x_2101:
[----:B------:R-:W-:-:S04]  /*21190*/  LOP3.LUT R32, R32, 0xfff7ffff, RZ, 0xc0, !PT ;  /* 0xfff7ffff20207812 */ /* 0x000fc800078ec0ff */
[----:B------:R-:W-:-:S07]  /*211a0*/  @P4 LOP3.LUT R32, R32, 0x80000, RZ, 0xfc, !PT ;  /* 0x0008000020204812 */ /* 0x000fce00078efcff */
.L_x_2102:
[----:B------:R-:W-:Y:S05]  /*211b0*/  BSYNC.RECONVERGENT B0 ;  /* 0x0000000000007941 */ /* 0x000fea0003800200 */
.L_x_2100:
[----:B------:R-:W-:Y:S04]  /*211c0*/  BSSY.RECONVERGENT B0, `(.L_x_2103) ;  /* 0x0000007000007945 */ /* 0x000fe80003800200 */
[----:B------:R-:W-:Y:S05]  /*211d0*/  @!P1 BRA `(.L_x_2104) ;  /* 0x0000000000109947 */ /* 0x000fea0003800000 */
[----:B------:R-:W0:Y:S01]  /*211e0*/  LDS.U8 R18, [R31+UR5+0x730] ;  /* 0x000730051f127984 */ /* 0x000e220008000000 */
[----:B------:R-:W-:Y:S02]  /*211f0*/  PLOP3.LUT P1, PT, PT, PT, PT, 0x80, 0x8 ;  /* 0x000000000008781c */ /* 0x000fe40003f2f070 */
[----:B0-----:R-:W-:-:S13]  /*21200*/  ISETP.NE.AND P2, PT, R18, RZ, PT ;  /* 0x000000ff1200720c */ /* 0x001fda0003f45270 */
[----:B------:R-:W-:Y:S05]  /*21210*/  @P2 BRA `(.L_x_2105) ;  /* 0x0000000000042947 */ /* 0x000fea0003800000 */
.L_x_2104:
[----:B------:R-:W-:-:S13]  /*21220*/  LOP3.LUT P1, RZ, R32, 0x80, RZ, 0xc0, !PT ;  /* 0x0000008020ff7812 */ /* 0x000fda000782c0ff */
.L_x_2105:
[----:B------:R-:W-:Y:S05]  /*21230*/  BSYNC.RECONVERGENT B0 ;  /* 0x0000000000007941 */ /* 0x000fea0003800200 */
.L_x_2103:
        /* <DEDUP_REMOVED lines=10> */
.L_x_2107:
[C---:B------:R-:W-:Y:S02]  /*212e0*/  LOP3.LUT P4, RZ, R32.reuse, 0x40, RZ, 0xc0, !PT ;  /* 0x0000004020ff7812 */ /* 0x040fe4000788c0ff */
[----:B------:R-:W-:-:S11]  /*212f0*/  LOP3.LUT R32, R32, 0xfffbffff, RZ, 0xc0, !PT ;  /* 0xfffbffff20207812 */ /* 0x000fd600078ec0ff */
[----:B------:R-:W-:-:S07]  /*21300*/  @P4 LOP3.LUT R32, R32, 0x40000, RZ, 0xfc, !PT ;  /* 0x0004000020204812 */ /* 0x000fce00078efcff */
.L_x_2108:
[----:B------:R-:W-:Y:S05]  /*21310*/  BSYNC.RECONVERGENT B0 ;  /* 0x0000000000007941 */ /* 0x000fea0003800200 */
.L_x_2106:
        /* <DEDUP_REMOVED lines=8> */
.L_x_2110:
[C---:B------:R-:W-:Y:S02]  /*213a0*/  LOP3.LUT P4, RZ, R32.reuse, 0x20, RZ, 0xc0, !PT ;  /* 0x0000002020ff7812 */ /* 0x040fe4000788c0ff */
[----:B------:R-:W-:-:S11]  /*213b0*/  LOP3.LUT R32, R32, 0xfffdffff, RZ, 0xc0, !PT ;  /* 0xfffdffff20207812 */ /* 0x000fd600078ec0ff */
[----:B------:R-:W-:-:S07]  /*213c0*/  @P4 LOP3.LUT R32, R32, 0x20000, RZ, 0xfc, !PT ;  /* 0x0002000020204812 */ /* 0x000fce00078efcff */
.L_x_2111:
[----:B------:R-:W-:Y:S05]  /*213d0*/  BSYNC.RECONVERGENT B0 ;  /* 0x0000000000007941 */ /* 0x000fea0003800200 */
.L_x_2109:
        /* <DEDUP_REMOVED lines=8> */
.L_x_2113:
[C---:B------:R-:W-:Y:S02]  /*21460*/  LOP3.LUT P4, RZ, R32.reuse, 0x2, RZ, 0xc0, !PT ;  /* 0x0000000220ff7812 */ /* 0x040fe4000788c0ff */
[----:B------:R-:W-:-:S11]  /*21470*/  LOP3.LUT R32, R32, 0xfffeffff, RZ, 0xc0, !PT ;  /* 0xfffeffff20207812 */ /* 0x000fd600078ec0ff */
[----:B------:R-:W-:-:S07]  /*21480*/  @P4 LOP3.LUT R32, R32, 0x10000, RZ, 0xfc, !PT ;  /* 0x0001000020204812 */ /* 0x000fce00078efcff */
.L_x_2114:
[----:B------:R-:W-:Y:S05]  /*21490*/  BSYNC.RECONVERGENT B0 ;  /* 0x0000000000007941 */ /* 0x000fea0003800200 */
.L_x_2112:
[----:B------:R-:W-:Y:S04]  /*214a0*/  BSSY.RECONVERGENT B0, `(.L_x_2115) ;  /* 0x0000007000007945 */ /* 0x000fe80003800200 */
[----:B------:R-:W-:Y:S05]  /*214b0*/  @!P2 BRA `(.L_x_2116) ;  /* 0x000000000010a947 */ /* 0x000fea0003800000 */
[----:B------:R-:W0:Y:S01]  /*214c0*/  LDS.U8 R18, [R31+UR5+0x730] ;  /* 0x000730051f127984 */ /* 0x000e220008000000 */
[----:B------:R-:W-:Y:S02]  /*214d0*/  PLOP3.LUT P2, PT, PT, PT, PT, 0x80, 0x8 ;  /* 0x000000000008781c */ /* 0x000fe40003f4f070 */
[----:B0-----:R-:W-:-:S13]  /*214e0*/  ISETP.NE.AND P4, PT, R18, RZ, PT ;  /* 0x000000ff1200720c */ /* 0x001fda0003f85270 */
[----:B------:R-:W-:Y:S05]  /*214f0*/  @P4 BRA `(.L_x_2117) ;  /* 0x0000000000044947 */ /* 0x000fea0003800000 */
.L_x_2116:
[----:B------:R-:W-:-:S13]  /*21500*/  LOP3.LUT P2, RZ, R32, 0x10, RZ, 0xc0, !PT ;  /* 0x0000001020ff7812 */ /* 0x000fda000784c0ff */
.L_x_2117:
[----:B------:R-:W-:Y:S05]  /*21510*/  BSYNC.RECONVERGENT B0 ;  /* 0x0000000000007941 */ /* 0x000fea0003800200 */
.L_x_2115:
        /* <DEDUP_REMOVED lines=10> */
.L_x_2119:
[C---:B------:R-:W-:Y:S02]  /*215c0*/  LOP3.LUT P6, RZ, R32.reuse, 0x20000000, RZ, 0xc0, !PT ;  /* 0x2000000020ff7812 */ /* 0x040fe400078cc0ff */
[----:B------:R-:W-:-:S11]  /*215d0*/  LOP3.LUT R32, R32, 0xfffffffd, RZ, 0xc0, !PT ;  /* 0xfffffffd20207812 */ /* 0x000fd600078ec0ff */
[----:B------:R-:W-:-:S07]  /*215e0*/  @P6 LOP3.LUT R32, R32, 0x2, RZ, 0xfc, !PT ;  /* 0x0000000220206812 */ /* 0x000fce00078efcff */
.L_x_2120:
[----:B------:R-:W-:Y:S05]  /*215f0*/  BSYNC.RECONVERGENT B0 ;  /* 0x0000000000007941 */ /* 0x000fea0003800200 */
.L_x_2118:
        /* <DEDUP_REMOVED lines=8> */
.L_x_2122:
[C---:B------:R-:W-:Y:S02]  /*21680*/  LOP3.LUT P6, RZ, R32.reuse, 0x40000000, RZ, 0xc0, !PT ;  /* 0x4000000020ff7812 */ /* 0x040fe400078cc0ff */
[----:B------:R-:W-:-:S11]  /*21690*/  LOP3.LUT R32, R32, 0x7fffffff, RZ, 0xc0, !PT ;  /* 0x7fffffff20207812 */ /* 0x000fd600078ec0ff */
[----:B------:R-:W-:-:S07]  /*216a0*/  @P6 LOP3.LUT R32, R32, 0x80000000, RZ, 0xfc, !PT ;  /* 0x8000000020206812 */ /* 0x000fce00078efcff */
.L_x_2123:
[----:B------:R-:W-:Y:S05]  /*216b0*/  BSYNC.RECONVERGENT B0 ;  /* 0x0000000000007941 */ /* 0x000fea0003800200 */
.L_x_2121:
        /* <DEDUP_REMOVED lines=8> */
.L_x_2125:
[----:B------:R-:W-:Y:S02]  /*21740*/  LOP3.LUT P6, RZ, R32, 0x10000000, RZ, 0xc0, !PT ;  /* 0x1000000020ff7812 */ /* 0x000fe400078cc0ff */
[----:B------:R-:W-:-:S11]  /*21750*/  LOP3.LUT R33, R33, 0xfffffffe, RZ, 0xc0, !PT ;  /* 0xfffffffe21217812 */ /* 0x000fd600078ec0ff */
[----:B------:R-:W-:-:S07]  /*21760*/  @P6 LOP3.LUT R33, R33, 0x1, RZ, 0xfc, !PT ;  /* 0x0000000121216812 */ /* 0x000fce00078efcff */
.L_x_2126:
[----:B------:R-:W-:Y:S05]  /*21770*/  BSYNC.RECONVERGENT B0 ;  /* 0x0000000000007941 */ /* 0x000fea0003800200 */
.L_x_2124:
        /* <DEDUP_REMOVED lines=8> */
.L_x_2128:
[C---:B------:R-:W-:Y:S02]  /*21800*/  LOP3.LUT P4, RZ, R32.reuse, 0x1, RZ, 0xc0, !PT ;  /* 0x0000000120ff7812 */ /* 0x040fe4000788c0ff */
[----:B------:R-:W-:-:S11]  /*21810*/  LOP3.LUT R32, R32, 0xbfffffff, RZ, 0xc0, !PT ;  /* 0xbfffffff20207812 */ /* 0x000fd600078ec0ff */
[----:B------:R-:W-:-:S07]  /*21820*/  @P4 LOP3.LUT R32, R32, 0x40000000, RZ, 0xfc, !PT ;  /* 0x4000000020204812 */ /* 0x000fce00078efcff */
.L_x_2129:
[----:B------:R-:W-:Y:S05]  /*21830*/  BSYNC.RECONVERGENT B0 ;  /* 0x0000000000007941 */ /* 0x000fea0003800200 */
.L_x_2127:
        /* <DEDUP_REMOVED lines=10> */
.L_x_2131:
[C---:B------:R-:W-:Y:S02]  /*218e0*/  LOP3.LUT P6, RZ, R32.reuse, 0x8, RZ, 0xc0, !PT ;  /* 0x0000000820ff7812 */ /* 0x040fe400078cc0ff */
[----:B------:R-:W-:-:S11]  /*218f0*/  LOP3.LUT R32, R32, 0xdfffffff, RZ, 0xc0, !PT ;  /* 0xdfffffff20207812 */ /* 0x000fd600078ec0ff */
[----:B------:R-:W-:-:S07]  /*21900*/  @P6 LOP3.LUT R32, R32, 0x20000000, RZ, 0xfc, !PT ;  /* 0x2000000020206812 */ /* 0x000fce00078efcff */
.L_x_2132:
[----:B------:R-:W-:Y:S05]  /*21910*/  BSYNC.RECONVERGENT B0 ;  /* 0x0000000000007941 */ /* 0x000fea0003800200 */
.L_x_2130:
        /* <DEDUP_REMOVED lines=8> */
.L_x_2134:
[C---:B------:R-:W-:Y:S02]  /*219a0*/  LOP3.LUT P6, RZ, R32.reuse, 0x4, RZ, 0xc0, !PT ;  /* 0x0000000420ff7812 */ /* 0x040fe400078cc0ff */
[----:B------:R-:W-:-:S11]  /*219b0*/  LOP3.LUT R32, R32, 0xefffffff, RZ, 0xc0, !PT ;  /* 0xefffffff20207812 */ /* 0x000fd600078ec0ff */
[----:B------:R-:W-:-:S07]  /*219c0*/  @P6 LOP3.LUT R32, R32, 0x10000000, RZ, 0xfc, !PT ;  /* 0x1000000020206812 */ /* 0x000fce00078efcff */
.L_x_2135:
[----:B------:R-:W-:Y:S05]  /*219d0*/  BSYNC.RECONVERGENT B0 ;  /* 0x0000000000007941 */ /* 0x000fea0003800200 */
.L_x_2133:
        /* <DEDUP_REMOVED lines=8> */
.L_x_2137:
[----:B------:R-:W-:-:S04]  /*21a60*/  LOP3.LUT R32, R32, 0xfffffffe, RZ, 0xc0, !PT ;  /* 0xfffffffe20207812 */ /* 0x000fc800078ec0ff */
[----:B------:R-:W-:-:S07]  /*21a70*/  @P3 LOP3.LUT R32, R32, 0x1, RZ, 0xfc, !PT ;  /* 0x0000000120203812 */ /* 0x000fce00078efcff */
.L_x_2138:
[----:B------:R-:W-:Y:S05]  /*21a80*/  BSYNC.RECONVERGENT B0 ;  /* 0x0000000000007941 */ /* 0x000fea0003800200 */
.L_x_2136:
[----:B------:R-:W-:Y:S04]  /*21a90*/  BSSY.RECONVERGENT B0, `(.L_x_2139) ;  /* 0x0000007000007945 */ /* 0x000fe80003800200 */
[----:B------:R-:W-:Y:S05]  /*21aa0*/  @!P4 BRA `(.L_x_2140) ;  /* 0x000000000010c947 */ /* 0x000fea0003800000 */
[----:B------:R-:W0:Y:S01]  /*21ab0*/  LDS.U8 R18, [R31+UR5+0x730] ;  /* 0x000730051f127984 */ /* 0x000e220008000000 */
[----:B------:R-:W-:Y:S02]  /*21ac0*/  PLOP3.LUT P3, PT, PT, PT, PT, 0x80, 0x8 ;  /* 0x000000000008781c */ /* 0x000fe40003f6f070 */
[----:B0-----:R-:W-:-:S13]  /*21ad0*/  ISETP.NE.AND P4, PT, R18, RZ, PT ;  /* 0x000000ff1200720c */ /* 0x001fda0003f85270 */
[----:B------:R-:W-:Y:S05]  /*21ae0*/  @P4 BRA `(.L_x_2141) ;  /* 0x0000000000044947 */ /* 0x000fea0003800000 */
.L_x_2140:
[----:B------:R-:W-:-:S13]  /*21af0*/  PLOP3.LUT P3, PT, P0, PT, PT, 0x80, 0x8 ;  /* 0x000000000008781c */ /* 0x000fda000076f070 */
.L_x_2141:
[----:B------:R-:W-:Y:S05]  /*21b00*/  BSYNC.RECONVERGENT B0 ;  /* 0x0000000000007941 */ /* 0x000fea0003800200 */
.L_x_2139:
        /* <DEDUP_REMOVED lines=10> */
.L_x_2143:
[C---:B------:R-:W-:Y:S02]  /*21bb0*/  LOP3.LUT P4, RZ, R32.reuse, 0x8000000, RZ, 0xc0, !PT ;  /* 0x0800000020ff7812 */ /* 0x040fe4000788c0ff */
[----:B------:R-:W-:-:S11]  /*21bc0*/  LOP3.LUT R32, R32, 0xffffbfff, RZ, 0xc0, !PT ;  /* 0xffffbfff20207812 */ /* 0x000fd600078ec0ff */
[----:B------:R-:W-:-:S07]  /*21bd0*/  @P4 LOP3.LUT R32, R32, 0x4000, RZ, 0xfc, !PT ;  /* 0x0000400020204812 */ /* 0x000fce00078efcff */
.L_x_2144:
[----:B------:R-:W-:Y:S05]  /*21be0*/  BSYNC.RECONVERGENT B0 ;  /* 0x0000000000007941 */ /* 0x000fea0003800200 */
.L_x_2142:
        /* <DEDUP_REMOVED lines=8> */
.L_x_2146:
[C---:B------:R-:W-:Y:S02]  /*21c70*/  LOP3.LUT P4, RZ, R32.reuse, 0x4000000, RZ, 0xc0, !PT ;  /* 0x0400000020ff7812 */ /* 0x040fe4000788c0ff */
[----:B------:R-:W-:-:S11]  /*21c80*/  LOP3.LUT R32, R32, 0xffffdfff, RZ, 0xc0, !PT ;  /* 0xffffdfff20207812 */ /* 0x000fd600078ec0ff */
[----:B------:R-:W-:-:S07]  /*21c90*/  @P4 LOP3.LUT R32, R32, 0x2000, RZ, 0xfc, !PT ;  /* 0x0000200020204812 */ /* 0x000fce00078efcff */
.L_x_2147:
[----:B------:R-:W-:Y:S05]  /*21ca0*/  BSYNC.RECONVERGENT B0 ;  /* 0x0000000000007941 */ /* 0x000fea0003800200 */
.L_x_2145:
        /* <DEDUP_REMOVED lines=8> */
.L_x_2149:
[C---:B------:R-:W-:Y:S02]  /*21d30*/  LOP3.LUT P4, RZ, R32.reuse, 0x2000000, RZ, 0xc0, !PT ;  /* 0x0200000020ff7812 */ /* 0x040fe4000788c0ff */
[----:B------:R-:W-:-:S11]  /*21d40*/  LOP3.LUT R32, R32, 0xfffffdff, RZ, 0xc0, !PT ;  /* 0xfffffdff20207812 */ /* 0x000fd600078ec0ff */
[----:B------:R-:W-:-:S07]  /*21d50*/  @P4 LOP3.LUT R32, R32, 0x200, RZ, 0xfc, !PT ;  /* 0x0000020020204812 */ /* 0x000fce00078efcff */
.L_x_2150:
[----:B------:R-:W-:Y:S05]  /*21d60*/  BSYNC.RECONVERGENT B0 ;  /* 0x0000000000007941 */ /* 0x000fea0003800200 */
.L_x_2148:
        /* <DEDUP_REMOVED lines=8> */
.L_x_2152:
[C---:B------:R-:W-:Y:S02]  /*21df0*/  LOP3.LUT P0, RZ, R32.reuse, 0x8000, RZ, 0xc0, !PT ;  /* 0x0000800020ff7812 */ /* 0x040fe4000780c0ff */
[----:B------:R-:W-:-:S11]  /*21e00*/  LOP3.LUT R32, R32, 0xfffffffb, RZ, 0xc0, !PT ;  /* 0xfffffffb20207812 */ /* 0x000fd600078ec0ff */
[----:B------:R-:W-:-:S07]  /*21e10*/  @P0 LOP3.LUT R32, R32, 0x4, RZ, 0xfc, !PT ;  /* 0x0000000420200812 */ /* 0x000fce00078efcff */
.L_x_2153:
[----:B------:R-:W-:Y:S05]  /*21e20*/  BSYNC.RECONVERGENT B0 ;  /* 0x0000000000007941 */ /* 0x000fea0003800200 */
.L_x_2151:
        /* <DEDUP_REMOVED lines=10> */
.L_x_2155:
[C---:B------:R-:W-:Y:S02]  /*21ed0*/  LOP3.LUT P4, RZ, R32.reuse, 0x1000000, RZ, 0xc0, !PT ;  /* 0x0100000020ff7812 */ /* 0x040fe4000788c0ff */
[----:B------:R-:W-:-:S11]  /*21ee0*/  LOP3.LUT R32, R32, 0xffffefff, RZ, 0xc0, !PT ;  /* 0xffffefff20207812 */ /* 0x000fd600078ec0ff */
[----:B------:R-:W-:-:S07]  /*21ef0*/  @P4 LOP3.LUT R32, R32, 0x1000, RZ, 0xfc, !PT ;  /* 0x0000100020204812 */ /* 0x000fce00078efcff */
.L_x_2156:
[----:B------:R-:W-:Y:S05]  /*21f00*/  BSYNC.RECONVERGENT B0 ;  /* 0x0000000000007941 */ /* 0x000fea0003800200 */
.L_x_2154:
        /* <DEDUP_REMOVED lines=8> */
.L_x_2158:
[C---:B------:R-:W-:Y:S02]  /*21f90*/  LOP3.LUT P4, RZ, R32.reuse, 0x800000, RZ, 0xc0, !PT ;  /* 0x0080000020ff7812 */ /* 0x040fe4000788c0ff */
[----:B------:R-:W-:-:S11]  /*21fa0*/  LOP3.LUT R32, R32, 0xfffff7ff, RZ, 0xc0, !PT ;  /* 0xfffff7ff20207812 */ /* 0x000fd600078ec0ff */
[----:B------:R-:W-:-:S07]  /*21fb0*/  @P4 LOP3.LUT R32, R32, 0x800, RZ, 0xfc, !PT ;  /* 0x0000080020204812 */ /* 0x000fce00078efcff */
.L_x_2159:
[----:B------:R-:W-:Y:S05]  /*21fc0*/  BSYNC.RECONVERGENT B0 ;  /* 0x0000000000007941 */ /* 0x000fea0003800200 */
.L_x_2157:
        /* <DEDUP_REMOVED lines=8> */
.L_x_2161:
[C---:B------:R-:W-:Y:S02]  /*22050*/  LOP3.LUT P4, RZ, R32.reuse, 0x400000, RZ, 0xc0, !PT ;  /* 0x0040000020ff7812 */ /* 0x040fe4000788c0ff */
[----:B------:R-:W-:-:S11]  /*22060*/  LOP3.LUT R32, R32, 0xfffffbff, RZ, 0xc0, !PT ;  /* 0xfffffbff20207812 */ /* 0x000fd600078ec0ff */
[----:B------:R-:W-:-:S07]  /*22070*/  @P4 LOP3.LUT R32, R32, 0x400, RZ, 0xfc, !PT ;  /* 0x0000040020204812 */ /* 0x000fce00078efcff */
.L_x_2162:
[----:B------:R-:W-:Y:S05]  /*22080*/  BSYNC.RECONVERGENT B0 ;  /* 0x0000000000007941 */ /* 0x000fea0003800200 */
.L_x_2160:
        /* <DEDUP_REMOVED lines=8> */
.L_x_2164:
[----:B------:R-:W-:-:S04]  /*22110*/  LOP3.LUT R32, R32, 0xfffffeff, RZ, 0xc0, !PT ;  /* 0xfffffeff20207812 */ /* 0x000fc800078ec0ff */
[----:B------:R-:W-:-:S07]  /*22120*/  @P5 LOP3.LUT R32, R32, 0x100, RZ, 0xfc, !PT ;  /* 0x0000010020205812 */ /* 0x000fce00078efcff */
.L_x_2165:
[----:B------:R-:W-:Y:S05]  /*22130*/  BSYNC.RECONVERGENT B0 ;  /* 0x0000000000007941 */ /* 0x000fea0003800200 */
.L_x_2163:
        /* <DEDUP_REMOVED lines=10> */
.L_x_2167:
[C---:B------:R-:W-:Y:S02]  /*221e0*/  LOP3.LUT P4, RZ, R32.reuse, 0x200000, RZ, 0xc0, !PT ;  /* 0x0020000020ff7812 */ /* 0x040fe4000788c0ff */
[----:B------:R-:W-:-:S11]  /*221f0*/  LOP3.LUT R32, R32, 0xffffff7f, RZ, 0xc0, !PT ;  /* 0xffffff7f20207812 */ /* 0x000fd600078ec0ff */
[----:B------:R-:W-:-:S07]  /*22200*/  @P4 LOP3.LUT R32, R32, 0x80, RZ, 0xfc, !PT ;  /* 0x0000008020204812 */ /* 0x000fce00078efcff */
.L_x_2168:
[----:B------:R-:W-:Y:S05]  /*22210*/  BSYNC.RECONVERGENT B0 ;  /* 0x0000000000007941 */ /* 0x000fea0003800200 */
.L_x_2166:
        /* <DEDUP_REMOVED lines=8> */
.L_x_2170:
[C---:B------:R-:W-:Y:S02]  /*222a0*/  LOP3.LUT P4, RZ, R32.reuse, 0x100000, RZ, 0xc0, !PT ;  /* 0x0010000020ff7812 */ /* 0x040fe4000788c0ff */
[----:B------:R-:W-:-:S11]  /*222b0*/  LOP3.LUT R32, R32, 0xffffffbf, RZ, 0xc0, !PT ;  /* 0xffffffbf20207812 */ /* 0x000fd600078ec0ff */
[----:B------:R-:W-:-:S07]  /*222c0*/  @P4 LOP3.LUT R32, R32, 0x40, RZ, 0xfc, !PT ;  /* 0x0000004020204812 */ /* 0x000fce00078efcff */
.L_x_2171:
[----:B------:R-:W-:Y:S05]  /*222d0*/  BSYNC.RECONVERGENT B0 ;  /* 0x0000000000007941 */ /* 0x000fea0003800200 */
.L_x_2169:
        /* <DEDUP_REMOVED lines=8> */
.L_x_2173:
[C---:B------:R-:W-:Y:S02]  /*22360*/  LOP3.LUT P4, RZ, R32.reuse, 0x80000, RZ, 0xc0, !PT ;  /* 0x0008000020ff7812 */ /* 0x040fe4000788c0ff */
[----:B------:R-:W-:-:S11]  /*22370*/  LOP3.LUT R32, R32, 0xffffffdf, RZ, 0xc0, !PT ;  /* 0xffffffdf20207812 */ /* 0x000fd600078ec0ff */
[----:B------:R-:W-:-:S07]  /*22380*/  @P4 LOP3.LUT R32, R32, 0x20, RZ, 0xfc, !PT ;  /* 0x0000002020204812 */ /* 0x000fce00078efcff */
.L_x_2174:
[----:B------:R-:W-:Y:S05]  /*22390*/  BSYNC.RECONVERGENT B0 ;  /* 0x0000000000007941 */ /* 0x000fea0003800200 */
.L_x_2172:
[----:B------:R-:W-:Y:S04]  /*223a0*/  BSSY.RECONVERGENT B0, `(.L_x_2175) ;  /* 0x0000007000007945 */ /* 0x000fe80003800200 */
[----:B------:R-:W-:Y:S05]  /*223b0*/  @!P0 BRA `(.L_x_2176) ;  /* 0x0000000000108947 */ /* 0x000fea0003800000 */
[----:B------:R-:W0:Y:S01]  /*223c0*/  LDS.U8 R18, [R31+UR5+0x770] ;  /* 0x000770051f127984 */ /* 0x000e220008000000 */
[----:B------:R-:W-:Y:S02]  /*223d0*/  PLOP3.LUT P4, PT, PT, PT, PT, 0x80, 0x8 ;  /* 0x000000000008781c */ /* 0x000fe40003f8f070 */
[----:B0-----:R-:W-:-:S13]  /*223e0*/  ISETP.NE.AND P0, PT, R18, RZ, PT ;  /* 0x000000ff1200720c */ /* 0x001fda0003f05270 */
[----:B------:R-:W-:Y:S05]  /*223f0*/  @P0 BRA `(.L_x_2177) ;  /* 0x0000000000040947 */ /* 0x000fea0003800000 */
.L_x_2176:
[----:B------:R-:W-:-:S13]  /*22400*/  PLOP3.LUT P4, PT, P1, PT, PT, 0x80, 0x8 ;  /* 0x000000000008781c */ /* 0x000fda0000f8f070 */
.L_x_2177:
[----:B------:R-:W-:Y:S05]  /*22410*/  BSYNC.RECONVERGENT B0 ;  /* 0x0000000000007941 */ /* 0x000fea0003800200 */
.L_x_2175:
        /* <DEDUP_REMOVED lines=10> */
.L_x_2179:
[C---:B------:R-:W-:Y:S02]  /*224c0*/  LOP3.LUT P1, RZ, R32.reuse, 0x40000, RZ, 0xc0, !PT ;  /* 0x0004000020ff7812 */ /* 0x040fe4000782c0ff */
[----:B------:R-:W-:-:S11]  /*224d0*/  LOP3.LUT R32, R32, 0xffffffef, RZ, 0xc0, !PT ;  /* 0xffffffef20207812 */ /* 0x000fd600078ec0ff */
[----:B------:R-:W-:-:S07]  /*224e0*/  @P1 LOP3.LUT R32, R32, 0x10, RZ, 0xfc, !PT ;  /* 0x0000001020201812 */ /* 0x000fce00078efcff */
.L_x_2180:
[----:B------:R-:W-:Y:S05]  /*224f0*/  BSYNC.RECONVERGENT B0 ;  /* 0x0000000000007941 */ /* 0x000fea0003800200 */
.L_x_2178:
        /* <DEDUP_REMOVED lines=8> */
.L_x_2182:
[C---:B------:R-:W-:Y:S02]  /*22580*/  LOP3.LUT P1, RZ, R32.reuse, 0x20000, RZ, 0xc0, !PT ;  /* 0x0002000020ff7812 */ /* 0x040fe4000782c0ff */
[----:B------:R-:W-:-:S11]  /*22590*/  LOP3.LUT R32, R32, 0xfffffff7, RZ, 0xc0, !PT ;  /* 0xfffffff720207812 */ /* 0x000fd600078ec0ff */
[----:B------:R-:W-:-:S07]  /*225a0*/  @P1 LOP3.LUT R32, R32, 0x8, RZ, 0xfc, !PT ;  /* 0x0000000820201812 */ /* 0x000fce00078efcff */
.L_x_2183:
[----:B------:R-:W-:Y:S05]  /*225b0*/  BSYNC.RECONVERGENT B0 ;  /* 0x0000000000007941 */ /* 0x000fea0003800200 */
.L_x_2181:
[----:B------:R-:W-:Y:S04]  /*225c0*/  BSSY.RECONVERGENT B0, `(.L_x_2184) ;  /* 0x0000007000007945 */ /* 0x000fe80003800200 */
[----:B------:R-:W-:Y:S05]  /*225d0*/  @!P0 BRA `(.L_x_2185) ;  /* 0x0000000000108947 */ /* 0x000fea0003800000 */
[----:B------:R-:W0:Y:S01]  /*225e0*/  LDS.U8 R18, [R31+UR5+0x760] ;  /* 0x000760051f127984 */ /* 0x000e220008000000 */
[----:B------:R-:W-:Y:S02]  /*225f0*/  PLOP3.LUT P1, PT, PT, PT, PT, 0x80, 0x8 ;  /* 0x000000000008781c */ /* 0x000fe40003f2f070 */
[----:B0-----:R-:W-:-:S13]  /*22600*/  ISETP.NE.AND P5, PT, R18, RZ, PT ;  /* 0x000000ff1200720c */ /* 0x001fda0003fa5270 */
[----:B------:R-:W-:Y:S05]  /*22610*/  @P5 BRA `(.L_x_2186) ;  /* 0x0000000000045947 */ /* 0x000fea0003800000 */
.L_x_2185:
[----:B------:R-:W-:-:S13]  /*22620*/  LOP3.LUT P1, RZ, R32, 0x10000, RZ, 0xc0, !PT ;  /* 0x0001000020ff7812 */ /* 0x000fda000782c0ff */
.L_x_2186:
[----:B------:R-:W-:Y:S05]  /*22630*/  BSYNC.RECONVERGENT B0 ;  /* 0x0000000000007941 */ /* 0x000fea0003800200 */
.L_x_2184:
[----:B------:R-:W-:Y:S04]  /*22640*/  BSSY.RECONVERGENT B0, `(.L_x_2187) ;  /* 0x0000007000007945 */ /* 0x000fe80003800200 */
[----:B------:R-:W-:Y:S05]  /*22650*/  @!P0 BRA `(.L_x_2188) ;  /* 0x0000000000108947 */ /* 0x000fea0003800000 */
[----:B------:R-:W0:Y:S01]  /*22660*/  LDS.U8 R18, [R31+UR5+0x770] ;  /* 0x000770051f127984 */ /* 0x000e220008000000 */
[----:B------:R-:W-:Y:S02]  /*22670*/  PLOP3.LUT P0, PT, PT, PT, PT, 0x80, 0x8 ;  /* 0x000000000008781c */ /* 0x000fe40003f0f070 */
[----:B0-----:R-:W-:-:S13]  /*22680*/  ISETP.NE.AND P5, PT, R18, RZ, PT ;  /* 0x000000ff1200720c */ /* 0x001fda0003fa5270 */
[----:B------:R-:W-:Y:S05]  /*22690*/  @P5 BRA `(.L_x_2189) ;  /* 0x0000000000045947 */ /* 0x000fea0003800000 */
.L_x_2188:
[----:B------:R-:W-:-:S13]  /*226a0*/  PLOP3.LUT P0, PT, P2, PT, PT, 0x80, 0x8 ;  /* 0x000000000008781c */ /* 0x000fda000170f070 */
.L_x_2189:
[----:B------:R-:W-:Y:S05]  /*226b0*/  BSYNC.RECONVERGENT B0 ;  /* 0x0000000000007941 */ /* 0x000fea0003800200 */
.L_x_2187:
        /* <DEDUP_REMOVED lines=8> */
.L_x_2191:
[----:B------:R-:W-:-:S13]  /*22740*/  LOP3.LUT P2, RZ, R32, 0x2, RZ, 0xc0, !PT ;  /* 0x0000000220ff7812 */ /* 0x000fda000784c0ff */
.L_x_2192:
[----:B------:R-:W-:Y:S05]  /*22750*/  BSYNC.RECONVERGENT B0 ;  /* 0x0000000000007941 */ /* 0x000fea0003800200 */
.L_x_2190:
        /* <DEDUP_REMOVED lines=8> */
.L_x_2194:
[C---:B------:R-:W-:Y:S02]  /*227e0*/  LOP3.LUT P6, RZ, R32.reuse, 0x80000000, RZ, 0xc0, !PT ;  /* 0x8000000020ff7812 */ /* 0x040fe400078cc0ff */
[----:B------:R-:W-:-:S11]  /*227f0*/  LOP3.LUT R32, R32, 0xfffffffd, RZ, 0xc0, !PT ;  /* 0xfffffffd20207812 */ /* 0x000fd600078ec0ff */
[----:B------:R-:W-:-:S07]  /*22800*/  @P6 LOP3.LUT R32, R32, 0x2, RZ, 0xfc, !PT ;  /* 0x0000000220206812 */ /* 0x000fce00078efcff */
.L_x_2195:
[----:B------:R-:W-:Y:S05]  /*22810*/  BSYNC.RECONVERGENT B0 ;  /* 0x0000000000007941 */ /* 0x000fea0003800200 */
.L_x_2193:
        /* <DEDUP_REMOVED lines=8> */
.L_x_2197:
[----:B------:R-:W-:Y:S02]  /*228a0*/  LOP3.LUT P6, RZ, R33, 0x1, RZ, 0xc0, !PT ;  /* 0x0000000121ff7812 */ /* 0x000fe400078cc0ff */
[----:B------:R-:W-:-:S11]  /*228b0*/  LOP3.LUT R32, R32, 0xfffdffff, RZ, 0xc0, !PT ;  /* 0xfffdffff20207812 */ /* 0x000fd600078ec0ff */
[----:B------:R-:W-:-:S07]  /*228c0*/  @P6 LOP3.LUT R32, R32, 0x20000, RZ, 0xfc, !PT ;  /* 0x0002000020206812 */ /* 0x000fce00078efcff */
.L_x_2198:
[----:B------:R-:W-:Y:S05]  /*228d0*/  BSYNC.RECONVERGENT B0 ;  /* 0x0000000000007941 */ /* 0x000fea0003800200 */
.L_x_2196:
        /* <DEDUP_REMOVED lines=8> */
.L_x_2200:
[C---:B------:R-:W-:Y:S02]  /*22960*/  LOP3.LUT P5, RZ, R32.reuse, 0x40000000, RZ, 0xc0, !PT ;  /* 0x4000000020ff7812 */ /* 0x040fe400078ac0ff */
[----:B------:R-:W-:-:S11]  /*22970*/  LOP3.LUT R32, R32, 0xfffeffff, RZ, 0xc0, !PT ;  /* 0xfffeffff20207812 */ /* 0x000fd600078ec0ff */
[----:B------:R-:W-:-:S07]  /*22980*/  @P5 LOP3.LUT R32, R32, 0x10000, RZ, 0xfc, !PT ;  /* 0x0001000020205812 */ /* 0x000fce00078efcff */
.L_x_2201:
[----:B------:R-:W-:Y:S05]  /*22990*/  BSYNC.RECONVERGENT B0 ;  /* 0x0000000000007941 */ /* 0x000fea0003800200 */
.L_x_2199:
        /* <DEDUP_REMOVED lines=10> */
.L_x_2203:
[C---:B------:R-:W-:Y:S02]  /*22a40*/  LOP3.LUT P6, RZ, R32.reuse, 0x20000000, RZ, 0xc0, !PT ;  /* 0x2000000020ff7812 */ /* 0x040fe400078cc0ff */
[----:B------:R-:W-:-:S11]  /*22a50*/  LOP3.LUT R32, R32, 0x7fffffff, RZ, 0xc0, !PT ;  /* 0x7fffffff20207812 */ /* 0x000fd600078ec0ff */
[----:B------:R-:W-:-:S07]  /*22a60*/  @P6 LOP3.LUT R32, R32, 0x80000000, RZ, 0xfc, !PT ;  /* 0x8000000020206812 */ /* 0x000fce00078efcff */
.L_x_2204:
[----:B------:R-:W-:Y:S05]  /*22a70*/  BSYNC.RECONVERGENT B0 ;  /* 0x0000000000007941 */ /* 0x000fea0003800200 */
.L_x_2202:
        /* <DEDUP_REMOVED lines=8> */
.L_x_2206:
[C---:B------:R-:W-:Y:S02]  /*22b00*/  LOP3.LUT P6, RZ, R32.reuse, 0x10000000, RZ, 0xc0, !PT ;  /* 0x1000000020ff7812 */ /* 0x040fe400078cc0ff */
[----:B------:R-:W-:-:S11]  /*22b10*/  LOP3.LUT R32, R32, 0xbfffffff, RZ, 0xc0, !PT ;  /* 0xbfffffff20207812 */ /* 0x000fd600078ec0ff */
[----:B------:R-:W-:-:S07]  /*22b20*/  @P6 LOP3.LUT R32, R32, 0x40000000, RZ, 0xfc, !PT ;  /* 0x4000000020206812 */ /* 0x000fce00078efcff */
.L_x_2207:
[----:B------:R-:W-:Y:S05]  /*22b30*/  BSYNC.RECONVERGENT B0 ;  /* 0x0000000000007941 */ /* 0x000fea0003800200 */
.L_x_2205:
        /* <DEDUP_REMOVED lines=8> */
.L_x_2209:
[C---:B------:R-:W-:Y:S02]  /*22bc0*/  LOP3.LUT P6, RZ, R32.reuse, 0x1, RZ, 0xc0, !PT ;  /* 0x0000000120ff7812 */ /* 0x040fe400078cc0ff */
[----:B------:R-:W-:-:S11]  /*22bd0*/  LOP3.LUT R32, R32, 0xdfffffff, RZ, 0xc0, !PT ;  /* 0xdfffffff20207812 */ /* 0x000fd600078ec0ff */
[----:B------:R-:W-:-:S07]  /*22be0*/  @P6 LOP3.LUT R32, R32, 0x20000000, RZ, 0xfc, !PT ;  /* 0x2000000020206812 */ /* 0x000fce00078efcff */
.L_x_2210:
[----:B------:R-:W-:Y:S05]  /*22bf0*/  BSYNC.RECONVERGENT B0 ;  /* 0x0000000000007941 */ /* 0x000fea0003800200 */
.L_x_2208:
        /* <DEDUP_REMOVED lines=8> */
.L_x_2212:
[----:B------:R-:W-:-:S04]  /*22c80*/  LOP3.LUT R32, R32, 0xffbfffff, RZ, 0xc0, !PT ;  /* 0xffbfffff20207812 */ /* 0x000fc800078ec0ff */
[----:B------:R-:W-:-:S07]  /*22c90*/  @P3 LOP3.LUT R32, R32, 0x400000, RZ, 0xfc, !PT ;  /* 0x0040000020203812 */ /* 0x000fce00078efcff */
.L_x_2213:
[----:B------:R-:W-:Y:S05]  /*22ca0*/  BSYNC.RECONVERGENT B0 ;  /* 0x0000000000007941 */ /* 0x000fea0003800200 */
.L_x_2211:
        /* <DEDUP_REMOVED lines=10> */
.L_x_2215:
[C---:B------:R-:W-:Y:S02]  /*22d50*/  LOP3.LUT P5, RZ, R32.reuse, 0x4000, RZ, 0xc0, !PT ;  /* 0x0000400020ff7812 */ /* 0x040fe400078ac0ff */
[----:B------:R-:W-:-:S11]  /*22d60*/  LOP3.LUT R32, R32, 0xefffffff, RZ, 0xc0, !PT ;  /* 0xefffffff20207812 */ /* 0x000fd600078ec0ff */
[----:B------:R-:W-:-:S07]  /*22d70*/  @P5 LOP3.LUT R32, R32, 0x10000000, RZ, 0xfc, !PT ;  /* 0x1000000020205812 */ /* 0x000fce00078efcff */
.L_x_2216:
[----:B------:R-:W-:Y:S05]  /*22d80*/  BSYNC.RECONVERGENT B0 ;  /* 0x0000000000007941 */ /* 0x000fea0003800200 */
.L_x_2214:
        /* <DEDUP_REMOVED lines=8> */
.L_x_2218:
[C---:B------:R-:W-:Y:S02]  /*22e10*/  LOP3.LUT P5, RZ, R32.reuse, 0x2000, RZ, 0xc0, !PT ;  /* 0x0000200020ff7812 */ /* 0x040fe400078ac0ff */
[----:B------:R-:W-:-:S11]  /*22e20*/  LOP3.LUT R32, R32, 0xf7ffffff, RZ, 0xc0, !PT ;  /* 0xf7ffffff20207812 */ /* 0x000fd600078ec0ff */
[----:B------:R-:W-:-:S07]  /*22e30*/  @P5 LOP3.LUT R32, R32, 0x8000000, RZ, 0xfc, !PT ;  /* 0x0800000020205812 */ /* 0x000fce00078efcff */
.L_x_2219:
[----:B------:R-:W-:Y:S05]  /*22e40*/  BSYNC.RECONVERGENT B0 ;  /* 0x0000000000007941 */ /* 0x000fea0003800200 */
.L_x_2217:
        /* <DEDUP_REMOVED lines=8> */
.L_x_2221:
[C---:B------:R-:W-:Y:S02]  /*22ed0*/  LOP3.LUT P5, RZ, R32.reuse, 0x200, RZ, 0xc0, !PT ;  /* 0x0000020020ff7812 */ /* 0x040fe400078ac0ff */
[----:B------:R-:W-:-:S11]  /*22ee0*/  LOP3.LUT R32, R32, 0xfbffffff, RZ, 0xc0, !PT ;  /* 0xfbffffff20207812 */ /* 0x000fd600078ec0ff */
[----:B------:R-:W-:-:S07]  /*22ef0*/  @P5 LOP3.LUT R32, R32, 0x4000000, RZ, 0xfc, !PT ;  /* 0x0400000020205812 */ /* 0x000fce00078efcff */
.L_x_2222:
[----:B------:R-:W-:Y:S05]  /*22f00*/  BSYNC.RECONVERGENT B0 ;  /* 0x0000000000007941 */ /* 0x000fea0003800200 */
.L_x_2220:
        /* <DEDUP_REMOVED lines=8> */
.L_x_2224:
[C---:B------:R-:W-:Y:S02]  /*22f90*/  LOP3.LUT P3, RZ, R32.reuse, 0x4, RZ, 0xc0, !PT ;  /* 0x0000000420ff7812 */ /* 0x040fe4000786c0ff */
[----:B------:R-:W-:-:S11]  /*22fa0*/  LOP3.LUT R32, R32, 0xfffffdff, RZ, 0xc0, !PT ;  /* 0xfffffdff20207812 */ /* 0x000fd600078ec0ff */
[----:B------:R-:W-:-:S07]  /*22fb0*/  @P3 LOP3.LUT R32, R32, 0x200, RZ, 0xfc, !PT ;  /* 0x0000020020203812 */ /* 0x000fce00078efcff */
.L_x_2225:
[----:B------:R-:W-:Y:S05]  /*22fc0*/  BSYNC.RECONVERGENT B0 ;  /* 0x0000000000007941 */ /* 0x000fea0003800200 */
.L_x_2223:
        /* <DEDUP_REMOVED lines=10> */
.L_x_2227:
[C---:B------:R-:W-:Y:S02]  /*23070*/  LOP3.LUT P5, RZ, R32.reuse, 0x1000, RZ, 0xc0, !PT ;  /* 0x0000100020ff7812 */ /* 0x040fe400078ac0ff */
[----:B------:R-:W-:-:S11]  /*23080*/  LOP3.LUT R32, R32, 0xfdffffff, RZ, 0xc0, !PT ;  /* 0xfdffffff20207812 */ /* 0x000fd600078ec0ff */
[----:B------:R-:W-:-:S07]  /*23090*/  @P5 LOP3.LUT R32, R32, 0x2000000, RZ, 0xfc, !PT ;  /* 0x0200000020205812 */ /* 0x000fce00078efcff */
.L_x_2228:
[----:B------:R-:W-:Y:S05]  /*230a0*/  BSYNC.RECONVERGENT B0 ;  /* 0x0000000000007941 */ /* 0x000fea0003800200 */
.L_x_2226:
        /* <DEDUP_REMOVED lines=8> */
.L_x_2230:
[C---:B------:R-:W-:Y:S02]  /*23130*/  LOP3.LUT P5, RZ, R32.reuse, 0x800, RZ, 0xc0, !PT ;  /* 0x0000080020ff7812 */ /* 0x040fe400078ac0ff */
[----:B------:R-:W-:-:S11]  /*23140*/  LOP3.LUT R32, R32, 0xfeffffff, RZ, 0xc0, !PT ;  /* 0xfeffffff20207812 */ /* 0x000fd600078ec0ff */
[----:B------:R-:W-:-:S07]  /*23150*/  @P5 LOP3.LUT R32, R32, 0x1000000, RZ, 0xfc, !PT ;  /* 0x0100000020205812 */ /* 0x000fce00078efcff */
.L_x_2231:
[----:B------:R-:W-:Y:S05]  /*23160*/  BSYNC.RECONVERGENT B0 ;  /* 0x0000000000007941 */ /* 0x000fea0003800200 */
.L_x_2229:
        /* <DEDUP_REMOVED lines=8> */
.L_x_2233:
[C---:B------:R-:W-:Y:S02]  /*231f0*/  LOP3.LUT P5, RZ, R32.reuse, 0x400, RZ, 0xc0, !PT ;  /* 0x0000040020ff7812 */ /* 0x040fe400078ac0ff */
[----:B------:R-:W-:-:S11]  /*23200*/  LOP3.LUT R32, R32, 0xff7fffff, RZ, 0xc0, !PT ;  /* 0xff7fffff20207812 */ /* 0x000fd600078ec0ff */
[----:B------:R-:W-:-:S07]  /*23210*/  @P5 LOP3.LUT R32, R32, 0x800000, RZ, 0xfc, !PT ;  /* 0x0080000020205812 */ /* 0x000fce00078efcff */
.L_x_2234:
[----:B------:R-:W-:Y:S05]  /*23220*/  BSYNC.RECONVERGENT B0 ;  /* 0x0000000000007941 */ /* 0x000fea0003800200 */
.L_x_2232:
        /* <DEDUP_REMOVED lines=8> */
.L_x_2236:
[C---:B------:R-:W-:Y:S02]  /*232b0*/  LOP3.LUT P3, RZ, R32.reuse, 0x100, RZ, 0xc0, !PT ;  /* 0x0000010020ff7812 */ /* 0x040fe4000786c0ff */
[----:B------:R-:W-:-:S11]  /*232c0*/  LOP3.LUT R32, R32, 0xffdfffff, RZ, 0xc0, !PT ;  /* 0xffdfffff20207812 */ /* 0x000fd600078ec0ff */
[----:B------:R-:W-:-:S07]  /*232d0*/  @P3 LOP3.LUT R32, R32, 0x200000, RZ, 0xfc, !PT ;  /* 0x0020000020203812 */ /* 0x000fce00078efcff */
.L_x_2237:
[----:B------:R-:W-:Y:S05]  /*232e0*/  BSYNC.RECONVERGENT B0 ;  /* 0x0000000000007941 */ /* 0x000fea0003800200 */
.L_x_2235:
        /* <DEDUP_REMOVED lines=10> */
.L_x_2239:
[C---:B------:R-:W-:Y:S02]  /*23390*/  LOP3.LUT P5, RZ, R32.reuse, 0x80, RZ, 0xc0, !PT ;  /* 0x0000008020ff7812 */ /* 0x040fe400078ac0ff */
[----:B------:R-:W-:-:S11]  /*233a0*/  LOP3.LUT R32, R32, 0xffefffff, RZ, 0xc0, !PT ;  /* 0xffefffff20207812 */ /* 0x000fd600078ec0ff */
[----:B------:R-:W-:-:S07]  /*233b0*/  @P5 LOP3.LUT R32, R32, 0x100000, RZ, 0xfc, !PT ;  /* 0x0010000020205812 */ /* 0x000fce00078efcff */
.L_x_2240:
[----:B------:R-:W-:Y:S05]  /*233c0*/  BSYNC.RECONVERGENT B0 ;  /* 0x0000000000007941 */ /* 0x000fea0003800200 */
.L_x_2238:
        /* <DEDUP_REMOVED lines=8> */
.L_x_2242:
[C---:B------:R-:W-:Y:S02]  /*23450*/  LOP3.LUT P5, RZ, R32.reuse, 0x40, RZ, 0xc0, !PT ;  /* 0x0000004020ff7812 */ /* 0x040fe400078ac0ff */
[----:B------:R-:W-:-:S11]  /*23460*/  LOP3.LUT R32, R32, 0xfff7ffff, RZ, 0xc0, !PT ;  /* 0xfff7ffff20207812 */ /* 0x000fd600078ec0ff */
[----:B------:R-:W-:-:S07]  /*23470*/  @P5 LOP3.LUT R32, R32, 0x80000, RZ, 0xfc, !PT ;  /* 0x0008000020205812 */ /* 0x000fce00078efcff */
.L_x_2243:
[----:B------:R-:W-:Y:S05]  /*23480*/  BSYNC.RECONVERGENT B0 ;  /* 0x0000000000007941 */ /* 0x000fea0003800200 */
.L_x_2241:
        /* <DEDUP_REMOVED lines=8> */
.L_x_2245:
[C---:B------:R-:W-:Y:S02]  /*23510*/  LOP3.LUT P5, RZ, R32.reuse, 0x20, RZ, 0xc0, !PT ;  /* 0x0000002020ff7812 */ /* 0x040fe400078ac0ff */
[----:B------:R-:W-:-:S11]  /*23520*/  LOP3.LUT R32, R32, 0xfffbffff, RZ, 0xc0, !PT ;  /* 0xfffbffff20207812 */ /* 0x000fd600078ec0ff */
[----:B------:R-:W-:-:S07]  /*23530*/  @P5 LOP3.LUT R32, R32, 0x40000, RZ, 0xfc, !PT ;  /* 0x0004000020205812 */ /* 0x000fce00078efcff */
.L_x_2246:
[----:B------:R-:W-:Y:S05]  /*23540*/  BSYNC.RECONVERGENT B0 ;  /* 0x0000000000007941 */ /* 0x000fea0003800200 */
.L_x_2244:
[----:B------:R-:W-:Y:S04]  /*23550*/  BSSY.RECONVERGENT B0, `(.L_x_2247) ;  /* 0x0000007000007945 */ /* 0x000fe80003800200 */
[----:B------:R-:W-:Y:S05]  /*23560*/  @!P3 BRA `(.L_x_2248) ;  /* 0x000000000010b947 */ /* 0x000fea0003800000 */
[----:B------:R-:W0:Y:S01]  /*23570*/  LDS.U8 R18, [R31+UR5+0x7b0] ;  /* 0x0007b0051f127984 */ /* 0x000e220008000000 */
[----:B------:R-:W-:Y:S02]  /*23580*/  PLOP3.LUT P6, PT, PT, PT, PT, 0x80, 0x8 ;  /* 0x000000000008781c */ /* 0x000fe40003fcf070 */
[----:B0-----:R-:W-:-:S13]  /*23590*/  ISETP.NE.AND P3, PT, R18, RZ, PT ;  /* 0x000000ff1200720c */ /* 0x001fda0003f65270 */
[----:B------:R-:W-:Y:S05]  /*235a0*/  @P3 BRA `(.L_x_2249) ;  /* 0x0000000000043947 */ /* 0x000fea0003800000 */
.L_x_2248:
[----:B------:R-:W-:-:S13]  /*235b0*/  PLOP3.LUT P6, PT, P4, PT, PT, 0x80, 0x8 ;  /* 0x000000000008781c */ /* 0x000fda00027cf070 */
.L_x_2249:
[----:B------:R-:W-:Y:S05]  /*235c0*/  BSYNC.RECONVERGENT B0 ;  /* 0x0000000000007941 */ /* 0x000fea0003800200 */
.L_x_2247:
        /* <DEDUP_REMOVED lines=10> */
.L_x_2251:
[C---:B------:R-:W-:Y:S02]  /*23670*/  LOP3.LUT P4, RZ, R32.reuse, 0x10, RZ, 0xc0, !PT ;  /* 0x0000001020ff7812 */ /* 0x040fe4000788c0ff */
[----:B------:R-:W-:-:S11]  /*23680*/  LOP3.LUT R32, R32, 0xffff7fff, RZ, 0xc0, !PT ;  /* 0xffff7fff20207812 */ /* 0x000fd600078ec0ff */
[----:B------:R-:W-:-:S07]  /*23690*/  @P4 LOP3.LUT R32, R32, 0x8000, RZ, 0xfc, !PT ;  /* 0x0000800020204812 */ /* 0x000fce00078efcff */
.L_x_2252:
[----:B------:R-:W-:Y:S05]  /*236a0*/  BSYNC.RECONVERGENT B0 ;  /* 0x0000000000007941 */ /* 0x000fea0003800200 */
.L_x_2250:
        /* <DEDUP_REMOVED lines=8> */
.L_x_2254:
[C---:B------:R-:W-:Y:S02]  /*23730*/  LOP3.LUT P4, RZ, R32.reuse, 0x8, RZ, 0xc0, !PT ;  /* 0x0000000820ff7812 */ /* 0x040fe4000788c0ff */
[----:B------:R-:W-:-:S11]  /*23740*/  LOP3.LUT R32, R32, 0xfffffffe, RZ, 0xc0, !PT ;  /* 0xfffffffe20207812 */ /* 0x000fd600078ec0ff */
[----:B------:R-:W-:-:S07]  /*23750*/  @P4 LOP3.LUT R32, R32, 0x1, RZ, 0xfc, !PT ;  /* 0x0000000120204812 */ /* 0x000fce00078efcff */
.L_x_2255:
[----:B------:R-:W-:Y:S05]  /*23760*/  BSYNC.RECONVERGENT B0 ;  /* 0x0000000000007941 */ /* 0x000fea0003800200 */
.L_x_2253:
        /* <DEDUP_REMOVED lines=8> */
.L_x_2257:
[----:B------:R-:W-:-:S04]  /*237f0*/  LOP3.LUT R32, R32, 0xfffffffb, RZ, 0xc0, !PT ;  /* 0xfffffffb20207812 */ /* 0x000fc800078ec0ff */
[----:B------:R-:W-:-:S07]  /*23800*/  @P1 LOP3.LUT R32, R32, 0x4, RZ, 0xfc, !PT ;  /* 0x0000000420201812 */ /* 0x000fce00078efcff */
.L_x_2258:
[----:B------:R-:W-:Y:S05]  /*23810*/  BSYNC.RECONVERGENT B0 ;  /* 0x0000000000007941 */ /* 0x000fea0003800200 */
.L_x_2256:
[----:B------:R-:W-:Y:S04]  /*23820*/  BSSY.RECONVERGENT B0, `(.L_x_2259) ;  /* 0x0000007000007945 */ /* 0x000fe80003800200 */
[----:B------:R-:W-:Y:S05]  /*23830*/  @!P3 BRA `(.L_x_2260) ;  /* 0x000000000010b947 */ /* 0x000fea0003800000 */
[----:B------:R-:W0:Y:S01]  /*23840*/  LDS.U8 R18, [R31+UR5+0x7b0] ;  /* 0x0007b0051f127984 */ /* 0x000e220008000000 */
[----:B------:R-:W-:Y:S02]  /*23850*/  PLOP3.LUT P1, PT, PT, PT, PT, 0x80, 0x8 ;  /* 0x000000000008781c */ /* 0x000fe40003f2f070 */
[----:B0-----:R-:W-:-:S13]  /*23860*/  ISETP.NE.AND P3, PT, R18, RZ, PT ;  /* 0x000000ff1200720c */ /* 0x001fda0003f65270 */
[----:B------:R-:W-:Y:S05]  /*23870*/  @P3 BRA `(.L_x_2261) ;  /* 0x0000000000043947 */ /* 0x000fea0003800000 */
.L_x_2260:
[----:B------:R-:W-:-:S13]  /*23880*/  PLOP3.LUT P1, PT, P0, PT, PT, 0x80, 0x8 ;  /* 0x000000000008781c */ /* 0x000fda000072f070 */
.L_x_2261:
[----:B------:R-:W-:Y:S05]  /*23890*/  BSYNC.RECONVERGENT B0 ;  /* 0x0000000000007941 */ /* 0x000fea0003800200 */
.L_x_2259:
        /* <DEDUP_REMOVED lines=10> */
.L_x_2263:
[----:B------:R-:W-:-:S04]  /*23940*/  LOP3.LUT R32, R32, 0xffffffdf, RZ, 0xc0, !PT ;  /* 0xffffffdf20207812 */ /* 0x000fc800078ec0ff */
[----:B------:R-:W-:-:S07]  /*23950*/  @P2 LOP3.LUT R32, R32, 0x20, RZ, 0xfc, !PT ;  /* 0x0000002020202812 */ /* 0x000fce00078efcff */
.L_x_2264:
[----:B------:R-:W-:Y:S05]  /*23960*/  BSYNC.RECONVERGENT B0 ;  /* 0x0000000000007941 */ /* 0x000fea0003800200 */
.L_x_2262:
[----:B------:R-:W-:Y:S04]  /*23970*/  BSSY.RECONVERGENT B0, `(.L_x_2265) ;  /* 0x0000007000007945 */ /* 0x000fe80003800200 */
[----:B------:R-:W-:Y:S05]  /*23980*/  @!P0 BRA `(.L_x_2266) ;  /* 0x0000000000108947 */ /* 0x000fea0003800000 */
[----:B------:R-:W0:Y:S01]  /*23990*/  LDS.U8 R18, [R31+UR5+0x790] ;  /* 0x000790051f127984 */ /* 0x000e220008000000 */
[----:B------:R-:W-:Y:S02]  /*239a0*/  PLOP3.LUT P2, PT, PT, PT, PT, 0x80, 0x8 ;  /* 0x000000000008781c */ /* 0x000fe40003f4f070 */
[----:B0-----:R-:W-:-:S13]  /*239b0*/  ISETP.NE.AND P3, PT, R18, RZ, PT ;  /* 0x000000ff1200720c */ /* 0x001fda0003f65270 */
[----:B------:R-:W-:Y:S05]  /*239c0*/  @P3 BRA `(.L_x_2267) ;  /* 0x0000000000043947 */ /* 0x000fea0003800000 */
.L_x_2266:
[----:B------:R-:W-:-:S13]  /*239d0*/  LOP3.LUT P2, RZ, R32, 0x2, RZ, 0xc0, !PT ;  /* 0x0000000220ff7812 */ /* 0x000fda000784c0ff */
.L_x_2267:
[----:B------:R-:W-:Y:S05]  /*239e0*/  BSYNC.RECONVERGENT B0 ;  /* 0x0000000000007941 */ /* 0x000fea0003800200 */
.L_x_2265:
        /* <DEDUP_REMOVED lines=8> */
.L_x_2269:
[C---:B------:R-:W-:Y:S02]  /*23a70*/  LOP3.LUT P3, RZ, R32.reuse, 0x20000, RZ, 0xc0, !PT ;  /* 0x0002000020ff7812 */ /* 0x040fe4000786c0ff */
[----:B------:R-:W-:-:S11]  /*23a80*/  LOP3.LUT R32, R32, 0xfffffff7, RZ, 0xc0, !PT ;  /* 0xfffffff720207812 */ /* 0x000fd600078ec0ff */
[----:B------:R-:W-:-:S07]  /*23a90*/  @P3 LOP3.LUT R32, R32, 0x8, RZ, 0xfc, !PT ;  /* 0x0000000820203812 */ /* 0x000fce00078efcff */
.L_x_2270:
[----:B------:R-:W-:Y:S05]  /*23aa0*/  BSYNC.RECONVERGENT B0 ;  /* 0x0000000000007941 */ /* 0x000fea0003800200 */
.L_x_2268:
[----:B------:R-:W-:Y:S04]  /*23ab0*/  BSSY.RECONVERGENT B0, `(.L_x_2271) ;  /* 0x0000007000007945 */ /* 0x000fe80003800200 */
[----:B------:R-:W-:Y:S05]  /*23ac0*/  @!P0 BRA `(.L_x_2272) ;  /* 0x0000000000108947 */ /* 0x000fea0003800000 */
[----:B------:R-:W0:Y:S01]  /*23ad0*/  LDS.U8 R18, [R31+UR5+0x7b0] ;  /* 0x0007b0051f127984 */ /* 0x000e220008000000 */
[----:B------:R-:W-:Y:S02]  /*23ae0*/  PLOP3.LUT P3, PT, PT, PT, PT, 0x80, 0x8 ;  /* 0x000000000008781c */ /* 0x000fe40003f6f070 */
[----:B0-----:R-:W-:-:S13]  /*23af0*/  ISETP.NE.AND P0, PT, R18, RZ, PT ;  /* 0x000000ff1200720c */ /* 0x001fda0003f05270 */
[----:B------:R-:W-:Y:S05]  /*23b00*/  @P0 BRA `(.L_x_2273) ;  /* 0x0000000000040947 */ /* 0x000fea0003800000 */
.L_x_2272:
[----:B------:R-:W-:-:S13]  /*23b10*/  LOP3.LUT P3, RZ, R32, 0x10000, RZ, 0xc0, !PT ;  /* 0x0001000020ff7812 */ /* 0x000fda000786c0ff */
.L_x_2273:
[----:B------:R-:W-:Y:S05]  /*23b20*/  BSYNC.RECONVERGENT B0 ;  /* 0x0000000000007941 */ /* 0x000fea0003800200 */
.L_x_2271:
        /* <DEDUP_REMOVED lines=10> */
.L_x_2275:
[C---:B------:R-:W-:Y:S02]  /*23bd0*/  LOP3.LUT P4, RZ, R32.reuse, 0x80000000, RZ, 0xc0, !PT ;  /* 0x8000000020ff7812 */ /* 0x040fe4000788c0ff */
[----:B------:R-:W-:-:S11]  /*23be0*/  LOP3.LUT R32, R32, 0xfffffeff, RZ, 0xc0, !PT ;  /* 0xfffffeff20207812 */ /* 0x000fd600078ec0ff */
[----:B------:R-:W-:-:S07]  /*23bf0*/  @P4 LOP3.LUT R32, R32, 0x100, RZ, 0xfc, !PT ;  /* 0x0000010020204812 */ /* 0x000fce00078efcff */
.L_x_2276:
[----:B------:R-:W-:Y:S05]  /*23c00*/  BSYNC.RECONVERGENT B0 ;  /* 0x0000000000007941 */ /* 0x000fea0003800200 */
.L_x_2274:
        /* <DEDUP_REMOVED lines=8> */
.L_x_2278:
[C---:B------:R-:W-:Y:S02]  /*23c90*/  LOP3.LUT P4, RZ, R32.reuse, 0x40000000, RZ, 0xc0, !PT ;  /* 0x4000000020ff7812 */ /* 0x040fe4000788c0ff */
[----:B------:R-:W-:-:S11]  /*23ca0*/  LOP3.LUT R32, R32, 0xffffff7f, RZ, 0xc0, !PT ;  /* 0xffffff7f20207812 */ /* 0x000fd600078ec0ff */
[----:B------:R-:W-:-:S07]  /*23cb0*/  @P4 LOP3.LUT R32, R32, 0x80, RZ, 0xfc, !PT ;  /* 0x0000008020204812 */ /* 0x000fce00078efcff */
.L_x_2279:
[----:B------:R-:W-:Y:S05]  /*23cc0*/  BSYNC.RECONVERGENT B0 ;  /* 0x0000000000007941 */ /* 0x000fea0003800200 */
.L_x_2277:
        /* <DEDUP_REMOVED lines=8> */
.L_x_2281:
[C---:B------:R-:W-:Y:S02]  /*23d50*/  LOP3.LUT P4, RZ, R32.reuse, 0x20000000, RZ, 0xc0, !PT ;  /* 0x2000000020ff7812 */ /* 0x040fe4000788c0ff */
[----:B------:R-:W-:-:S11]  /*23d60*/  LOP3.LUT R32, R32, 0xffffffbf, RZ, 0xc0, !PT ;  /* 0xffffffbf20207812 */ /* 0x000fd600078ec0ff */
[----:B------:R-:W-:-:S07]  /*23d70*/  @P4 LOP3.LUT R32, R32, 0x40, RZ, 0xfc, !PT ;  /* 0x0000004020204812 */ /* 0x000fce00078efcff */
.L_x_2282:
[----:B------:R-:W-:Y:S05]  /*23d80*/  BSYNC.RECONVERGENT B0 ;  /* 0x0000000000007941 */ /* 0x000fea0003800200 */
.L_x_2280:
        /* <DEDUP_REMOVED lines=8> */
.L_x_2284:
[C---:B------:R-:W-:Y:S02]  /*23e10*/  LOP3.LUT P0, RZ, R32.reuse, 0x400000, RZ, 0xc0, !PT ;  /* 0x0040000020ff7812 */ /* 0x040fe4000780c0ff */
[----:B------:R-:W-:-:S11]  /*23e20*/  LOP3.LUT R32, R32, 0xffffffef, RZ, 0xc0, !PT ;  /* 0xffffffef20207812 */ /* 0x000fd600078ec0ff */
[----:B------:R-:W-:-:S07]  /*23e30*/  @P0 LOP3.LUT R32, R32, 0x10, RZ, 0xfc, !PT ;  /* 0x0000001020200812 */ /* 0x000fce00078efcff */
.L_x_2285:
[----:B------:R-:W-:Y:S05]  /*23e40*/  BSYNC.RECONVERGENT B0 ;  /* 0x0000000000007941 */ /* 0x000fea0003800200 */
.L_x_2283:
        /* <DEDUP_REMOVED lines=10> */
.L_x_2287:
[C---:B------:R-:W-:Y:S02]  /*23ef0*/  LOP3.LUT P4, RZ, R32.reuse, 0x10000000, RZ, 0xc0, !PT ;  /* 0x1000000020ff7812 */ /* 0x040fe4000788c0ff */
[----:B------:R-:W-:-:S11]  /*23f00*/  LOP3.LUT R32, R32, 0xffffbfff, RZ, 0xc0, !PT ;  /* 0xffffbfff20207812 */ /* 0x000fd600078ec0ff */
[----:B------:R-:W-:-:S07]  /*23f10*/  @P4 LOP3.LUT R32, R32, 0x4000, RZ, 0xfc, !PT ;  /* 0x0000400020204812 */ /* 0x000fce00078efcff */
.L_x_2288:
[----:B------:R-:W-:Y:S05]  /*23f20*/  BSYNC.RECONVERGENT B0 ;  /* 0x0000000000007941 */ /* 0x000fea0003800200 */
.L_x_2286:
        /* <DEDUP_REMOVED lines=8> */
.L_x_2290:
[C---:B------:R-:W-:Y:S02]  /*23fb0*/  LOP3.LUT P4, RZ, R32.reuse, 0x8000000, RZ, 0xc0, !PT ;  /* 0x0800000020ff7812 */ /* 0x040fe4000788c0ff */
[----:B------:R-:W-:-:S11]  /*23fc0*/  LOP3.LUT R32, R32, 0xffffdfff, RZ, 0xc0, !PT ;  /* 0xffffdfff20207812 */ /* 0x000fd600078ec0ff */
[----:B------:R-:W-:-:S07]  /*23fd0*/  @P4 LOP3.LUT R32, R32, 0x2000, RZ, 0xfc, !PT ;  /* 0x0000200020204812 */ /* 0x000fce00078efcff */
.L_x_2291:
[----:B------:R-:W-:Y:S05]  /*23fe0*/  BSYNC.RECONVERGENT B0 ;  /* 0x0000000000007941 */ /* 0x000fea0003800200 */
.L_x_2289:
        /* <DEDUP_REMOVED lines=8> */
.L_x_2293:
[C---:B------:R-:W-:Y:S02]  /*24070*/  LOP3.LUT P4, RZ, R32.reuse, 0x4000000, RZ, 0xc0, !PT ;  /* 0x0400000020ff7812 */ /* 0x040fe4000788c0ff */
[----:B------:R-:W-:-:S11]  /*24080*/  LOP3.LUT R32, R32, 0xffffefff, RZ, 0xc0, !PT ;  /* 0xffffefff20207812 */ /* 0x000fd600078ec0ff */
[----:B------:R-:W-:-:S07]  /*24090*/  @P4 LOP3.LUT R32, R32, 0x1000, RZ, 0xfc, !PT ;  /* 0x0000100020204812 */ /* 0x000fce00078efcff */
.L_x_2294:
[----:B------:R-:W-:Y:S05]  /*240a0*/  BSYNC.RECONVERGENT B0 ;  /* 0x0000000000007941 */ /* 0x000fea0003800200 */
.L_x_2292:
        /* <DEDUP_REMOVED lines=8> */
.L_x_2296:
[C---:B------:R-:W-:Y:S02]  /*24130*/  LOP3.LUT P0, RZ, R32.reuse, 0x200, RZ, 0xc0, !PT ;  /* 0x0000020020ff7812 */ /* 0x040fe4000780c0ff */
[----:B------:R-:W-:-:S11]  /*24140*/  LOP3.LUT R32, R32, 0xfffffffd, RZ, 0xc0, !PT ;  /* 0xfffffffd20207812 */ /* 0x000fd600078ec0ff */
[----:B------:R-:W-:-:S07]  /*24150*/  @P0 LOP3.LUT R32, R32, 0x2, RZ, 0xfc, !PT ;  /* 0x0000000220200812 */ /* 0x000fce00078efcff */
.L_x_2297:
[----:B------:R-:W-:Y:S05]  /*24160*/  BSYNC.RECONVERGENT B0 ;  /* 0x0000000000007941 */ /* 0x000fea0003800200 */
.L_x_2295:
        /* <DEDUP_REMOVED lines=10> */
.L_x_2299:
[C---:B------:R-:W-:Y:S02]  /*24210*/  LOP3.LUT P4, RZ, R32.reuse, 0x2000000, RZ, 0xc0, !PT ;  /* 0x0200000020ff7812 */ /* 0x040fe4000788c0ff */
[----:B------:R-:W-:-:S11]  /*24220*/  LOP3.LUT R32, R32, 0xfffff7ff, RZ, 0xc0, !PT ;  /* 0xfffff7ff20207812 */ /* 0x000fd600078ec0ff */
[----:B------:R-:W-:-:S07]  /*24230*/  @P4 LOP3.LUT R32, R32, 0x800, RZ, 0xfc, !PT ;  /* 0x0000080020204812 */ /* 0x000fce00078efcff */
.L_x_2300:
[----:B------:R-:W-:Y:S05]  /*24240*/  BSYNC.RECONVERGENT B0 ;  /* 0x0000000000007941 */ /* 0x000fea0003800200 */
.L_x_2298:
        /* <DEDUP_REMOVED lines=8> */
.L_x_2302:
[C---:B------:R-:W-:Y:S02]  /*242d0*/  LOP3.LUT P4, RZ, R32.reuse, 0x1000000, RZ, 0xc0, !PT ;  /* 0x0100000020ff7812 */ /* 0x040fe4000788c0ff */
[----:B------:R-:W-:-:S11]  /*242e0*/  LOP3.LUT R32, R32, 0xfffffbff, RZ, 0xc0, !PT ;  /* 0xfffffbff20207812 */ /* 0x000fd600078ec0ff */
[----:B------:R-:W-:-:S07]  /*242f0*/  @P4 LOP3.LUT R32, R32, 0x400, RZ, 0xfc, !PT ;  /* 0x0000040020204812 */ /* 0x000fce00078efcff */
.L_x_2303:
[----:B------:R-:W-:Y:S05]  /*24300*/  BSYNC.RECONVERGENT B0 ;  /* 0x0000000000007941 */ /* 0x000fea0003800200 */
.L_x_2301:
        /* <DEDUP_REMOVED lines=8> */
.L_x_2305:
[C---:B------:R-:W-:Y:S02]  /*24390*/  LOP3.LUT P4, RZ, R32.reuse, 0x800000, RZ, 0xc0, !PT ;  /* 0x0080000020ff7812 */ /* 0x040fe4000788c0ff */
[----:B------:R-:W-:-:S11]  /*243a0*/  LOP3.LUT R32, R32, 0xfffffdff, RZ, 0xc0, !PT ;  /* 0xfffffdff20207812 */ /* 0x000fd600078ec0ff */
[----:B------:R-:W-:-:S07]  /*243b0*/  @P4 LOP3.LUT R32, R32, 0x200, RZ, 0xfc, !PT ;  /* 0x0000020020204812 */ /* 0x000fce00078efcff */
.L_x_2306:
[----:B------:R-:W-:Y:S05]  /*243c0*/  BSYNC.RECONVERGENT B0 ;  /* 0x0000000000007941 */ /* 0x000fea0003800200 */
.L_x_2304:
[----:B------:R-:W-:Y:S04]  /*243d0*/  BSSY.RECONVERGENT B0, `(.L_x_2307) ;  /* 0x0000007000007945 */ /* 0x000fe80003800200 */
[----:B------:R-:W-:Y:S05]  /*243e0*/  @!P0 BRA `(.L_x_2308) ;  /* 0x0000000000108947 */ /* 0x000fea0003800000 */
[----:B------:R-:W0:Y:S01]  /*243f0*/  LDS.U8 R18, [R31+UR5+0x7b0] ;  /* 0x0007b0051f127984 */ /* 0x000e220008000000 */
[----:B------:R-:W-:Y:S02]  /*24400*/  PLOP3.LUT P4, PT, PT, PT, PT, 0x80, 0x8 ;  /* 0x000000000008781c */ /* 0x000fe40003f8f070 */
[----:B0-----:R-:W-:-:S13]  /*24410*/  ISETP.NE.AND P0, PT, R18, RZ, PT ;  /* 0x000000ff1200720c */ /* 0x001fda0003f05270 */
[----:B------:R-:W-:Y:S05]  /*24420*/  @P0 BRA `(.L_x_2309) ;  /* 0x0000000000040947 */ /* 0x000fea0003800000 */
.L_x_2308:
[----:B------:R-:W-:-:S13]  /*24430*/  LOP3.LUT P4, RZ, R32, 0x200000, RZ, 0xc0, !PT ;  /* 0x0020000020ff7812 */ /* 0x000fda000788c0ff */
.L_x_2309:
[----:B------:R-:W-:Y:S05]  /*24440*/  BSYNC.RECONVERGENT B0 ;  /* 0x0000000000007941 */ /* 0x000fea0003800200 */
.L_x_2307:
        /* <DEDUP_REMOVED lines=10> */
.L_x_2311:
[C---:B------:R-:W-:Y:S02]  /*244f0*/  LOP3.LUT P5, RZ, R32.reuse, 0x100000, RZ, 0xc0, !PT ;  /* 0x0010000020ff7812 */ /* 0x040fe400078ac0ff */
[----:B------:R-:W-:-:S11]  /*24500*/  LOP3.LUT R32, R32, 0xfffeffff, RZ, 0xc0, !PT ;  /* 0xfffeffff20207812 */ /* 0x000fd600078ec0ff */
[----:B------:R-:W-:-:S07]  /*24510*/  @P5 LOP3.LUT R32, R32, 0x10000, RZ, 0xfc, !PT ;  /* 0x0001000020205812 */ /* 0x000fce00078efcff */
.L_x_2312:
[----:B------:R-:W-:Y:S05]  /*24520*/  BSYNC.RECONVERGENT B0 ;  /* 0x0000000000007941 */ /* 0x000fea0003800200 */
.L_x_2310:
        /* <DEDUP_REMOVED lines=8> */
.L_x_2314:
[C---:B------:R-:W-:Y:S02]  /*245b0*/  LOP3.LUT P5, RZ, R32.reuse, 0x80000, RZ, 0xc0, !PT ;  /* 0x0008000020ff7812 */ /* 0x040fe400078ac0ff */
[----:B------:R-:W-:-:S11]  /*245c0*/  LOP3.LUT R32, R32, 0xfffdffff, RZ, 0xc0, !PT ;  /* 0xfffdffff20207812 */ /* 0x000fd600078ec0ff */
[----:B------:R-:W-:-:S07]  /*245d0*/  @P5 LOP3.LUT R32, R32, 0x20000, RZ, 0xfc, !PT ;  /* 0x0002000020205812 */ /* 0x000fce00078efcff */
.L_x_2315:
[----:B------:R-:W-:Y:S05]  /*245e0*/  BSYNC.RECONVERGENT B0 ;  /* 0x0000000000007941 */ /* 0x000fea0003800200 */
.L_x_2313:
        /* <DEDUP_REMOVED lines=8> */
.L_x_2317:
[C---:B------:R-:W-:Y:S02]  /*24670*/  LOP3.LUT P5, RZ, R32.reuse, 0x40000, RZ, 0xc0, !PT ;  /* 0x0004000020ff7812 */ /* 0x040fe400078ac0ff */
[----:B------:R-:W-:-:S11]  /*24680*/  LOP3.LUT R32, R32, 0xfff7ffff, RZ, 0xc0, !PT ;  /* 0xfff7ffff20207812 */ /* 0x000fd600078ec0ff */
[----:B------:R-:W-:-:S07]  /*24690*/  @P5 LOP3.LUT R32, R32, 0x80000, RZ, 0xfc, !PT ;  /* 0x0008000020205812 */ /* 0x000fce00078efcff */
.L_x_2318:
[----:B------:R-:W-:Y:S05]  /*246a0*/  BSYNC.RECONVERGENT B0 ;  /* 0x0000000000007941 */ /* 0x000fea0003800200 */
.L_x_2316:
[----:B------:R-:W-:Y:S04]  /*246b0*/  BSSY.RECONVERGENT B0, `(.L_x_2319) ;  /* 0x0000007000007945 */ /* 0x000fe80003800200 */
[----:B------:R-:W-:Y:S05]  /*246c0*/  @!P0 BRA `(.L_x_2320) ;  /* 0x0000000000108947 */ /* 0x000fea0003800000 */
[----:B------:R-:W0:Y:S01]  /*246d0*/  LDS.U8 R18, [R31+UR5+0x7f0] ;  /* 0x0007f0051f127984 */ /* 0x000e220008000000 */
[----:B------:R-:W-:Y:S02]  /*246e0*/  PLOP3.LUT P0, PT, PT, PT, PT, 0x80, 0x8 ;  /* 0x000000000008781c */ /* 0x000fe40003f0f070 */
[----:B0-----:R-:W-:-:S13]  /*246f0*/  ISETP.NE.AND P5, PT, R18, RZ, PT ;  /* 0x000000ff1200720c */ /* 0x001fda0003fa5270 */
[----:B------:R-:W-:Y:S05]  /*24700*/  @P5 BRA `(.L_x_2321) ;  /* 0x0000000000045947 */ /* 0x000fea0003800000 */
.L_x_2320:
[----:B------:R-:W-:-:S13]  /*24710*/  PLOP3.LUT P0, PT, P6, PT, PT, 0x80, 0x8 ;  /* 0x000000000008781c */ /* 0x000fda000370f070 */
.L_x_2321:
[----:B------:R-:W-:Y:S05]  /*24720*/  BSYNC.RECONVERGENT B0 ;  /* 0x0000000000007941 */ /* 0x000fea0003800200 */
.L_x_2319:
        /* <DEDUP_REMOVED lines=10> */
.L_x_2323:
[C---:B------:R-:W-:Y:S02]  /*247d0*/  LOP3.LUT P6, RZ, R32.reuse, 0x8000, RZ, 0xc0, !PT ;  /* 0x0000800020ff7812 */ /* 0x040fe400078cc0ff */
[----:B------:R-:W-:-:S11]  /*247e0*/  LOP3.LUT R32, R32, 0xffefffff, RZ, 0xc0, !PT ;  /* 0xffefffff20207812 */ /* 0x000fd600078ec0ff */
[----:B------:R-:W-:-:S07]  /*247f0*/  @P6 LOP3.LUT R32, R32, 0x100000, RZ, 0xfc, !PT ;  /* 0x0010000020206812 */ /* 0x000fce00078efcff */
.L_x_2324:
[----:B------:R-:W-:Y:S05]  /*24800*/  BSYNC.RECONVERGENT B0 ;  /* 0x0000000000007941 */ /* 0x000fea0003800200 */
.L_x_2322:
        /* <DEDUP_REMOVED lines=8> */
.L_x_2326:
[C---:B------:R-:W-:Y:S02]  /*24890*/  LOP3.LUT P6, RZ, R32.reuse, 0x1, RZ, 0xc0, !PT ;  /* 0x0000000120ff7812 */ /* 0x040fe400078cc0ff */
[----:B------:R-:W-:-:S11]  /*248a0*/  LOP3.LUT R32, R32, 0xffff7fff, RZ, 0xc0, !PT ;  /* 0xffff7fff20207812 */ /* 0x000fd600078ec0ff */
[----:B------:R-:W-:-:S07]  /*248b0*/  @P6 LOP3.LUT R32, R32, 0x8000, RZ, 0xfc, !PT ;  /* 0x0000800020206812 */ /* 0x000fce00078efcff */
.L_x_2327:
[----:B------:R-:W-:Y:S05]  /*248c0*/  BSYNC.RECONVERGENT B0 ;  /* 0x0000000000007941 */ /* 0x000fea0003800200 */
.L_x_2325:
        /* <DEDUP_REMOVED lines=8> */
.L_x_2329:
[C---:B------:R-:W-:Y:S02]  /*24950*/  LOP3.LUT P6, RZ, R32.reuse, 0x4, RZ, 0xc0, !PT ;  /* 0x0000000420ff7812 */ /* 0x040fe400078cc0ff */
[----:B------:R-:W-:-:S11]  /*24960*/  LOP3.LUT R32, R32, 0xffdfffff, RZ, 0xc0, !PT ;  /* 0xffdfffff20207812 */ /* 0x000fd600078ec0ff */
[----:B------:R-:W-:-:S07]  /*24970*/  @P6 LOP3.LUT R32, R32, 0x200000, RZ, 0xfc, !PT ;  /* 0x0020000020206812 */ /* 0x000fce00078efcff */
.L_x_2330:
[----:B------:R-:W-:Y:S05]  /*24980*/  BSYNC.RECONVERGENT B0 ;  /* 0x0000000000007941 */ /* 0x000fea0003800200 */
.L_x_2328:
[----:B------:R-:W-:Y:S04]  /*24990*/  BSSY.RECONVERGENT B0, `(.L_x_2331) ;  /* 0x0000007000007945 */ /* 0x000fe80003800200 */
[----:B------:R-:W-:Y:S05]  /*249a0*/  @!P5 BRA `(.L_x_2332) ;  /* 0x000000000010d947 */ /* 0x000fea0003800000 */
[----:B------:R-:W0:Y:S01]  /*249b0*/  LDS.U8 R18, [R31+UR5+0x7f0] ;  /* 0x0007f0051f127984 */ /* 0x000e220008000000 */
[----:B------:R-:W-:Y:S02]  /*249c0*/  PLOP3.LUT P5, PT, PT, PT, PT, 0x80, 0x8 ;  /* 0x000000000008781c */ /* 0x000fe40003faf070 */
[----:B0-----:R-:W-:-:S13]  /*249d0*/  ISETP.NE.AND P6, PT, R18, RZ, PT ;  /* 0x000000ff1200720c */ /* 0x001fda0003fc5270 */
[----:B------:R-:W-:Y:S05]  /*249e0*/  @P6 BRA `(.L_x_2333) ;  /* 0x0000000000046947 */ /* 0x000fea0003800000 */
.L_x_2332:
[----:B------:R-:W-:-:S13]  /*249f0*/  PLOP3.LUT P5, PT, P1, PT, PT, 0x80, 0x8 ;  /* 0x000000000008781c */ /* 0x000fda0000faf070 */
.L_x_2333:
[----:B------:R-:W-:Y:S05]  /*24a00*/  BSYNC.RECONVERGENT B0 ;  /* 0x0000000000007941 */ /* 0x000fea0003800200 */
.L_x_2331:
        /* <DEDUP_REMOVED lines=10> */
.L_x_2335:
[C---:B------:R-:W-:Y:S02]  /*24ab0*/  LOP3.LUT P6, RZ, R32.reuse, 0x20, RZ, 0xc0, !PT ;  /* 0x0000002020ff7812 */ /* 0x040fe400078cc0ff */
[----:B------:R-:W-:-:S11]  /*24ac0*/  LOP3.LUT R32, R32, 0xffbfffff, RZ, 0xc0, !PT ;  /* 0xffbfffff20207812 */ /* 0x000fd600078ec0ff */
[----:B------:R-:W-:-:S07]  /*24ad0*/  @P6 LOP3.LUT R32, R32, 0x400000, RZ, 0xfc, !PT ;  /* 0x0040000020206812 */ /* 0x000fce00078efcff */
.L_x_2336:
[----:B------:R-:W-:Y:S05]  /*24ae0*/  BSYNC.RECONVERGENT B0 ;  /* 0x0000000000007941 */ /* 0x000fea0003800200 */
.L_x_2334:
        /* <DEDUP_REMOVED lines=8> */
.L_x_2338:
[----:B------:R-:W-:-:S04]  /*24b70*/  LOP3.LUT R32, R32, 0xff7fffff, RZ, 0xc0, !PT ;  /* 0xff7fffff20207812 */ /* 0x000fc800078ec0ff */
[----:B------:R-:W-:-:S07]  /*24b80*/  @P2 LOP3.LUT R32, R32, 0x800000, RZ, 0xfc, !PT ;  /* 0x0080000020202812 */ /* 0x000fce00078efcff */
.L_x_2339:
[----:B------:R-:W-:Y:S05]  /*24b90*/  BSYNC.RECONVERGENT B0 ;  /* 0x0000000000007941 */ /* 0x000fea0003800200 */
.L_x_2337:
        /* <DEDUP_REMOVED lines=8> */
.L_x_2341:
[C---:B------:R-:W-:Y:S02]  /*24c20*/  LOP3.LUT P2, RZ, R32.reuse, 0x8, RZ, 0xc0, !PT ;  /* 0x0000000820ff7812 */ /* 0x040fe4000784c0ff */
[----:B------:R-:W-:-:S11]  /*24c30*/  LOP3.LUT R32, R32, 0xfeffffff, RZ, 0xc0, !PT ;  /* 0xfeffffff20207812 */ /* 0x000fd600078ec0ff */
[----:B------:R-:W-:-:S07]  /*24c40*/  @P2 LOP3.LUT R32, R32, 0x1000000, RZ, 0xfc, !PT ;  /* 0x0100000020202812 */ /* 0x000fce00078efcff */
.L_x_2342:
[----:B------:R-:W-:Y:S05]  /*24c50*/  BSYNC.RECONVERGENT B0 ;  /* 0x0000000000007941 */ /* 0x000fea0003800200 */
.L_x_2340:
        /* <DEDUP_REMOVED lines=8> */
.L_x_2344:
[----:B------:R-:W-:-:S04]  /*24ce0*/  LOP3.LUT R32, R32, 0xfffffffe, RZ, 0xc0, !PT ;  /* 0xfffffffe20207812 */ /* 0x000fc800078ec0ff */
[----:B------:R-:W-:-:S07]  /*24cf0*/  @P3 LOP3.LUT R32, R32, 0x1, RZ, 0xfc, !PT ;  /* 0x0000000120203812 */ /* 0x000fce00078efcff */
.L_x_2345:
[----:B------:R-:W-:Y:S05]  /*24d00*/  BSYNC.RECONVERGENT B0 ;  /* 0x0000000000007941 */ /* 0x000fea0003800200 */
.L_x_2343:
        /* <DEDUP_REMOVED lines=10> */
.L_x_2347:
[C---:B------:R-:W-:Y:S02]  /*24db0*/  LOP3.LUT P2, RZ, R32.reuse, 0x100, RZ, 0xc0, !PT ;  /* 0x0000010020ff7812 */ /* 0x040fe4000784c0ff */
[----:B------:R-:W-:-:S11]  /*24dc0*/  LOP3.LUT R32, R32, 0xfdffffff, RZ, 0xc0, !PT ;  /* 0xfdffffff20207812 */ /* 0x000fd600078ec0ff */
[----:B------:R-:W-:-:S07]  /*24dd0*/  @P2 LOP3.LUT R32, R32, 0x2000000, RZ, 0xfc, !PT ;  /* 0x0200000020202812 */ /* 0x000fce00078efcff */
.L_x_2348:
[----:B------:R-:W-:Y:S05]  /*24de0*/  BSYNC.RECONVERGENT B0 ;  /* 0x0000000000007941 */ /* 0x000fea0003800200 */
.L_x_2346:
        /* <DEDUP_REMOVED lines=8> */
.L_x_2350:
[C---:B------:R-:W-:Y:S02]  /*24e70*/  LOP3.LUT P2, RZ, R32.reuse, 0x80, RZ, 0xc0, !PT ;  /* 0x0000008020ff7812 */ /* 0x040fe4000784c0ff */
[----:B------:R-:W-:-:S11]  /*24e80*/  LOP3.LUT R32, R32, 0xfbffffff, RZ, 0xc0, !PT ;  /* 0xfbffffff20207812 */ /* 0x000fd600078ec0ff */
[----:B------:R-:W-:-:S07]  /*24e90*/  @P2 LOP3.LUT R32, R32, 0x4000000, RZ, 0xfc, !PT ;  /* 0x0400000020202812 */ /* 0x000fce00078efcff */
.L_x_2351:
[----:B------:R-:W-:Y:S05]  /*24ea0*/  BSYNC.RECONVERGENT B0 ;  /* 0x0000000000007941 */ /* 0x000fea0003800200 */
.L_x_2349:
        /* <DEDUP_REMOVED lines=8> */
.L_x_2353:
[C---:B------:R-:W-:Y:S02]  /*24f30*/  LOP3.LUT P2, RZ, R32.reuse, 0x40, RZ, 0xc0, !PT ;  /* 0x0000004020ff7812 */ /* 0x040fe4000784c0ff */
[----:B------:R-:W-:-:S11]  /*24f40*/  LOP3.LUT R32, R32, 0xf7ffffff, RZ, 0xc0, !PT ;  /* 0xf7ffffff20207812 */ /* 0x000fd600078ec0ff */
[----:B------:R-:W-:-:S07]  /*24f50*/  @P2 LOP3.LUT R32, R32, 0x8000000, RZ, 0xfc, !PT ;  /* 0x0800000020202812 */ /* 0x000fce00078efcff */
.L_x_2354:
[----:B------:R-:W-:Y:S05]  /*24f60*/  BSYNC.RECONVERGENT B0 ;  /* 0x0000000000007941 */ /* 0x000fea0003800200 */
.L_x_2352:
[----:B------:R-:W-:Y:S04]  /*24f70*/  BSSY.RECONVERGENT B0, `(.L_x_2355) ;  /* 0x0000007000007945 */ /* 0x000fe80003800200 */
[----:B------:R-:W-:Y:S05]  /*24f80*/  @!P1 BRA `(.L_x_2356) ;  /* 0x0000000000109947 */ /* 0x000fea0003800000 */
[----:B------:R-:W0:Y:S01]  /*24f90*/  LDS.U8 R18, [R31+UR5+0x7f0] ;  /* 0x0007f0051f127984 */ /* 0x000e220008000000 */
[----:B------:R-:W-:Y:S02]  /*24fa0*/  PLOP3.LUT P1, PT, PT, PT, PT, 0x80, 0x8 ;  /* 0x000000000008781c */ /* 0x000fe40003f2f070 */
[----:B0-----:R-:W-:-:S13]  /*24fb0*/  ISETP.NE.AND P2, PT, R18, RZ, PT ;  /* 0x000000ff1200720c */ /* 0x001fda0003f45270 */
[----:B------:R-:W-:Y:S05]  /*24fc0*/  @P2 BRA `(.L_x_2357) ;  /* 0x0000000000042947 */ /* 0x000fea0003800000 */
.L_x_2356:
[----:B------:R-:W-:-:S13]  /*24fd0*/  LOP3.LUT P1, RZ, R32, 0x10, RZ, 0xc0, !PT ;  /* 0x0000001020ff7812 */ /* 0x000fda000782c0ff */
.L_x_2357:
[----:B------:R-:W-:Y:S05]  /*24fe0*/  BSYNC.RECONVERGENT B0 ;  /* 0x0000000000007941 */ /* 0x000fea0003800200 */
.L_x_2355:
        /* <DEDUP_REMOVED lines=10> */
.L_x_2359:
[C---:B------:R-:W-:Y:S02]  /*25090*/  LOP3.LUT P3, RZ, R32.reuse, 0x4000, RZ, 0xc0, !PT ;  /* 0x0000400020ff7812 */ /* 0x040fe4000786c0ff */
[----:B------:R-:W-:-:S11]  /*250a0*/  LOP3.LUT R32, R32, 0xefffffff, RZ, 0xc0, !PT ;  /* 0xefffffff20207812 */ /* 0x000fd600078ec0ff */
[----:B------:R-:W-:-:S07]  /*250b0*/  @P3 LOP3.LUT R32, R32, 0x10000000, RZ, 0xfc, !PT ;  /* 0x1000000020203812 */ /* 0x000fce00078efcff */
.L_x_2360:
[----:B------:R-:W-:Y:S05]  /*250c0*/  BSYNC.RECONVERGENT B0 ;  /* 0x0000000000007941 */ /* 0x000fea0003800200 */
.L_x_2358:
        /* <DEDUP_REMOVED lines=8> */
.L_x_2362:
[C---:B------:R-:W-:Y:S02]  /*25150*/  LOP3.LUT P3, RZ, R32.reuse, 0x2000, RZ, 0xc0, !PT ;  /* 0x0000200020ff7812 */ /* 0x040fe4000786c0ff */
[----:B------:R-:W-:-:S11]  /*25160*/  LOP3.LUT R32, R32, 0xdfffffff, RZ, 0xc0, !PT ;  /* 0xdfffffff20207812 */ /* 0x000fd600078ec0ff */
[----:B------:R-:W-:-:S07]  /*25170*/  @P3 LOP3.LUT R32, R32, 0x20000000, RZ, 0xfc, !PT ;  /* 0x2000000020203812 */ /* 0x000fce00078efcff */
.L_x_2363:
[----:B------:R-:W-:Y:S05]  /*25180*/  BSYNC.RECONVERGENT B0 ;  /* 0x0000000000007941 */ /* 0x000fea0003800200 */
.L_x_2361:
        /* <DEDUP_REMOVED lines=8> */
.L_x_2365:
[C---:B------:R-:W-:Y:S02]  /*25210*/  LOP3.LUT P3, RZ, R32.reuse, 0x1000, RZ, 0xc0, !PT ;  /* 0x0000100020ff7812 */ /* 0x040fe4000786c0ff */
[----:B------:R-:W-:-:S11]  /*25220*/  LOP3.LUT R32, R32, 0xbfffffff, RZ, 0xc0, !PT ;  /* 0xbfffffff20207812 */ /* 0x000fd600078ec0ff */
[----:B------:R-:W-:-:S07]  /*25230*/  @P3 LOP3.LUT R32, R32, 0x40000000, RZ, 0xfc, !PT ;  /* 0x4000000020203812 */ /* 0x000fce00078efcff */
.L_x_2366:
[----:B------:R-:W-:Y:S05]  /*25240*/  BSYNC.RECONVERGENT B0 ;  /* 0x0000000000007941 */ /* 0x000fea0003800200 */
.L_x_2364:
        /* <DEDUP_REMOVED lines=8> */
.L_x_2368:
[C---:B------:R-:W-:Y:S02]  /*252d0*/  LOP3.LUT P2, RZ, R32.reuse, 0x2, RZ, 0xc0, !PT ;  /* 0x0000000220ff7812 */ /* 0x040fe4000784c0ff */
[----:B------:R-:W-:-:S11]  /*252e0*/  LOP3.LUT R32, R32, 0xfffbffff, RZ, 0xc0, !PT ;  /* 0xfffbffff20207812 */ /* 0x000fd600078ec0ff */
[----:B------:R-:W-:-:S07]  /*252f0*/  @P2 LOP3.LUT R32, R32, 0x40000, RZ, 0xfc, !PT ;  /* 0x0004000020202812 */ /* 0x000fce00078efcff */
.L_x_2369:
[----:B------:R-:W-:Y:S05]  /*25300*/  BSYNC.RECONVERGENT B0 ;  /* 0x0000000000007941 */ /* 0x000fea0003800200 */
.L_x_2367:
        /* <DEDUP_REMOVED lines=10> */
.L_x_2371:
[C---:B------:R-:W-:Y:S02]  /*253b0*/  LOP3.LUT P3, RZ, R32.reuse, 0x800, RZ, 0xc0, !PT ;  /* 0x0000080020ff7812 */ /* 0x040fe4000786c0ff */
[----:B------:R-:W-:-:S11]  /*253c0*/  LOP3.LUT R32, R32, 0x7fffffff, RZ, 0xc0, !PT ;  /* 0x7fffffff20207812 */ /* 0x000fd600078ec0ff */
[----:B------:R-:W-:-:S07]  /*253d0*/  @P3 LOP3.LUT R32, R32, 0x80000000, RZ, 0xfc, !PT ;  /* 0x8000000020203812 */ /* 0x000fce00078efcff */
.L_x_2372:
[----:B------:R-:W-:Y:S05]  /*253e0*/  BSYNC.RECONVERGENT B0 ;  /* 0x0000000000007941 */ /* 0x000fea0003800200 */
.L_x_2370:
        /* <DEDUP_REMOVED lines=8> */
.L_x_2374:
[----:B------:R-:W-:Y:S02]  /*25470*/  LOP3.LUT P3, RZ, R32, 0x400, RZ, 0xc0, !PT ;  /* 0x0000040020ff7812 */ /* 0x000fe4000786c0ff */
[----:B------:R-:W-:-:S11]  /*25480*/  LOP3.LUT R33, R33, 0xfffffffe, RZ, 0xc0, !PT ;  /* 0xfffffffe21217812 */ /* 0x000fd600078ec0ff */
[----:B------:R-:W-:-:S07]  /*25490*/  @P3 LOP3.LUT R33, R33, 0x1, RZ, 0xfc, !PT ;  /* 0x0000000121213812 */ /* 0x000fce00078efcff */
.L_x_2375:
[----:B------:R-:W-:Y:S05]  /*254a0*/  BSYNC.RECONVERGENT B0 ;  /* 0x0000000000007941 */ /* 0x000fea0003800200 */
.L_x_2373:
        /* <DEDUP_REMOVED lines=8> */
.L_x_2377:
[----:B------:R-:W-:Y:S02]  /*25530*/  LOP3.LUT P3, RZ, R32, 0x200, RZ, 0xc0, !PT ;  /* 0x0000020020ff7812 */ /* 0x000fe4000786c0ff */
[----:B------:R-:W-:-:S11]  /*25540*/  LOP3.LUT R33, R33, 0xfffffffd, RZ, 0xc0, !PT ;  /* 0xfffffffd21217812 */ /* 0x000fd600078ec0ff */
[----:B------:R-:W-:-:S07]  /*25550*/  @P3 LOP3.LUT R33, R33, 0x2, RZ, 0xfc, !PT ;  /* 0x0000000221213812 */ /* 0x000fce00078efcff */
.L_x_2378:
[----:B------:R-:W-:Y:S05]  /*25560*/  BSYNC.RECONVERGENT B0 ;  /* 0x0000000000007941 */ /* 0x000fea0003800200 */
.L_x_2376:
[----:B------:R-:W-:Y:S04]  /*25570*/  BSSY.RECONVERGENT B0, `(.L_x_2379) ;  /* 0x0000007000007945 */ /* 0x000fe80003800200 */
[----:B------:R-:W-:Y:S05]  /*25580*/  @!P2 BRA `(.L_x_2380) ;  /* 0x000000000010a947 */ /* 0x000fea0003800000 */
[----:B------:R-:W0:Y:S01]  /*25590*/  LDS.U8 R18, [R31+UR5+0x7f0] ;  /* 0x0007f0051f127984 */ /* 0x000e220008000000 */
[----:B------:R-:W-:Y:S02]  /*255a0*/  PLOP3.LUT P2, PT, PT, PT, PT, 0x80, 0x8 ;  /* 0x000000000008781c */ /* 0x000fe40003f4f070 */
[----:B0-----:R-:W-:-:S13]  /*255b0*/  ISETP.NE.AND P3, PT, R18, RZ, PT ;  /* 0x000000ff1200720c */ /* 0x001fda0003f65270 */
[----:B------:R-:W-:Y:S05]  /*255c0*/  @P3 BRA `(.L_x_2381) ;  /* 0x0000000000043947 */ /* 0x000fea0003800000 */
.L_x_2380:
[----:B------:R-:W-:-:S13]  /*255d0*/  PLOP3.LUT P2, PT, P4, PT, PT, 0x80, 0x8 ;  /* 0x000000000008781c */ /* 0x000fda000274f070 */
.L_x_2381:
[----:B------:R-:W-:Y:S05]  /*255e0*/  BSYNC.RECONVERGENT B0 ;  /* 0x0000000000007941 */ /* 0x000fea0003800200 */
.L_x_2379:
[----:B------:R-:W0:Y:S01]  /*255f0*/  LDC R18, c[0x0][0x39c] ;  /* 0x0000e700ff127b82 */ /* 0x000e220000000800 */
[----:B------:R-:W-:Y:S01]  /*25600*/  UIADD3 UR4, UPT, UPT, UR6, 0x10, URZ ;  /* 0x0000001006047890 */ /* 0x000fe2000fffe0ff */
[----:B------:R-:W-:Y:S01]  /*25610*/  VIADD R11, R11, 0x20 ;  /* 0x000000200b0b7836 */ /* 0x000fe20000000000 */
[----:B------:R-:W-:Y:S01]  /*25620*/  UIADD3 UR6, UPT, UPT, UR6, 0x20, URZ ;  /* 0x0000002006067890 */ /* 0x000fe2000fffe0ff */
[----:B------:R-:W-:Y:S01]  /*25630*/  VIADD R6, R6, 0x20 ;  /* 0x0000002006067836 */ /* 0x000fe20000000000 */
[----:B------:R-:W-:Y:S01]  /*25640*/  UISETP.GE.AND UP0, UPT, UR4, UR16, UPT ;  /* 0x000000100400728c */ /* 0x000fe2000bf06270 */
[----:B------:R-:W-:Y:S02]  /*25650*/  VIADD R4, R4, 0x20 ;  /* 0x0000002004047836 */ /* 0x000fe40000000000 */
[----:B------:R-:W-:Y:S02]  /*25660*/  VIADD R10, R10, 0x20 ;  /* 0x000000200a0a7836 */ /* 0x000fe40000000000 */
[----:B------:R-:W-:-:S02]  /*25670*/  VIADD R0, R0, 0x20 ;  /* 0x0000002000007836 */ /* 0x000fc40000000000 */
[----:B------:R-:W-:Y:S02]  /*25680*/  VIADD R5, R5, 0x20 ;  /* 0x0000002005057836 */ /* 0x000fe40000000000 */
[----:B------:R-:W-:Y:S02]  /*25690*/  VIADD R3, R3, 0x20 ;  /* 0x0000002003037836 */ /* 0x000fe40000000000 */
[----:B------:R-:W-:Y:S02]  /*256a0*/  VIADD R9, R9, 0x20 ;  /* 0x0000002009097836 */ /* 0x000fe40000000000 */
[----:B------:R-:W-:Y:S02]  /*256b0*/  VIADD R2, R2, 0x20 ;  /* 0x0000002002027836 */ /* 0x000fe40000000000 */
[----:B------:R-:W-:Y:S02]  /*256c0*/  VIADD R8, R8, 0x20 ;  /* 0x0000002008087836 */ /* 0x000fe40000000000 */
[----:B------:R-:W-:-:S02]  /*256d0*/  VIADD R7, R7, 0x20 ;  /* 0x0000002007077836 */ /* 0x000fc40000000000 */
[C---:B0-----:R-:W-:Y:S02]  /*256e0*/  IMAD R26, R18.reuse, 0x20, R26 ;  /* 0x00000020121a7824 */ /* 0x041fe400078e021a */
[C---:B------:R-:W-:Y:S02]  /*256f0*/  IMAD R25, R18.reuse, 0x20, R25 ;  /* 0x0000002012197824 */ /* 0x040fe400078e0219 */
[C---:B------:R-:W-:Y:S02]  /*25700*/  IMAD R24, R18.reuse, 0x20, R24 ;  /* 0x0000002012187824 */ /* 0x040fe400078e0218 */
[C---:B------:R-:W-:Y:S02]  /*25710*/  IMAD R23, R18.reuse, 0x20, R23 ;  /* 0x0000002012177824 */ /* 0x040fe400078e0217 */
[C---:B------:R-:W-:Y:S02]  /*25720*/  IMAD R22, R18.reuse, 0x20, R22 ;  /* 0x0000002012167824 */ /* 0x040fe400078e0216 */
[----:B------:R-:W-:-:S02]  /*25730*/  IMAD R21, R18, 0x20, R21 ;  /* 0x0000002012157824 */ /* 0x000fc400078e0215 */
[C---:B------:R-:W-:Y:S02]  /*25740*/  IMAD R27, R18.reuse, 0x20, R27 ;  /* 0x00000020121b7824 */ /* 0x040fe400078e021b */
[----:B------:R-:W-:Y:S02]  /*25750*/  IMAD R20, R18, 0x20, R20 ;  /* 0x0000002012147824 */ /* 0x000fe400078e0214 */
[----:B------:R-:W-:Y:S02]  /*25760*/  VIADD R15, R15, 0x20 ;  /* 0x000000200f0f7836 */ /* 0x000fe40000000000 */
[----:B------:R-:W-:Y:S02]  /*25770*/  VIADD R16, R16, 0x20 ;  /* 0x0000002010107836 */ /* 0x000fe40000000000 */
[----:B------:R-:W-:Y:S01]  /*25780*/  VIADD R30, R30, 0x20 ;  /* 0x000000201e1e7836 */ /* 0x000fe20000000000 */
[----:B------:R-:W-:Y:S06]  /*25790*/  BAR.SYNC.DEFER_BLOCKING 0x0 ;  /* 0x0000000000007b1d */ /* 0x000fec0000010000 */
[----:B------:R-:W-:Y:S05]  /*257a0*/  BRA.U !UP0, `(.L_x_2382) ;  /* 0xfffffdb108387547 */ /* 0x000fea000b83ffff */
.L_x_0:
[----:B------:R-:W0:Y:S01]  /*257b0*/  S2R R8, SR_CTAID.Y ;  /* 0x0000000000087919 */ /* 0x000e220000002600 */
[----:B------:R-:W2:Y:S01]  /*257c0*/  LDC R4, c[0x0][0x39c] ;  /* 0x0000e700ff047b82 */ /* 0x000ea20000000800 */
[----:B------:R-:W3:Y:S01]  /*257d0*/  LDCU UR4, c[0x0][0x370] ;  /* 0x00006e00ff0477ac */ /* 0x000ee20008000800 */
[----:B------:R-:W-:Y:S01]  /*257e0*/  LOP3.LUT P4, RZ, R32, 0x10000, RZ, 0xc0, !PT ;  /* 0x0001000020ff7812 */ /* 0x000fe2000788c0ff */
[----:B------:R-:W4:Y:S01]  /*257f0*/  S2R R0, SR_CTAID.X ;  /* 0x0000000000007919 */ /* 0x000f220000002500 */
[----:B------:R-:W5:Y:S01]  /*25800*/  LDCU UR5, c[0x0][0x374] ;  /* 0x00006e80ff0577ac */ /* 0x000f620008000800 */
[----:B------:R-:W4:Y:S01]  /*25810*/  S2R R5, SR_TID.X ;  /* 0x0000000000057919 */ /* 0x000f220000002100 */
[----:B------:R-:W1:Y:S01]  /*25820*/  LDCU.64 UR6, c[0x0][0x390] ;  /* 0x00007200ff0677ac */ /* 0x000e620008000a00 */
[----:B------:R-:W0:Y:S01]  /*25830*/  S2R R3, SR_TID.Y ;  /* 0x0000000000037919 */ /* 0x000e220000002200 */
[----:B---3--:R-:W-:Y:S02]  /*25840*/  UIADD3 UR4, UPT, UPT, UR4, -0x1, URZ ;  /* 0xffffffff04047890 */ /* 0x008fe4000fffe0ff */
[----:B-----5:R-:W-:Y:S01]  /*25850*/  UIADD3 UR5, UPT, UPT, UR5, -0x1, URZ ;  /* 0xffffffff05057890 */ /* 0x020fe2000fffe0ff */
[----:B----4-:R-:W-:-:S02]  /*25860*/  IMAD R5, R0, 0x40, R5 ;  /* 0x0000004000057824 */ /* 0x010fc400078e0205 */
[----:B0-----:R-:W-:-:S04]  /*25870*/  IMAD R6, R8, 0x60, R3 ;  /* 0x0000006008067824 */ /* 0x001fc800078e0203 */
[----:B--2---:R-:W-:-:S05]  /*25880*/  IMAD R9, R6, R4, R5 ;  /* 0x0000000406097224 */ /* 0x004fca00078e0205 */
[----:B-1----:R-:W-:-:S04]  /*25890*/  IADD3 R2, P3, PT, R9, UR6, RZ ;  /* 0x0000000609027c10 */ /* 0x002fc8000ff7e0ff */
[----:B------:R-:W-:Y:S02]  /*258a0*/  LEA.HI.X.SX32 R3, R9, UR7, 0x1, P3 ;  /* 0x0000000709037c11 */ /* 0x000fe400098f0eff */
[----:B------:R-:W-:-:S04]  /*258b0*/  ISETP.NE.AND P3, PT, R8, UR5, PT ;  /* 0x0000000508007c0c */ /* 0x000fc8000bf65270 */
[----:B------:R-:W-:-:S13]  /*258c0*/  ISETP.EQ.OR P3, PT, R0, UR4, !P3 ;  /* 0x0000000400007c0c */ /* 0x000fda000df62670 */
[----:B------:R-:W-:Y:S05]  /*258d0*/  @P3 BRA `(.L_x_2383) ;  /* 0x0000000000143947 */ /* 0x000fea0003800000 */
[----:B------:R-:W2:Y:S02]  /*258e0*/  LDG.E.U8 R7, desc[UR8][R2.64] ;  /* 0x0000000802077981 */ /* 0x000ea4000c1e1100 */
[----:B--2---:R-:W-:-:S04]  /*258f0*/  ISETP.NE.OR P3, PT, R7, RZ, P4 ;  /* 0x000000ff0700720c */ /* 0x004fc80002765670 */
[----:B------:R-:W-:-:S05]  /*25900*/  SEL R7, RZ, 0x1, !P3 ;  /* 0x00000001ff077807 */ /* 0x000fca0005800000 */
[----:B------:R1:W-:Y:S01]  /*25910*/  STG.E.U8 desc[UR8][R2.64], R7 ;  /* 0x0000000702007986 */ /* 0x0003e2000c101108 */
[----:B------:R-:W-:Y:S05]  /*25920*/  BRA `(.L_x_2384) ;  /* 0x0000000000287947 */ /* 0x000fea0003800000 */
.L_x_2383:
[----:B------:R-:W0:Y:S01]  /*25930*/  LDCU UR4, c[0x0][0x398] ;  /* 0x00007300ff0477ac */ /* 0x000e220008000800 */
[----:B------:R-:W-:Y:S01]  /*25940*/  ISETP.GE.AND P3, PT, R5, R4, PT ;  /* 0x000000040500720c */ /* 0x000fe20003f66270 */
[----:B------:R-:W-:Y:S03]  /*25950*/  BSSY.RECONVERGENT B0, `(.L_x_2384) ;  /* 0x0000007000007945 */ /* 0x000fe60003800200 */
[----:B0-----:R-:W-:-:S13]  /*25960*/  ISETP.GE.OR P3, PT, R6, UR4, P3 ;  /* 0x0000000406007c0c */ /* 0x001fda0009f66670 */
[----:B------:R-:W-:Y:S05]  /*25970*/  @P3 BRA `(.L_x_2385) ;  /* 0x0000000000103947 */ /* 0x000fea0003800000 */
[----:B------:R-:W2:Y:S02]  /*25980*/  LDG.E.U8 R7, desc[UR8][R2.64] ;  /* 0x0000000802077981 */ /* 0x000ea4000c1e1100 */
[----:B--2---:R-:W-:-:S04]  /*25990*/  ISETP.NE.OR P3, PT, R7, RZ, P4 ;  /* 0x000000ff0700720c */ /* 0x004fc80002765670 */
[----:B------:R-:W-:-:S05]  /*259a0*/  SEL R7, RZ, 0x1, !P3 ;  /* 0x00000001ff077807 */ /* 0x000fca0005800000 */
[----:B------:R0:W-:Y:S04]  /*259b0*/  STG.E.U8 desc[UR8][R2.64], R7 ;  /* 0x0000000702007986 */ /* 0x0001e8000c101108 */
.L_x_2385:
[----:B------:R-:W-:Y:S05]  /*259c0*/  BSYNC.RECONVERGENT B0 ;  /* 0x0000000000007941 */ /* 0x000fea0003800200 */
.L_x_2384:
[----:B------:R-:W2:Y:S01]  /*259d0*/  LDCU UR4, c[0x0][0x370] ;  /* 0x00006e00ff0477ac */ /* 0x000ea20008000800 */
[----:B------:R-:W-:Y:S01]  /*259e0*/  LOP3.LUT P4, RZ, R32, 0x20000, RZ, 0xc0, !PT ;  /* 0x0002000020ff7812 */ /* 0x000fe2000788c0ff */
[----:B01----:R-:W-:Y:S01]  /*259f0*/  VIADD R7, R5, 0x10 ;  /* 0x0000001005077836 */ /* 0x003fe20000000000 */
[----:B------:R-:W0:Y:S01]  /*25a00*/  LDCU UR5, c[0x0][0x374] ;  /* 0x00006e80ff0577ac */ /* 0x000e220008000800 */
[----:B--2---:R-:W-:Y:S02]  /*25a10*/  UIADD3 UR4, UPT, UPT, UR4, -0x1, URZ ;  /* 0xffffffff04047890 */ /* 0x004fe4000fffe0ff */
[----:B0-----:R-:W-:-:S06]  /*25a20*/  UIADD3 UR5, UPT, UPT, UR5, -0x1, URZ ;  /* 0xffffffff05057890 */ /* 0x001fcc000fffe0ff */
        /* <DEDUP_REMOVED lines=8> */
.L_x_2386:
        /* <DEDUP_REMOVED lines=9> */
.L_x_2388:
[----:B------:R-:W-:Y:S05]  /*25b40*/  BSYNC.RECONVERGENT B0 ;  /* 0x0000000000007941 */ /* 0x000fea0003800200 */
.L_x_2387:
[----:B------:R-:W1:Y:S01]  /*25b50*/  LDCU UR4, c[0x0][0x370] ;  /* 0x00006e00ff0477ac */ /* 0x000e620008000800 */
[----:B------:R-:W-:Y:S01]  /*25b60*/  LOP3.LUT P4, RZ, R32, 0x80000, RZ, 0xc0, !PT ;  /* 0x0008000020ff7812 */ /* 0x000fe2000788c0ff */
[----:B0-----:R-:W-:Y:S01]  /*25b70*/  VIADD R11, R5, 0x20 ;  /* 0x00000020050b7836 */ /* 0x001fe20000000000 */
[----:B------:R-:W0:Y:S01]  /*25b80*/  LDCU UR5, c[0x0][0x374] ;  /* 0x00006e80ff0577ac */ /* 0x000e220008000800 */
[----:B-1----:R-:W-:Y:S02]  /*25b90*/  UIADD3 UR4, UPT, UPT, UR4, -0x1, URZ ;  /* 0xffffffff04047890 */ /* 0x002fe4000fffe0ff */
        /* <DEDUP_REMOVED lines=9> */
.L_x_2389:
        /* <DEDUP_REMOVED lines=9> */
.L_x_2391:
[----:B------:R-:W-:Y:S05]  /*25cc0*/  BSYNC.RECONVERGENT B0 ;  /* 0x0000000000007941 */ /* 0x000fea0003800200 */
.L_x_2390:
[----:B------:R-:W2:Y:S01]  /*25cd0*/  LDCU UR4, c[0x0][0x370] ;  /* 0x00006e00ff0477ac */ /* 0x000ea20008000800 */
        /* <DEDUP_REMOVED lines=12> */
.L_x_2392:
        /* <DEDUP_REMOVED lines=9> */
.L_x_2394:
[----:B------:R-:W-:Y:S05]  /*25e30*/  BSYNC.RECONVERGENT B0 ;  /* 0x0000000000007941 */ /* 0x000fea0003800200 */
.L_x_2393:
[----:B------:R-:W1:Y:S01]  /*25e40*/  LDCU UR4, c[0x0][0x370] ;  /* 0x00006e00ff0477ac */ /* 0x000e620008000800 */
[----:B0-----:R-:W-:Y:S01]  /*25e50*/  IMAD R3, R4, 0x10, R9 ;  /* 0x0000001004037824 */ /* 0x001fe200078e0209 */
[----:B------:R-:W-:Y:S01]  /*25e60*/  LOP3.LUT P3, RZ, R32, 0x100000, RZ, 0xc0, !PT ;  /* 0x0010000020ff7812 */ /* 0x000fe2000786c0ff */
[----:B------:R-:W-:Y:S01]  /*25e70*/  VIADD R10, R6, 0x10 ;  /* 0x00000010060a7836 */ /* 0x000fe20000000000 */
[----:B------:R-:W0:Y:S02]  /*25e80*/  LDCU UR5, c[0x0][0x374] ;  /* 0x00006e80ff0577ac */ /* 0x000e240008000800 */
[----:B------:R-:W-:-:S04]  /*25e90*/  IADD3 R2, P0, PT, R3, UR6, RZ ;  /* 0x0000000603027c10 */ /* 0x000fc8000ff1e0ff */
[----:B------:R-:W-:Y:S01]  /*25ea0*/  LEA.HI.X.SX32 R3, R3, UR7, 0x1, P0 ;  /* 0x0000000703037c11 */ /* 0x000fe200080f0eff */
        /* <DEDUP_REMOVED lines=10> */
.L_x_2395:
        /* <DEDUP_REMOVED lines=9> */
.L_x_2397:
[----:B------:R-:W-:Y:S05]  /*25fe0*/  BSYNC.RECONVERGENT B0 ;  /* 0x0000000000007941 */ /* 0x000fea0003800200 */
.L_x_2396:
[----:B------:R-:W2:Y:S01]  /*25ff0*/  LDCU UR4, c[0x0][0x370] ;  /* 0x00006e00ff0477ac */ /* 0x000ea20008000800 */
[----:B------:R-:W-:Y:S01]  /*26000*/  LOP3.LUT P3, RZ, R32, 0x8000, RZ, 0xc0, !PT ;  /* 0x0000800020ff7812 */ /* 0x000fe2000786c0ff */
[----:B------:R-:W3:Y:S01]  /*26010*/  LDCU UR5, c[0x0][0x374] ;  /* 0x00006e80ff0577ac */ /* 0x000ee20008000800 */
[----:B--2---:R-:W-:Y:S02]  /*26020*/  UIADD3 UR4, UPT, UPT, UR4, -0x1, URZ ;  /* 0xffffffff04047890 */ /* 0x004fe4000fffe0ff */
[----:B---3--:R-:W-:-:S06]  /*26030*/  UIADD3 UR5, UPT, UPT, UR5, -0x1, URZ ;  /* 0xffffffff05057890 */ /* 0x008fcc000fffe0ff */
[----:B------:R-:W-:-:S04]  /*26040*/  ISETP.NE.AND P0, PT, R8, UR5, PT ;  /* 0x0000000508007c0c */ /* 0x000fc8000bf05270 */
[----:B------:R-:W-:-:S13]  /*26050*/  ISETP.EQ.OR P0, PT, R0, UR4, !P0 ;  /* 0x0000000400007c0c */ /* 0x000fda000c702670 */
[----:B------:R-:W-:Y:S05]  /*26060*/  @P0 BRA `(.L_x_2398) ;  /* 0x0000000000140947 */ /* 0x000fea0003800000 */
[----:B------:R-:W2:Y:S02]  /*26070*/  LDG.E.U8 R12, desc[UR8][R2.64+0x10] ;  /* 0x00001008020c7981 */ /* 0x000ea4000c1e1100 */
[----:B--2---:R-:W-:-:S04]  /*26080*/  ISETP.NE.OR P0, PT, R12, RZ, P3 ;  /* 0x000000ff0c00720c */ /* 0x004fc80001f05670 */
[----:B01----:R-:W-:-:S05]  /*26090*/  SEL R15, RZ, 0x1, !P0 ;  /* 0x00000001ff0f7807 */ /* 0x003fca0004000000 */
[----:B------:R0:W-:Y:S01]  /*260a0*/  STG.E.U8 desc[UR8][R2.64+0x10], R15 ;  /* 0x0000100f02007986 */ /* 0x0001e2000c101108 */
[----:B------:R-:W-:Y:S05]  /*260b0*/  BRA `(.L_x_2399) ;  /* 0x0000000000287947 */ /* 0x000fea0003800000 */
.L_x_2398:
[----:B------:R-:W2:Y:S01]  /*260c0*/  LDCU UR4, c[0x0][0x398] ;  /* 0x00007300ff0477ac */ /* 0x000ea20008000800 */
[----:B------:R-:W-:Y:S01]  /*260d0*/  ISETP.GE.AND P0, PT, R7, R4, PT ;  /* 0x000000040700720c */ /* 0x000fe20003f06270 */
[----:B------:R-:W-:Y:S03]  /*260e0*/  BSSY.RECONVERGENT B0, `(.L_x_2399) ;  /* 0x0000007000007945 */ /* 0x000fe60003800200 */
[----:B--2---:R-:W-:-:S13]  /*260f0*/  ISETP.GE.OR P0, PT, R10, UR4, P0 ;  /* 0x000000040a007c0c */ /* 0x004fda0008706670 */
[----:B------:R-:W-:Y:S05]  /*26100*/  @P0 BRA `(.L_x_2400) ;  /* 0x0000000000100947 */ /* 0x000fea0003800000 */
[----:B------:R-:W2:Y:S02]  /*26110*/  LDG.E.U8 R12, desc[UR8][R2.64+0x10] ;  /* 0x00001008020c7981 */ /* 0x000ea4000c1e1100 */
[----:B--2---:R-:W-:-:S04]  /*26120*/  ISETP.NE.OR P0, PT, R12, RZ, P3 ;  /* 0x000000ff0c00720c */ /* 0x004fc80001f05670 */
[----:B01----:R-:W-:-:S05]  /*26130*/  SEL R15, RZ, 0x1, !P0 ;  /* 0x00000001ff0f7807 */ /* 0x003fca0004000000 */
[----:B------:R2:W-:Y:S04]  /*26140*/  STG.E.U8 desc[UR8][R2.64+0x10], R15 ;  /* 0x0000100f02007986 */ /* 0x0005e8000c101108 */
.L_x_2400:
[----:B------:R-:W-:Y:S05]  /*26150*/  BSYNC.RECONVERGENT B0 ;  /* 0x0000000000007941 */ /* 0x000fea0003800200 */
.L_x_2399:
[----:B------:R-:W3:Y:S01]  /*26160*/  LDCU UR4, c[0x0][0x370] ;  /* 0x00006e00ff0477ac */ /* 0x000ee20008000800 */
[----:B------:R-:W-:Y:S01]  /*26170*/  LOP3.LUT P3, RZ, R32, 0x200000, RZ, 0xc0, !PT ;  /* 0x0020000020ff7812 */ /* 0x000fe2000786c0ff */
[----:B------:R-:W4:Y:S01]  /*26180*/  LDCU UR5, c[0x0][0x374] ;  /* 0x00006e80ff0577ac */ /* 0x000f220008000800 */
[----:B---3--:R-:W-:Y:S02]  /*26190*/  UIADD3 UR4, UPT, UPT, UR4, -0x1, URZ ;  /* 0xffffffff04047890 */ /* 0x008fe4000fffe0ff */
[----:B----4-:R-:W-:-:S06]  /*261a0*/  UIADD3 UR5, UPT, UPT, UR5, -0x1, URZ ;  /* 0xffffffff05057890 */ /* 0x010fcc000fffe0ff */
[----:B------:R-:W-:-:S04]  /*261b0*/  ISETP.NE.AND P0, PT, R8, UR5, PT ;  /* 0x0000000508007c0c */ /* 0x000fc8000bf05270 */
[----:B------:R-:W-:-:S13]  /*261c0*/  ISETP.EQ.OR P0, PT, R0, UR4, !P0 ;  /* 0x0000000400007c0c */ /* 0x000fda000c702670 */
[----:B------:R-:W-:Y:S05]  /*261d0*/  @P0 BRA `(.L_x_2401) ;  /* 0x0000000000140947 */ /* 0x000fea0003800000 */
[----:B------:R-:W3:Y:S02]  /*261e0*/  LDG.E.U8 R12, desc[UR8][R2.64+0x20] ;  /* 0x00002008020c7981 */ /* 0x000ee4000c1e1100 */
[----:B---3--:R-:W-:-:S04]  /*261f0*/  ISETP.NE.OR P0, PT, R12, RZ, P3 ;  /* 0x000000ff0c00720c */ /* 0x008fc80001f05670 */
[----:B012---:R-:W-:-:S05]  /*26200*/  SEL R15, RZ, 0x1, !P0 ;  /* 0x00000001ff0f7807 */ /* 0x007fca0004000000 */
[----:B------:R0:W-:Y:S01]  /*26210*/  STG.E.U8 desc[UR8][R2.64+0x20], R15 ;  /* 0x0000200f02007986 */ /* 0x0001e2000c101108 */
[----:B------:R-:W-:Y:S05]  /*26220*/  BRA `(.L_x_2402) ;  /* 0x0000000000287947 */ /* 0x000fea0003800000 */
.L_x_2401:
[----:B------:R-:W3:Y:S01]  /*26230*/  LDCU UR4, c[0x0][0x398] ;  /* 0x00007300ff0477ac */ /* 0x000ee20008000800 */
[----:B------:R-:W-:Y:S01]  /*26240*/  ISETP.GE.AND P0, PT, R11, R4, PT ;  /* 0x000000040b00720c */ /* 0x000fe20003f06270 */
[----:B------:R-:W-:Y:S03]  /*26250*/  BSSY.RECONVERGENT B0, `(.L_x_2402) ;  /* 0x0000007000007945 */ /* 0x000fe60003800200 */
[----:B---3--:R-:W-:-:S13]  /*26260*/  ISETP.GE.OR P0, PT, R10, UR4, P0 ;  /* 0x000000040a007c0c */ /* 0x008fda0008706670 */
[----:B------:R-:W-:Y:S05]  /*26270*/  @P0 BRA `(.L_x_2403) ;  /* 0x0000000000100947 */ /* 0x000fea0003800000 */
[----:B------:R-:W3:Y:S02]  /*26280*/  LDG.E.U8 R12, desc[UR8][R2.64+0x20] ;  /* 0x00002008020c7981 */ /* 0x000ee4000c1e1100 */
[----:B---3--:R-:W-:-:S04]  /*26290*/  ISETP.NE.OR P0, PT, R12, RZ, P3 ;  /* 0x000000ff0c00720c */ /* 0x008fc80001f05670 */
[----:B012---:R-:W-:-:S05]  /*262a0*/  SEL R15, RZ, 0x1, !P0 ;  /* 0x00000001ff0f7807 */ /* 0x007fca0004000000 */
[----:B------:R3:W-:Y:S04]  /*262b0*/  STG.E.U8 desc[UR8][R2.64+0x20], R15 ;  /* 0x0000200f02007986 */ /* 0x0007e8000c101108 */
.L_x_2403:
[----:B------:R-:W-:Y:S05]  /*262c0*/  BSYNC.RECONVERGENT B0 ;  /* 0x0000000000007941 */ /* 0x000fea0003800200 */
.L_x_2402:
[----:B------:R-:W4:Y:S01]  /*262d0*/  LDCU UR4, c[0x0][0x370] ;  /* 0x00006e00ff0477ac */ /* 0x000f220008000800 */
[----:B------:R-:W5:Y:S01]  /*262e0*/  LDCU UR5, c[0x0][0x374] ;  /* 0x00006e80ff0577ac */ /* 0x000f620008000800 */
[----:B----4-:R-:W-:Y:S02]  /*262f0*/  UIADD3 UR4, UPT, UPT, UR4, -0x1, URZ ;  /* 0xffffffff04047890 */ /* 0x010fe4000fffe0ff */
[----:B-----5:R-:W-:-:S06]  /*26300*/  UIADD3 UR5, UPT, UPT, UR5, -0x1, URZ ;  /* 0xffffffff05057890 */ /* 0x020fcc000fffe0ff */
[----:B------:R-:W-:-:S04]  /*26310*/  ISETP.NE.AND P0, PT, R8, UR5, PT ;  /* 0x0000000508007c0c */ /* 0x000fc8000bf05270 */
[----:B------:R-:W-:-:S13]  /*26320*/  ISETP.EQ.OR P0, PT, R0, UR4, !P0 ;  /* 0x0000000400007c0c */ /* 0x000fda000c702670 */
[----:B------:R-:W-:Y:S05]  /*26330*/  @P0 BRA `(.L_x_2404) ;  /* 0x0000000000140947 */ /* 0x000fea0003800000 */
[----:B------:R-:W4:Y:S02]  /*26340*/  LDG.E.U8 R10, desc[UR8][R2.64+0x30] ;  /* 0x00003008020a7981 */ /* 0x000f24000c1e1100 */
[----:B----4-:R-:W-:-:S04]  /*26350*/  ISETP.NE.OR P5, PT, R10, RZ, P5 ;  /* 0x000000ff0a00720c */ /* 0x010fc80002fa5670 */
[----:B0123--:R-:W-:-:S05]  /*26360*/  SEL R15, RZ, 0x1, !P5 ;  /* 0x00000001ff0f7807 */ /* 0x00ffca0006800000 */
[----:B------:R0:W-:Y:S01]  /*26370*/  STG.E.U8 desc[UR8][R2.64+0x30], R15 ;  /* 0x0000300f02007986 */ /* 0x0001e2000c101108 */
[----:B------:R-:W-:Y:S05]  /*26380*/  BRA `(.L_x_2405) ;  /* 0x0000000000287947 */ /* 0x000fea0003800000 */
.L_x_2404:
[----:B------:R-:W4:Y:S01]  /*26390*/  LDCU UR4, c[0x0][0x398] ;  /* 0x00007300ff0477ac */ /* 0x000f220008000800 */
[----:B------:R-:W-:Y:S01]  /*263a0*/  ISETP.GE.AND P0, PT, R13, R4, PT ;  /* 0x000000040d00720c */ /* 0x000fe20003f06270 */
[----:B------:R-:W-:Y:S03]  /*263b0*/  BSSY.RECONVERGENT B0, `(.L_x_2405) ;  /* 0x0000007000007945 */ /* 0x000fe60003800200 */
[----:B----4-:R-:W-:-:S13]  /*263c0*/  ISETP.GE.OR P0, PT, R10, UR4, P0 ;  /* 0x000000040a007c0c */ /* 0x010fda0008706670 */
[----:B------:R-:W-:Y:S05]  /*263d0*/  @P0 BRA `(.L_x_2406) ;  /* 0x0000000000100947 */ /* 0x000fea0003800000 */
[----:B------:R-:W4:Y:S02]  /*263e0*/  LDG.E.U8 R10, desc[UR8][R2.64+0x30] ;  /* 0x00003008020a7981 */ /* 0x000f24000c1e1100 */
[----:B----4-:R-:W-:-:S04]  /*263f0*/  ISETP.NE.OR P5, PT, R10, RZ, P5 ;  /* 0x000000ff0a00720c */ /* 0x010fc80002fa5670 */
[----:B0123--:R-:W-:-:S05]  /*26400*/  SEL R15, RZ, 0x1, !P5 ;  /* 0x00000001ff0f7807 */ /* 0x00ffca0006800000 */
[----:B------:R4:W-:Y:S04]  /*26410*/  STG.E.U8 desc[UR8][R2.64+0x30], R15 ;  /* 0x0000300f02007986 */ /* 0x0009e8000c101108 */
.L_x_2406:
[----:B------:R-:W-:Y:S05]  /*26420*/  BSYNC.RECONVERGENT B0 ;  /* 0x0000000000007941 */ /* 0x000fea0003800200 */
.L_x_2405:
[----:B------:R-:W5:Y:S01]  /*26430*/  LDCU UR4, c[0x0][0x370] ;  /* 0x00006e00ff0477ac */ /* 0x000f620008000800 */
[----:B01234-:R-:W-:Y:S01]  /*26440*/  IMAD R15, R4, 0x20, R9 ;  /* 0x00000020040f7824 */ /* 0x01ffe200078e0209 */
[----:B------:R-:W-:Y:S01]  /*26450*/  LOP3.LUT P3, RZ, R32, 0x400000, RZ, 0xc0, !PT ;  /* 0x0040000020ff7812 */ /* 0x000fe2000786c0ff */
[----:B------:R-:W-:Y:S01]  /*26460*/  VIADD R10, R6, 0x20 ;  /* 0x00000020060a7836 */ /* 0x000fe20000000000 */
[----:B------:R-:W0:Y:S02]  /*26470*/  LDCU UR5, c[0x0][0x374] ;  /* 0x00006e80ff0577ac */ /* 0x000e240008000800 */
[----:B------:R-:W-:-:S04]  /*26480*/  IADD3 R2, P0, PT, R15, UR6, RZ ;  /* 0x000000060f027c10 */ /* 0x000fc8000ff1e0ff */
[----:B------:R-:W-:Y:S01]  /*26490*/  LEA.HI.X.SX32 R3, R15, UR7, 0x1, P0 ;  /* 0x000000070f037c11 */ /* 0x000fe200080f0eff */
[----:B-----5:R-:W-:Y:S02]  /*264a0*/  UIADD3 UR4, UPT, UPT, UR4, -0x1, URZ ;  /* 0xffffffff04047890 */ /* 0x020fe4000fffe0ff */
        /* <DEDUP_REMOVED lines=9> */
.L_x_2407:
        /* <DEDUP_REMOVED lines=9> */
.L_x_2409:
[----:B------:R-:W-:Y:S05]  /*265d0*/  BSYNC.RECONVERGENT B0 ;  /* 0x0000000000007941 */ /* 0x000fea0003800200 */
.L_x_2408:
        /* <DEDUP_REMOVED lines=13> */
.L_x_2410:
        /* <DEDUP_REMOVED lines=9> */
.L_x_2412:
[----:B------:R-:W-:Y:S05]  /*26740*/  BSYNC.RECONVERGENT B0 ;  /* 0x0000000000007941 */ /* 0x000fea0003800200 */
.L_x_2411:
        /* <DEDUP_REMOVED lines=13> */
.L_x_2413:
        /* <DEDUP_REMOVED lines=9> */
.L_x_2415:
[----:B------:R-:W-:Y:S05]  /*268b0*/  BSYNC.RECONVERGENT B0 ;  /* 0x0000000000007941 */ /* 0x000fea0003800200 */
.L_x_2414:
[----:B------:R-:W5:Y:S01]  /*268c0*/  LDCU UR4, c[0x0][0x370] ;  /* 0x00006e00ff0477ac */ /* 0x000f620008000800 */
[----:B------:R-:W-:Y:S01]  /*268d0*/  LOP3.LUT P3, RZ, R32, 0x1, RZ, 0xc0, !PT ;  /* 0x0000000120ff7812 */ /* 0x000fe2000786c0ff */
[----:B------:R-:W0:Y:S01]  /*268e0*/  LDCU UR5, c[0x0][0x374] ;  /* 0x00006e80ff0577ac */ /* 0x000e220008000800 */
[----:B-----5:R-:W-:Y:S02]  /*268f0*/  UIADD3 UR4, UPT, UPT, UR4, -0x1, URZ ;  /* 0xffffffff04047890 */ /* 0x020fe4000fffe0ff */
[----:B0-----:R-:W-:-:S06]  /*26900*/  UIADD3 UR5, UPT, UPT, UR5, -0x1, URZ ;  /* 0xffffffff05057890 */ /* 0x001fcc000fffe0ff */
[----:B------:R-:W-:-:S04]  /*26910*/  ISETP.NE.AND P0, PT, R8, UR5, PT ;  /* 0x0000000508007c0c */ /* 0x000fc8000bf05270 */
[----:B------:R-:W-:-:S13]  /*26920*/  ISETP.EQ.OR P0, PT, R0, UR4, !P0 ;  /* 0x0000000400007c0c */ /* 0x000fda000c702670 */
[----:B------:R-:W-:Y:S05]  /*26930*/  @P0 BRA `(.L_x_2416) ;  /* 0x0000000000140947 */ /* 0x000fea0003800000 */
[----:B------:R-:W5:Y:S02]  /*26940*/  LDG.E.U8 R10, desc[UR8][R2.64+0x30] ;  /* 0x00003008020a7981 */ /* 0x000f64000c1e1100 */
[----:B-----5:R-:W-:-:S04]  /*26950*/  ISETP.NE.OR P0, PT, R10, RZ, P3 ;  /* 0x000000ff0a00720c */ /* 0x020fc80001f05670 */
[----:B-1234-:R-:W-:-:S05]  /*26960*/  SEL R17, RZ, 0x1, !P0 ;  /* 0x00000001ff117807 */ /* 0x01efca0004000000 */
[----:B------:R0:W-:Y:S01]  /*26970*/  STG.E.U8 desc[UR8][R2.64+0x30], R17 ;  /* 0x0000301102007986 */ /* 0x0001e2000c101108 */
[----:B------:R-:W-:Y:S05]  /*26980*/  BRA `(.L_x_2417) ;  /* 0x0000000000287947 */ /* 0x000fea0003800000 */
.L_x_2416:
[----:B------:R-:W0:Y:S01]  /*26990*/  LDCU UR4, c[0x0][0x398] ;  /* 0x00007300ff0477ac */ /* 0x000e220008000800 */
[----:B------:R-:W-:Y:S01]  /*269a0*/  ISETP.GE.AND P0, PT, R13, R4, PT ;  /* 0x000000040d00720c */ /* 0x000fe20003f06270 */
[----:B------:R-:W-:Y:S03]  /*269b0*/  BSSY.RECONVERGENT B0, `(.L_x_2417) ;  /* 0x0000007000007945 */ /* 0x000fe60003800200 */
[----:B0-----:R-:W-:-:S13]  /*269c0*/  ISETP.GE.OR P0, PT, R10, UR4, P0 ;  /* 0x000000040a007c0c */ /* 0x001fda0008706670 */
[----:B------:R-:W-:Y:S05]  /*269d0*/  @P0 BRA `(.L_x_2418) ;  /* 0x0000000000100947 */ /* 0x000fea0003800000 */
[----:B------:R-:W5:Y:S02]  /*269e0*/  LDG.E.U8 R10, desc[UR8][R2.64+0x30] ;  /* 0x00003008020a7981 */ /* 0x000f64000c1e1100 */
[----:B-----5:R-:W-:-:S04]  /*269f0*/  ISETP.NE.OR P0, PT, R10, RZ, P3 ;  /* 0x000000ff0a00720c */ /* 0x020fc80001f05670 */
[----:B-1234-:R-:W-:-:S05]  /*26a00*/  SEL R17, RZ, 0x1, !P0 ;  /* 0x00000001ff117807 */ /* 0x01efca0004000000 */
[----:B------:R0:W-:Y:S04]  /*26a10*/  STG.E.U8 desc[UR8][R2.64+0x30], R17 ;  /* 0x0000301102007986 */ /* 0x0001e8000c101108 */
.L_x_2418:
[----:B------:R-:W-:Y:S05]  /*26a20*/  BSYNC.RECONVERGENT B0 ;  /* 0x0000000000007941 */ /* 0x000fea0003800200 */
.L_x_2417:
[----:B------:R-:W5:Y:S01]  /*26a30*/  LDCU UR4, c[0x0][0x370] ;  /* 0x00006e00ff0477ac */ /* 0x000f620008000800 */
[----:B------:R-:W-:Y:S01]  /*26a40*/  IMAD R15, R4, 0x10, R15 ;  /* 0x00000010040f7824 */ /* 0x000fe200078e020f */
[----:B------:R-:W-:Y:S01]  /*26a50*/  LOP3.LUT P3, RZ, R32, 0x2000000, RZ, 0xc0, !PT ;  /* 0x0200000020ff7812 */ /* 0x000fe2000786c0ff */
[----:B------:R-:W-:Y:S01]  /*26a60*/  VIADD R10, R6, 0x30 ;  /* 0x00000030060a7836 */ /* 0x000fe20000000000 */
[----:B------:R-:W5:Y:S02]  /*26a70*/  LDCU UR5, c[0x0][0x374] ;  /* 0x00006e80ff0577ac */ /* 0x000f640008000800 */
[----:B01234-:R-:W-:-:S04]  /*26a80*/  IADD3 R2, P0, PT, R15, UR6, RZ ;  /* 0x000000060f027c10 */ /* 0x01ffc8000ff1e0ff */
[----:B------:R-:W-:Y:S01]  /*26a90*/  LEA.HI.X.SX32 R3, R15, UR7, 0x1, P0 ;  /* 0x000000070f037c11 */ /* 0x000fe200080f0eff */
[----:B-----5:R-:W-:Y:S02]  /*26aa0*/  UIADD3 UR4, UPT, UPT, UR4, -0x1, URZ ;  /* 0xffffffff04047890 */ /* 0x020fe4000fffe0ff */
[----:B------:R-:W-:-:S06]  /*26ab0*/  UIADD3 UR5, UPT, UPT, UR5, -0x1, URZ ;  /* 0xffffffff05057890 */ /* 0x000fcc000fffe0ff */
        /* <DEDUP_REMOVED lines=8> */
.L_x_2419:
        /* <DEDUP_REMOVED lines=9> */
.L_x_2421:
[----:B------:R-:W-:Y:S05]  /*26bd0*/  BSYNC.RECONVERGENT B0 ;  /* 0x0000000000007941 */ /* 0x000fea0003800200 */
.L_x_2420:
        /* <DEDUP_REMOVED lines=13> */
.L_x_2422:
        /* <DEDUP_REMOVED lines=9> */
.L_x_2424:
[----:B------:R-:W-:Y:S05]  /*26d40*/  BSYNC.RECONVERGENT B0 ;  /* 0x0000000000007941 */ /* 0x000fea0003800200 */
.L_x_2423:
        /* <DEDUP_REMOVED lines=13> */
.L_x_2425:
        /* <DEDUP_REMOVED lines=9> */
.L_x_2427:
[----:B------:R-:W-:Y:S05]  /*26eb0*/  BSYNC.RECONVERGENT B0 ;  /* 0x0000000000007941 */ /* 0x000fea0003800200 */
.L_x_2426:
        /* <DEDUP_REMOVED lines=12> */
.L_x_2428:
        /* <DEDUP_REMOVED lines=9> */
.L_x_2430:
[----:B------:R-:W-:Y:S05]  /*27010*/  BSYNC.RECONVERGENT B0 ;  /* 0x0000000000007941 */ /* 0x000fea0003800200 */
.L_x_2429:
        /* <DEDUP_REMOVED lines=17> */
.L_x_2431:
        /* <DEDUP_REMOVED lines=9> */
.L_x_2433:
[----:B------:R-:W-:Y:S05]  /*271c0*/  BSYNC.RECONVERGENT B0 ;  /* 0x0000000000007941 */ /* 0x000fea0003800200 */
.L_x_2432:
        /* <DEDUP_REMOVED lines=13> */
.L_x_2434:
        /* <DEDUP_REMOVED lines=9> */
.L_x_2436:
[----:B------:R-:W-:Y:S05]  /*27330*/  BSYNC.RECONVERGENT B0 ;  /* 0x0000000000007941 */ /* 0x000fea0003800200 */
.L_x_2435:
        /* <DEDUP_REMOVED lines=13> */
.L_x_2437:
        /* <DEDUP_REMOVED lines=9> */
.L_x_2439:
[----:B------:R-:W-:Y:S05]  /*274a0*/  BSYNC.RECONVERGENT B0 ;  /* 0x0000000000007941 */ /* 0x000fea0003800200 */
.L_x_2438:
        /* <DEDUP_REMOVED lines=13> */
.L_x_2440:
        /* <DEDUP_REMOVED lines=9> */
.L_x_2442:
[----:B------:R-:W-:Y:S05]  /*27610*/  BSYNC.RECONVERGENT B0 ;  /* 0x0000000000007941 */ /* 0x000fea0003800200 */
.L_x_2441:
        /* <DEDUP_REMOVED lines=17> */
.L_x_2443:
        /* <DEDUP_REMOVED lines=9> */
.L_x_2445:
[----:B------:R-:W-:Y:S05]  /*277c0*/  BSYNC.RECONVERGENT B0 ;  /* 0x0000000000007941 */ /* 0x000fea0003800200 */
.L_x_2444:
[----:B------:R-:W-:Y:S05]  /*277d0*/  @P0 BRA `(.L_x_2446) ;  /* 0x0000000000180947 */ /* 0x000fea0003800000 */
[----:B------:R-:W2:Y:S01]  /*277e0*/  LDG.E.U8 R0, desc[UR8][R2.64+0x10] ;  /* 0x0000100802007981 */ /* 0x000ea2000c1e1100 */
[----:B------:R-:W-:-:S04]  /*277f0*/  LOP3.LUT P1, RZ, R33, 0x1, RZ, 0xc0, !PT ;  /* 0x0000000121ff7812 */ /* 0x000fc8000782c0ff */
[----:B--2---:R-:W-:-:S04]  /*27800*/  ISETP.NE.OR P1, PT, R0, RZ, P1 ;  /* 0x000000ff0000720c */ /* 0x004fc80000f25670 */
[----:B01----:R-:W-:-:S05]  /*27810*/  SEL R5, RZ, 0x1, !P1 ;  /* 0x00000001ff057807 */ /* 0x003fca0004800000 */
[----:B------:R0:W-:Y:S01]  /*27820*/  STG.E.U8 desc[UR8][R2.64+0x10], R5 ;  /* 0x0000100502007986 */ /* 0x0001e2000c101108 */
[----:B------:R-:W-:Y:S05]  /*27830*/  BRA `(.L_x_2447) ;  /* 0x00000000002c7947 */ /* 0x000fea0003800000 */
.L_x_2446:
[----:B------:R-:W2:Y:S01]  /*27840*/  LDCU UR4, c[0x0][0x398] ;  /* 0x00007300ff0477ac */ /* 0x000ea20008000800 */
[----:B------:R-:W-:Y:S01]  /*27850*/  ISETP.GE.AND P1, PT, R7, R4, PT ;  /* 0x000000040700720c */ /* 0x000fe20003f26270 */
[----:B------:R-:W-:Y:S03]  /*27860*/  BSSY.RECONVERGENT B0, `(.L_x_2447) ;  /* 0x0000008000007945 */ /* 0x000fe60003800200 */
[----:B--2---:R-:W-:-:S13]  /*27870*/  ISETP.GE.OR P1, PT, R6, UR4, P1 ;  /* 0x0000000406007c0c */ /* 0x004fda0008f26670 */
[----:B------:R-:W-:Y:S05]  /*27880*/  @P1 BRA `(.L_x_2448) ;  /* 0x0000000000141947 */ /* 0x000fea0003800000 */
[----:B------:R-:W2:Y:S01]  /*27890*/  LDG.E.U8 R0, desc[UR8][R2.64+0x10] ;  /* 0x0000100802007981 */ /* 0x000ea2000c1e1100 */
[----:B------:R-:W-:-:S04]  /*278a0*/  LOP3.LUT P3, RZ, R33, 0x1, RZ, 0xc0, !PT ;  /* 0x0000000121ff7812 */ /* 0x000fc8000786c0ff */
[----:B--2---:R-:W-:-:S04]  /*278b0*/  ISETP.NE.OR P1, PT, R0, RZ, P3 ;  /* 0x000000ff0000720c */ /* 0x004fc80001f25670 */
[----:B01----:R-:W-:-:S05]  /*278c0*/  SEL R5, RZ, 0x1, !P1 ;  /* 0x00000001ff057807 */ /* 0x003fca0004800000 */
[----:B------:R2:W-:Y:S04]  /*278d0*/  STG.E.U8 desc[UR8][R2.64+0x10], R5 ;  /* 0x0000100502007986 */ /* 0x0005e8000c101108 */
.L_x_2448:
[----:B------:R-:W-:Y:S05]  /*278e0*/  BSYNC.RECONVERGENT B0 ;  /* 0x0000000000007941 */ /* 0x000fea0003800200 */
.L_x_2447:
[----:B------:R-:W-:Y:S05]  /*278f0*/  @P0 BRA `(.L_x_2449) ;  /* 0x0000000000180947 */ /* 0x000fea0003800000 */
[----:B------:R-:W3:Y:S01]  /*27900*/  LDG.E.U8 R0, desc[UR8][R2.64+0x20] ;  /* 0x0000200802007981 */ /* 0x000ee2000c1e1100 */
[----:B------:R-:W-:-:S04]  /*27910*/  LOP3.LUT P1, RZ, R33, 0x2, RZ, 0xc0, !PT ;  /* 0x0000000221ff7812 */ /* 0x000fc8000782c0ff */
[----:B---3--:R-:W-:-:S04]  /*27920*/  ISETP.NE.OR P1, PT, R0, RZ, P1 ;  /* 0x000000ff0000720c */ /* 0x008fc80000f25670 */
[----:B012---:R-:W-:-:S05]  /*27930*/  SEL R5, RZ, 0x1, !P1 ;  /* 0x00000001ff057807 */ /* 0x007fca0004800000 */
[----:B------:R0:W-:Y:S01]  /*27940*/  STG.E.U8 desc[UR8][R2.64+0x20], R5 ;  /* 0x0000200502007986 */ /* 0x0001e2000c101108 */
[----:B------:R-:W-:Y:S05]  /*27950*/  BRA `(.L_x_2450) ;  /* 0x00000000002c7947 */ /* 0x000fea0003800000 */
.L_x_2449:
[----:B------:R-:W3:Y:S01]  /*27960*/  LDCU UR4, c[0x0][0x398] ;  /* 0x00007300ff0477ac */ /* 0x000ee20008000800 */
[----:B------:R-:W-:Y:S01]  /*27970*/  ISETP.GE.AND P1, PT, R11, R4, PT ;  /* 0x000000040b00720c */ /* 0x000fe20003f26270 */
[----:B------:R-:W-:Y:S03]  /*27980*/  BSSY.RECONVERGENT B0, `(.L_x_2450) ;  /* 0x0000008000007945 */ /* 0x000fe60003800200 */
[----:B---3--:R-:W-:-:S13]  /*27990*/  ISETP.GE.OR P1, PT, R6, UR4, P1 ;  /* 0x0000000406007c0c */ /* 0x008fda0008f26670 */
[----:B------:R-:W-:Y:S05]  /*279a0*/  @P1 BRA `(.L_x_2451) ;  /* 0x0000000000141947 */ /* 0x000fea0003800000 */
[----:B------:R-:W3:Y:S01]  /*279b0*/  LDG.E.U8 R0, desc[UR8][R2.64+0x20] ;  /* 0x0000200802007981 */ /* 0x000ee2000c1e1100 */
[----:B------:R-:W-:-:S04]  /*279c0*/  LOP3.LUT P3, RZ, R33, 0x2, RZ, 0xc0, !PT ;  /* 0x0000000221ff7812 */ /* 0x000fc8000786c0ff */
[----:B---3--:R-:W-:-:S04]  /*279d0*/  ISETP.NE.OR P1, PT, R0, RZ, P3 ;  /* 0x000000ff0000720c */ /* 0x008fc80001f25670 */
[----:B012---:R-:W-:-:S05]  /*279e0*/  SEL R5, RZ, 0x1, !P1 ;  /* 0x00000001ff057807 */ /* 0x007fca0004800000 */
[----:B------:R3:W-:Y:S04]  /*279f0*/  STG.E.U8 desc[UR8][R2.64+0x20], R5 ;  /* 0x0000200502007986 */ /* 0x0007e8000c101108 */
.L_x_2451:
[----:B------:R-:W-:Y:S05]  /*27a00*/  BSYNC.RECONVERGENT B0 ;  /* 0x0000000000007941 */ /* 0x000fea0003800200 */
.L_x_2450:
[----:B------:R-:W-:Y:S05]  /*27a10*/  @P0 BRA `(.L_x_2452) ;  /* 0x0000000000140947 */ /* 0x000fea0003800000 */
[----:B------:R-:W4:Y:S02]  /*27a20*/  LDG.E.U8 R0, desc[UR8][R2.64+0x30] ;  /* 0x0000300802007981 */ /* 0x000f24000c1e1100 */
[----:B----4-:R-:W-:-:S04]  /*27a30*/  ISETP.NE.OR P2, PT, R0, RZ, P2 ;  /* 0x000000ff0000720c */ /* 0x010fc80001745670 */
[----:B0123--:R-:W-:-:S05]  /*27a40*/  SEL R5, RZ, 0x1, !P2 ;  /* 0x00000001ff057807 */ /* 0x00ffca0005000000 */
[----:B------:R-:W-:Y:S01]  /*27a50*/  STG.E.U8 desc[UR8][R2.64+0x30], R5 ;  /* 0x0000300502007986 */ /* 0x000fe2000c101108 */
[----:B------:R-:W-:Y:S05]  /*27a60*/  EXIT ;  /* 0x000000000000794d */ /* 0x000fea0003800000 */
.L_x_2452:
[----:B------:R-:W4:Y:S01]  /*27a70*/  LDCU UR4, c[0x0][0x398] ;  /* 0x00007300ff0477ac */ /* 0x000f220008000800 */
[----:B------:R-:W-:-:S04]  /*27a80*/  ISETP.GE.AND P0, PT, R13, R4, PT ;  /* 0x000000040d00720c */ /* 0x000fc80003f06270 */
[----:B----4-:R-:W-:-:S13]  /*27a90*/  ISETP.GE.OR P0, PT, R6, UR4, P0 ;  /* 0x0000000406007c0c */ /* 0x010fda0008706670 */
[----:B------:R-:W-:Y:S05]  /*27aa0*/  @P0 EXIT ;  /* 0x000000000000094d */ /* 0x000fea0003800000 */
[----:B------:R-:W4:Y:S02]  /*27ab0*/  LDG.E.U8 R0, desc[UR8][R2.64+0x30] ;  /* 0x0000300802007981 */ /* 0x000f24000c1e1100 */
[----:B----4-:R-:W-:-:S04]  /*27ac0*/  ISETP.NE.OR P2, PT, R0, RZ, P2 ;  /* 0x000000ff0000720c */ /* 0x010fc80001745670 */
[----:B0123--:R-:W-:-:S05]  /*27ad0*/  SEL R5, RZ, 0x1, !P2 ;  /* 0x00000001ff057807 */ /* 0x00ffca0005000000 */
[----:B------:R-:W-:Y:S01]  /*27ae0*/  STG.E.U8 desc[UR8][R2.64+0x30], R5 ;  /* 0x0000300502007986 */ /* 0x000fe2000c101108 */
[----:B------:R-:W-:Y:S05]  /*27af0*/  EXIT ;  /* 0x000000000000794d */ /* 0x000fea0003800000 */
.L_x_2453:
[----:B------:R-:W-:-:S00]  /*27b00*/  BRA `(.L_x_2453) ;  /* 0xfffffffc00fc7947 */ /* 0x000fc0000383ffff */
[----:B------:R-:W-:-:S00]  /*27b10*/  NOP ;  /* 0x0000000000007918 */ /* 0x000fc00000000000 */
        /* <DEDUP_REMOVED lines=14> */
.L_x_2454:


//--------------------- .nv.shared._Z17Bool_andor_kernelILi96ELi32ELi64ELi6ELi4EEvPbS0_S0_iii --------------------------
	.section	.nv.shared._Z17Bool_andor_kernelILi96ELi32ELi64ELi6ELi4EEvPbS0_S0_iii,"aw",@nobits
	.sectionflags	@""
.nv.shared._Z17Bool_andor_kernelILi96ELi32ELi64ELi6ELi4EEvPbS0_S0_iii:
	.zero		6144


//--------------------- .nv.shared.reserved.0     --------------------------
	.section	.nv.shared.reserved.0,"aw",@nobits
	.weak		__nv_reservedSMEM_offset_0_alias
	.size		__nv_reservedSMEM_offset_0_alias, 0, 64
	.other		__nv_reservedSMEM_offset_0_alias,@"STO_CUDA_RESERVED_SHARED STV_DEFAULT"
__nv_reservedSMEM_offset_0_alias:
	.zero		0
	.zero		64


//--------------------- .nv.constant0._Z17Bool_andor_kernelILi96ELi32ELi64ELi6ELi4EEvPbS0_S0_iii --------------------------
	.section	.nv.constant0._Z17Bool_andor_kernelILi96ELi32ELi64ELi6ELi4EEvPbS0_S0_iii,"a",@progbits
	.sectionflags	@""
	.align	4
.nv.constant0._Z17Bool_andor_kernelILi96ELi32ELi64ELi6ELi4EEvPbS0_S0_iii:
	.zero		932


//--------------------- SYMBOLS --------------------------

	.type		.nv.reservedSmem.offset0,@object
	.size		.nv.reservedSmem.offset0,0x4
	.type		.nv.reservedSmem.cap,@object
	.size		.nv.reservedSmem.cap,0x4
